def matmul_kernel(
    a_ptr,
    b_ptr,
    c_ptr,
    M,
    N,
    K,
    stride_am,
    stride_ak,
    stride_bk,
    stride_bn,
    stride_cm,
    stride_cn,
    BLOCK_M: tl.constexpr,
    BLOCK_N: tl.constexpr,
    BLOCK_K: tl.constexpr,
    GROUP_M: tl.constexpr,
):
    pid = tl.program_id(axis=0)
    num_pid_m = tl.cdiv(M, BLOCK_M)
    num_pid_n = tl.cdiv(N, BLOCK_N)
    num_pid_in_group = GROUP_M * num_pid_n
    group_id = pid // num_pid_in_group
    first_pid_m = group_id * GROUP_M
    group_size_m = min(num_pid_m - first_pid_m, GROUP_M)
    pid_m = first_pid_m + ((pid % num_pid_in_group) % group_size_m)
    pid_n = (pid % num_pid_in_group) // group_size_m

    offs_am = (pid_m * BLOCK_M + tl.arange(0, BLOCK_M)) % M
    offs_bn = (pid_n * BLOCK_N + tl.arange(0, BLOCK_N)) % N
    offs_k = tl.arange(0, BLOCK_K)
    a_ptrs = a_ptr + offs_am[:, None] * stride_am + offs_k[None, :] * stride_ak
    b_ptrs = b_ptr + offs_k[:, None] * stride_bk + offs_bn[None, :] * stride_bn

    acc = tl.zeros((BLOCK_M, BLOCK_N), dtype=tl.float32)
    for kk in range(0, tl.cdiv(K, BLOCK_K)):
        a = tl.load(a_ptrs, mask=offs_k[None, :] < K - kk * BLOCK_K, other=0.0)
        b = tl.load(b_ptrs, mask=offs_k[:, None] < K - kk * BLOCK_K, other=0.0)
        acc = tl.dot(a, b, acc)
        a_ptrs += BLOCK_K * stride_ak
        b_ptrs += BLOCK_K * stride_bk

    c = acc.to(c_ptr.dtype.element_ty)
    offs_cm = pid_m * BLOCK_M + tl.arange(0, BLOCK_M)
    offs_cn = pid_n * BLOCK_N + tl.arange(0, BLOCK_N)
    c_ptrs = c_ptr + offs_cm[:, None] * stride_cm + offs_cn[None, :] * stride_cn
    mask = (offs_cm[:, None] < M) & (offs_cn[None, :] < N)
    tl.store(c_ptrs, c, mask=mask)

# config = {"BLOCK_K": 256, "BLOCK_M": 16, "BLOCK_N": 512, "GROUP_M": 8, "arch": "sm_90", "dtype": "bf16", "num_ctas": 1, "num_stages": 3, "num_warps": 4}
# arch = sm_90


// ===== COMPILED SASS (sm_90a) =====

	.target	sm_90a

	.elftype	@"ET_EXEC"


//--------------------- .note.nv.tkinfo           --------------------------
	.section	.note.nv.tkinfo,"",@"SHT_NOTE"
	.sectionflags	@"SHF_NOTE_NV_TKINFO"
	.tkinfo
        /*0018*/ 	.word	0x00000002
        /*0030*/ 	.string	""
        /*0030*/ 	.string	"ptxas"
        /*0030*/ 	.string	"Cuda compilation tools, release 13.0, V13.0.88"
        /*0030*/ 	.string	"Build cuda_13.0.r13.0/compiler.36424714_0"
        /*0030*/ 	.string	"-v  -suppress-debug-info  -lineinfo  -arch sm_90a "



//--------------------- .note.nv.cuinfo           --------------------------
	.section	.note.nv.cuinfo,"",@"SHT_NOTE"
	.sectionflags	@"SHF_NOTE_NV_CUINFO"
        /*0018*/ 	.short	0x0002
        /*001a*/ 	.short	0x005a
        /*001c*/ 	.short	0x0082
	.zero		2


//--------------------- .nv.info                  --------------------------
	.section	.nv.info,"",@"SHT_CUDA_INFO"
	.align	4


	//----- nvinfo : EIATTR_REGCOUNT
	.align		4
        /*0000*/ 	.byte	0x04, 0x2f
        /*0002*/ 	.short	(.L_1 - .L_0)
	.align		4
.L_0:
        /*0004*/ 	.word	index@(matmul_kernel)
        /*0008*/ 	.word	0x00000020


	//----- nvinfo : EIATTR_FRAME_SIZE
	.align		4
.L_1:
        /*000c*/ 	.byte	0x04, 0x11
        /*000e*/ 	.short	(.L_3 - .L_2)
	.align		4
.L_2:
        /*0010*/ 	.word	index@(matmul_kernel)
        /*0014*/ 	.word	0x000043e0


	//----- nvinfo : EIATTR_MIN_STACK_SIZE
	.align		4
.L_3:
        /*0018*/ 	.byte	0x04, 0x12
        /*001a*/ 	.short	(.L_5 - .L_4)
	.align		4
.L_4:
        /*001c*/ 	.word	index@(matmul_kernel)
        /*0020*/ 	.word	0x000043e0
.L_5:


//--------------------- .nv.compat                --------------------------
	.section	.nv.compat,"",@"SHT_CUDA_COMPAT_INFO"
	.align	4
        /*0000*/ 	.byte	0x02, 0x09, 0x01, 0x00, 0x02, 0x02, 0x01, 0x00, 0x02, 0x05, 0x05, 0x00, 0x03, 0x07, 0x01, 0x01
        /*0010*/ 	.byte	0x02, 0x03, 0x00, 0x00, 0x02, 0x06, 0x01, 0x00, 0x04, 0x0b, 0x08, 0x00, 0x00, 0x00, 0x00, 0x00
        /*0020*/ 	.byte	0x00, 0x00, 0x00, 0x00


//--------------------- .nv.info.matmul_kernel    --------------------------
	.section	.nv.info.matmul_kernel,"",@"SHT_CUDA_INFO"
	.sectionflags	@""
	.align	4


	//----- nvinfo : EIATTR_CUDA_API_VERSION
	.align		4
        /*0000*/ 	.byte	0x04, 0x37
        /*0002*/ 	.short	(.L_7 - .L_6)
.L_6:
        /*0004*/ 	.word	0x00000082


	//----- nvinfo : EIATTR_KPARAM_INFO
	.align		4
.L_7:
        /*0008*/ 	.byte	0x04, 0x17
        /*000a*/ 	.short	(.L_9 - .L_8)
.L_8:
        /*000c*/ 	.word	0x00000000
        /*0010*/ 	.short	0x000d
        /*0012*/ 	.short	0x0048
        /*0014*/ 	.byte	0x00, 0xf4, 0x21, 0x00


	//----- nvinfo : EIATTR_KPARAM_INFO
	.align		4
.L_9:
        /*0018*/ 	.byte	0x04, 0x17
        /*001a*/ 	.short	(.L_11 - .L_10)
.L_10:
        /*001c*/ 	.word	0x00000000
        /*0020*/ 	.short	0x000c
        /*0022*/ 	.short	0x0040
        /*0024*/ 	.byte	0x00, 0xf4, 0x21, 0x00


	//----- nvinfo : EIATTR_KPARAM_INFO
	.align		4
.L_11:
        /*0028*/ 	.byte	0x04, 0x17
        /*002a*/ 	.short	(.L_13 - .L_12)
.L_12:
        /*002c*/ 	.word	0x00000000
        /*0030*/ 	.short	0x000b
        /*0032*/ 	.short	0x0038
        /*0034*/ 	.byte	0x00, 0xf0, 0x11, 0x00


	//----- nvinfo : EIATTR_KPARAM_INFO
	.align		4
.L_13:
        /*0038*/ 	.byte	0x04, 0x17
        /*003a*/ 	.short	(.L_15 - .L_14)
.L_14:
        /*003c*/ 	.word	0x00000000
        /*0040*/ 	.short	0x000a
        /*0042*/ 	.short	0x0034
        /*0044*/ 	.byte	0x00, 0xf0, 0x11, 0x00


	//----- nvinfo : EIATTR_KPARAM_INFO
	.align		4
.L_15:
        /*0048*/ 	.byte	0x04, 0x17
        /*004a*/ 	.short	(.L_17 - .L_16)
.L_16:
        /*004c*/ 	.word	0x00000000
        /*0050*/ 	.short	0x0009
        /*0052*/ 	.short	0x0030
        /*0054*/ 	.byte	0x00, 0xf0, 0x11, 0x00


	//----- nvinfo : EIATTR_KPARAM_INFO
	.align		4
.L_17:
        /*0058*/ 	.byte	0x04, 0x17
        /*005a*/ 	.short	(.L_19 - .L_18)
.L_18:
        /*005c*/ 	.word	0x00000000
        /*0060*/ 	.short	0x0008
        /*0062*/ 	.short	0x002c
        /*0064*/ 	.byte	0x00, 0xf0, 0x11, 0x00


	//----- nvinfo : EIATTR_KPARAM_INFO
	.align		4
.L_19:
        /*0068*/ 	.byte	0x04, 0x17
        /*006a*/ 	.short	(.L_21 - .L_20)
.L_20:
        /*006c*/ 	.word	0x00000000
        /*0070*/ 	.short	0x0007
        /*0072*/ 	.short	0x0028
        /*0074*/ 	.byte	0x00, 0xf0, 0x11, 0x00


	//----- nvinfo : EIATTR_KPARAM_INFO
	.align		4
.L_21:
        /*0078*/ 	.byte	0x04, 0x17
        /*007a*/ 	.short	(.L_23 - .L_22)
.L_22:
        /*007c*/ 	.word	0x00000000
        /*0080*/ 	.short	0x0006
        /*0082*/ 	.short	0x0024
        /*0084*/ 	.byte	0x00, 0xf0, 0x11, 0x00


	//----- nvinfo : EIATTR_KPARAM_INFO
	.align		4
.L_23:
        /*0088*/ 	.byte	0x04, 0x17
        /*008a*/ 	.short	(.L_25 - .L_24)
.L_24:
        /*008c*/ 	.word	0x00000000
        /*0090*/ 	.short	0x0005
        /*0092*/ 	.short	0x0020
        /*0094*/ 	.byte	0x00, 0xf0, 0x11, 0x00


	//----- nvinfo : EIATTR_KPARAM_INFO
	.align		4
.L_25:
        /*0098*/ 	.byte	0x04, 0x17
        /*009a*/ 	.short	(.L_27 - .L_26)
.L_26:
        /*009c*/ 	.word	0x00000000
        /*00a0*/ 	.short	0x0004
        /*00a2*/ 	.short	0x001c
        /*00a4*/ 	.byte	0x00, 0xf0, 0x11, 0x00


	//----- nvinfo : EIATTR_KPARAM_INFO
	.align		4
.L_27:
        /*00a8*/ 	.byte	0x04, 0x17
        /*00aa*/ 	.short	(.L_29 - .L_28)
.L_28:
        /*00ac*/ 	.word	0x00000000
        /*00b0*/ 	.short	0x0003
        /*00b2*/ 	.short	0x0018
        /*00b4*/ 	.byte	0x00, 0xf0, 0x11, 0x00


	//----- nvinfo : EIATTR_KPARAM_INFO
	.align		4
.L_29:
        /*00b8*/ 	.byte	0x04, 0x17
        /*00ba*/ 	.short	(.L_31 - .L_30)
.L_30:
        /*00bc*/ 	.word	0x00000000
        /*00c0*/ 	.short	0x0002
        /*00c2*/ 	.short	0x0010
        /*00c4*/ 	.byte	0x00, 0xf4, 0x21, 0x00


	//----- nvinfo : EIATTR_KPARAM_INFO
	.align		4
.L_31:
        /*00c8*/ 	.byte	0x04, 0x17
        /*00ca*/ 	.short	(.L_33 - .L_32)
.L_32:
        /*00cc*/ 	.word	0x00000000
        /*00d0*/ 	.short	0x0001
        /*00d2*/ 	.short	0x0008
        /*00d4*/ 	.byte	0x00, 0xf4, 0x21, 0x00


	//----- nvinfo : EIATTR_KPARAM_INFO
	.align		4
.L_33:
        /*00d8*/ 	.byte	0x04, 0x17
        /*00da*/ 	.short	(.L_35 - .L_34)
.L_34:
        /*00dc*/ 	.word	0x00000000
        /*00e0*/ 	.short	0x0000
        /*00e2*/ 	.short	0x0000
        /*00e4*/ 	.byte	0x00, 0xf4, 0x21, 0x00


	//----- nvinfo : EIATTR_SPARSE_MMA_MASK
	.align		4
.L_35:
        /*00e8*/ 	.byte	0x03, 0x50
        /*00ea*/ 	.short	0x0000


	//----- nvinfo : EIATTR_MAXREG_COUNT
	.align		4
        /*00ec*/ 	.byte	0x03, 0x1b
        /*00ee*/ 	.short	0x00ff


	//----- nvinfo : EIATTR_NUM_BARRIERS
	.align		4
        /*00f0*/ 	.byte	0x02, 0x4c
        /*00f2*/ 	.byte	0x01
	.zero		1


	//----- nvinfo : EIATTR_ANNOTATIONS
	.align		4
        /*00f4*/ 	.byte	0x04, 0x55
        /*00f6*/ 	.short	(.L_37 - .L_36)


	//   ....[0]....
.L_36:
        /*00f8*/ 	.word	0x00000001
        /*00fc*/ 	.byte	0x20, 0x05, 0x00, 0x00, 0x01, 0x00, 0x00, 0x00, 0x30, 0x05, 0x00, 0x00, 0x01, 0x00, 0x00, 0x00
        /* <DEDUP_REMOVED lines=920> */
        /*3a8c*/ 	.byte	0x40, 0x28, 0x02, 0x00, 0x01, 0x00, 0x00, 0x00, 0x50, 0x28, 0x02, 0x00


	//----- nvinfo : EIATTR_MERCURY_ISA_VERSION
	.align		4
.L_37:
        /*3a98*/ 	.byte	0x03, 0x5f
        /*3a9a*/ 	.short	0x0101


	//----- nvinfo : EIATTR_EXIT_INSTR_OFFSETS
	.align		4
        /*3a9c*/ 	.byte	0x04, 0x1c
        /*3a9e*/ 	.short	(.L_39 - .L_38)


	//   ....[0]....
.L_38:
        /*3aa0*/ 	.word	0x00091190


	//   ....[1]....
        /*3aa4*/ 	.word	0x000911c0


	//----- nvinfo : EIATTR_REQNTID
	.align		4
.L_39:
        /*3aa8*/ 	.byte	0x04, 0x10
        /*3aaa*/ 	.short	(.L_41 - .L_40)
.L_40:
        /*3aac*/ 	.word	0x00000080
        /*3ab0*/ 	.word	0x00000001
        /*3ab4*/ 	.word	0x00000001


	//----- nvinfo : EIATTR_CBANK_PARAM_SIZE
	.align		4
.L_41:
        /*3ab8*/ 	.byte	0x03, 0x19
        /*3aba*/ 	.short	0x0050


	//----- nvinfo : EIATTR_PARAM_CBANK
	.align		4
        /*3abc*/ 	.byte	0x04, 0x0a
        /*3abe*/ 	.short	(.L_43 - .L_42)
	.align		4
.L_42:
        /*3ac0*/ 	.word	index@(.nv.constant0.matmul_kernel)
        /*3ac4*/ 	.short	0x0210
        /*3ac6*/ 	.short	0x0050


	//----- nvinfo : EIATTR_SW_WAR
	.align		4
.L_43:
        /*3ac8*/ 	.byte	0x04, 0x36
        /*3aca*/ 	.short	(.L_45 - .L_44)
.L_44:
        /*3acc*/ 	.word	0x00000008
.L_45:


//--------------------- .nv.callgraph             --------------------------
	.section	.nv.callgraph,"",@"SHT_CUDA_CALLGRAPH"
	.align	4
	.sectionentsize	8
	.align		4
        /*0000*/ 	.word	0x00000000
	.align		4
        /*0004*/ 	.word	0xffffffff
	.align		4
        /*0008*/ 	.word	0x00000000
	.align		4
        /*000c*/ 	.word	0xfffffffe
	.align		4
        /*0010*/ 	.word	0x00000000
	.align		4
        /*0014*/ 	.word	0xfffffffd
	.align		4
        /*0018*/ 	.word	0x00000000
	.align		4
        /*001c*/ 	.word	0xfffffffc


//--------------------- .text.matmul_kernel       --------------------------
	.section	.text.matmul_kernel,"ax",@progbits
	.align	128
        .global         matmul_kernel
        .type           matmul_kernel,@function
        .size           matmul_kernel,(.L_x_4 - matmul_kernel)
        .other          matmul_kernel,@"STO_CUDA_ENTRY STV_DEFAULT"
matmul_kernel:
.text.matmul_kernel:
[----:B------:R-:W0:Y:S08]  /*0000*/  LDC R1, c[0x0][0x28] ;  /* 0x00000a00ff017b82 */ /* 0x000e300000000800 */
[----:B------:R-:W1:Y:S01]  /*0010*/  LDC.64 R2, c[0x0][0x228] ;  /* 0x00008a00ff027b82 */ /* 0x000e620000000a00 */
[----:B------:R-:W2:Y:S01]  /*0020*/  S2R R14, SR_TID.X ;  /* 0x00000000000e7919 */ /* 0x000ea20000002100 */
[----:B0-----:R-:W-:Y:S01]  /*0030*/  VIADD R1, R1, 0xffffbc20 ;  /* 0xffffbc2001017836 */ /* 0x001fe20000000000 */
[----:B------:R-:W-:Y:S01]  /*0040*/  ULDC.64 UR10, c[0x0][0x208] ;  /* 0x00008200000a7ab9 */ /* 0x000fe20000000a00 */
[----:B-1----:R-:W-:-:S05]  /*0050*/  VIADD R0, R3, 0x1ff ;  /* 0x000001ff03007836 */ /* 0x002fca0000000000 */
[----:B------:R-:W-:-:S04]  /*0060*/  SHF.R.S32.HI R5, RZ, 0x1f, R0 ;  /* 0x0000001fff057819 */ /* 0x000fc80000011400 */
[----:B------:R-:W-:-:S04]  /*0070*/  LEA.HI R5, R5, R0, RZ, 0x9 ;  /* 0x0000000005057211 */ /* 0x000fc800078f48ff */
[----:B------:R-:W-:Y:S02]  /*0080*/  SHF.R.S32.HI R0, RZ, 0x9, R5 ;  /* 0x00000009ff007819 */ /* 0x000fe40000011405 */
[----:B------:R-:W0:Y:S03]  /*0090*/  S2R R5, SR_CTAID.X ;  /* 0x0000000000057919 */ /* 0x000e260000002500 */
[----:B------:R-:W-:-:S05]  /*00a0*/  IMAD.SHL.U32 R0, R0, 0x8, RZ ;  /* 0x0000000800007824 */ /* 0x000fca00078e00ff */
[-C--:B------:R-:W-:Y:S02]  /*00b0*/  IABS R9, R0.reuse ;  /* 0x0000000000097213 */ /* 0x080fe40000000000 */
[----:B------:R-:W-:Y:S02]  /*00c0*/  IABS R12, R0 ;  /* 0x00000000000c7213 */ /* 0x000fe40000000000 */
[----:B------:R-:W1:Y:S08]  /*00d0*/  I2F.RP R4, R9 ;  /* 0x0000000900047306 */ /* 0x000e700000209400 */
[----:B-1----:R-:W1:Y:S01]  /*00e0*/  MUFU.RCP R4, R4 ;  /* 0x0000000400047308 */ /* 0x002e620000001000 */
[----:B0-----:R-:W-:Y:S01]  /*00f0*/  IABS R10, R5 ;  /* 0x00000005000a7213 */ /* 0x001fe20000000000 */
[----:B-1----:R-:W-:-:S02]  /*0100*/  VIADD R6, R4, 0xffffffe ;  /* 0x0ffffffe04067836 */ /* 0x002fc40000000000 */
[----:B------:R-:W-:-:S04]  /*0110*/  IMAD.MOV R4, RZ, RZ, -R12 ;  /* 0x000000ffff047224 */ /* 0x000fc800078e0a0c */
[----:B------:R0:W1:Y:S02]  /*0120*/  F2I.FTZ.U32.TRUNC.NTZ R7, R6 ;  /* 0x0000000600077305 */ /* 0x000064000021f000 */
[----:B0-----:R-:W-:Y:S02]  /*0130*/  IMAD.MOV.U32 R6, RZ, RZ, RZ ;  /* 0x000000ffff067224 */ /* 0x001fe400078e00ff */
[----:B-1----:R-:W-:-:S04]  /*0140*/  IMAD.MOV R8, RZ, RZ, -R7 ;  /* 0x000000ffff087224 */ /* 0x002fc800078e0a07 */
[----:B------:R-:W-:Y:S02]  /*0150*/  IMAD R11, R8, R9, RZ ;  /* 0x00000009080b7224 */ /* 0x000fe400078e02ff */
[----:B------:R-:W-:Y:S02]  /*0160*/  IMAD.MOV.U32 R8, RZ, RZ, R10 ;  /* 0x000000ffff087224 */ /* 0x000fe400078e000a */
[----:B------:R-:W-:-:S06]  /*0170*/  IMAD.HI.U32 R7, R7, R11, R6 ;  /* 0x0000000b07077227 */ /* 0x000fcc00078e0006 */
[----:B------:R-:W-:-:S04]  /*0180*/  IMAD.HI.U32 R7, R7, R8, RZ ;  /* 0x0000000807077227 */ /* 0x000fc800078e00ff */
[----:B------:R-:W-:-:S05]  /*0190*/  IMAD R4, R7, R4, R8 ;  /* 0x0000000407047224 */ /* 0x000fca00078e0208 */
[----:B------:R-:W-:-:S13]  /*01a0*/  ISETP.GT.U32.AND P1, PT, R9, R4, PT ;  /* 0x000000040900720c */ /* 0x000fda0003f24070 */
[----:B------:R-:W-:Y:S02]  /*01b0*/  @!P1 IMAD.IADD R4, R4, 0x1, -R9 ;  /* 0x0000000104049824 */ /* 0x000fe400078e0a09 */
[----:B------:R-:W-:Y:S01]  /*01c0*/  @!P1 VIADD R7, R7, 0x1 ;  /* 0x0000000107079836 */ /* 0x000fe20000000000 */
[----:B------:R-:W-:Y:S02]  /*01d0*/  ISETP.NE.AND P1, PT, R0, RZ, PT ;  /* 0x000000ff0000720c */ /* 0x000fe40003f25270 */
[----:B------:R-:W-:Y:S02]  /*01e0*/  ISETP.GE.U32.AND P0, PT, R4, R9, PT ;  /* 0x000000090400720c */ /* 0x000fe40003f06070 */
[----:B------:R-:W-:-:S04]  /*01f0*/  LOP3.LUT R4, R5, R0, RZ, 0x3c, !PT ;  /* 0x0000000005047212 */ /* 0x000fc800078e3cff */
[----:B------:R-:W-:Y:S01]  /*0200*/  ISETP.GE.AND P2, PT, R4, RZ, PT ;  /* 0x000000ff0400720c */ /* 0x000fe20003f46270 */
[----:B------:R-:W-:-:S06]  /*0210*/  VIADD R4, R2, 0xf ;  /* 0x0000000f02047836 */ /* 0x000fcc0000000000 */
[----:B------:R-:W-:-:S04]  /*0220*/  @P0 VIADD R7, R7, 0x1 ;  /* 0x0000000107070836 */ /* 0x000fc80000000000 */
[----:B------:R-:W-:Y:S01]  /*0230*/  IMAD.MOV.U32 R6, RZ, RZ, R7 ;  /* 0x000000ffff067224 */ /* 0x000fe200078e0007 */
[----:B------:R-:W-:-:S03]  /*0240*/  SHF.R.S32.HI R7, RZ, 0x1f, R4 ;  /* 0x0000001fff077819 */ /* 0x000fc60000011404 */
[----:B------:R-:W-:Y:S01]  /*0250*/  @!P2 IMAD.MOV R6, RZ, RZ, -R6 ;  /* 0x000000ffff06a224 */ /* 0x000fe200078e0a06 */
[----:B------:R-:W-:Y:S02]  /*0260*/  @!P1 LOP3.LUT R6, RZ, R0, RZ, 0x33, !PT ;  /* 0x00000000ff069212 */ /* 0x000fe400078e33ff */
[----:B------:R-:W-:-:S03]  /*0270*/  LEA.HI R7, R7, R4, RZ, 0x4 ;  /* 0x0000000407077211 */ /* 0x000fc600078f20ff */
[----:B------:R-:W-:Y:S02]  /*0280*/  IMAD.SHL.U32 R4, R6, 0x8, RZ ;  /* 0x0000000806047824 */ /* 0x000fe400078e00ff */
[----:B------:R-:W-:-:S03]  /*0290*/  IMAD.MOV R6, RZ, RZ, -R6 ;  /* 0x000000ffff067224 */ /* 0x000fc600078e0a06 */
[----:B------:R-:W-:Y:S01]  /*02a0*/  LEA.HI.SX32 R7, R7, -R4, 0x1c ;  /* 0x8000000407077211 */ /* 0x000fe200078fe2ff */
[----:B------:R-:W-:Y:S02]  /*02b0*/  IMAD R15, R0, R6, R5 ;  /* 0x00000006000f7224 */ /* 0x000fe400078e0205 */
[----:B------:R-:W-:Y:S01]  /*02c0*/  IMAD.MOV.U32 R6, RZ, RZ, RZ ;  /* 0x000000ffff067224 */ /* 0x000fe200078e00ff */
[----:B------:R-:W-:Y:S02]  /*02d0*/  VIMNMX R8, R7, 0x8, PT ;  /* 0x0000000807087848 */ /* 0x000fe40003fe0100 */
[----:B------:R-:W-:Y:S02]  /*02e0*/  IABS R13, R15 ;  /* 0x0000000f000d7213 */ /* 0x000fe40000000000 */
[----:B------:R-:W-:-:S04]  /*02f0*/  IABS R11, R8 ;  /* 0x00000008000b7213 */ /* 0x000fc80000000000 */
[----:B------:R-:W0:Y:S08]  /*0300*/  I2F.RP R9, R11 ;  /* 0x0000000b00097306 */ /* 0x000e300000209400 */
[----:B0-----:R-:W0:Y:S02]  /*0310*/  MUFU.RCP R9, R9 ;  /* 0x0000000900097308 */ /* 0x001e240000001000 */
[----:B0-----:R-:W-:-:S06]  /*0320*/  VIADD R7, R9, 0xffffffe ;  /* 0x0ffffffe09077836 */ /* 0x001fcc0000000000 */
[----:B------:R-:W0:Y:S02]  /*0330*/  F2I.FTZ.U32.TRUNC.NTZ R7, R7 ;  /* 0x0000000700077305 */ /* 0x000e24000021f000 */
[----:B0-----:R-:W-:-:S04]  /*0340*/  IMAD.MOV R10, RZ, RZ, -R7 ;  /* 0x000000ffff0a7224 */ /* 0x001fc800078e0a07 */
[----:B------:R-:W-:-:S04]  /*0350*/  IMAD.MOV.U32 R0, RZ, RZ, R10 ;  /* 0x000000ffff007224 */ /* 0x000fc800078e000a */
[----:B------:R-:W-:Y:S01]  /*0360*/  IMAD R5, R0, R11, RZ ;  /* 0x0000000b00057224 */ /* 0x000fe200078e02ff */
[----:B------:R-:W-:-:S03]  /*0370*/  IABS R0, R8 ;  /* 0x0000000800007213 */ /* 0x000fc60000000000 */
[----:B------:R-:W-:Y:S02]  /*0380*/  IMAD.HI.U32 R6, R7, R5, R6 ;  /* 0x0000000507067227 */ /* 0x000fe400078e0006 */
[----:B------:R-:W0:Y:S02]  /*0390*/  LDC R7, c[0x0][0x230] ;  /* 0x00008c00ff077b82 */ /* 0x000e240000000800 */
[----:B------:R-:W-:Y:S02]  /*03a0*/  IMAD.MOV R0, RZ, RZ, -R0 ;  /* 0x000000ffff007224 */ /* 0x000fe400078e0a00 */
[----:B------:R-:W-:-:S04]  /*03b0*/  IMAD.HI.U32 R6, R6, R13, RZ ;  /* 0x0000000d06067227 */ /* 0x000fc800078e00ff */
[----:B------:R-:W-:-:S05]  /*03c0*/  IMAD R0, R6, R0, R13 ;  /* 0x0000000006007224 */ /* 0x000fca00078e020d */
[----:B------:R-:W-:Y:S01]  /*03d0*/  ISETP.GT.U32.AND P1, PT, R11, R0, PT ;  /* 0x000000000b00720c */ /* 0x000fe20003f24070 */
[----:B0-----:R-:W-:-:S12]  /*03e0*/  VIADD R7, R7, 0xff ;  /* 0x000000ff07077836 */ /* 0x001fd80000000000 */
[----:B------:R-:W-:Y:S02]  /*03f0*/  @!P1 IMAD.IADD R0, R0, 0x1, -R11 ;  /* 0x0000000100009824 */ /* 0x000fe400078e0a0b */
[----:B------:R-:W-:Y:S01]  /*0400*/  @!P1 VIADD R6, R6, 0x1 ;  /* 0x0000000106069836 */ /* 0x000fe20000000000 */
[----:B------:R-:W-:Y:S02]  /*0410*/  ISETP.NE.AND P1, PT, R8, RZ, PT ;  /* 0x000000ff0800720c */ /* 0x000fe40003f25270 */
[----:B------:R-:W-:Y:S02]  /*0420*/  ISETP.GE.U32.AND P0, PT, R0, R11, PT ;  /* 0x0000000b0000720c */ /* 0x000fe40003f06070 */
[----:B------:R-:W-:-:S04]  /*0430*/  LOP3.LUT R0, R15, R8, RZ, 0x3c, !PT ;  /* 0x000000080f007212 */ /* 0x000fc800078e3cff */
[----:B------:R-:W-:Y:S02]  /*0440*/  ISETP.GE.AND P2, PT, R0, RZ, PT ;  /* 0x000000ff0000720c */ /* 0x000fe40003f46270 */
[----:B--2---:R-:W-:-:S05]  /*0450*/  LOP3.LUT R0, R14, 0xf, RZ, 0xc0, !PT ;  /* 0x0000000f0e007812 */ /* 0x004fca00078ec0ff */
[----:B------:R-:W-:Y:S01]  /*0460*/  @P0 VIADD R6, R6, 0x1 ;  /* 0x0000000106060836 */ /* 0x000fe20000000000 */
[----:B------:R-:W-:-:S05]  /*0470*/  ISETP.GT.AND P0, PT, R7, 0xff, PT ;  /* 0x000000ff0700780c */ /* 0x000fca0003f04270 */
[----:B------:R-:W-:Y:S01]  /*0480*/  @!P2 IMAD.MOV R6, RZ, RZ, -R6 ;  /* 0x000000ffff06a224 */ /* 0x000fe200078e0a06 */
[----:B------:R-:W-:-:S05]  /*0490*/  @!P1 LOP3.LUT R6, RZ, R8, RZ, 0x33, !PT ;  /* 0x00000008ff069212 */ /* 0x000fca00078e33ff */
[----:B------:R-:W-:Y:S02]  /*04a0*/  IMAD.MOV R5, RZ, RZ, -R6 ;  /* 0x000000ffff057224 */ /* 0x000fe400078e0a06 */
[----:B------:R-:W-:Y:S02]  /*04b0*/  IMAD.SHL.U32 R28, R6, 0x200, RZ ;  /* 0x00000200061c7824 */ /* 0x000fe400078e00ff */
[----:B------:R-:W-:Y:S01]  /*04c0*/  IMAD R5, R8, R5, R15 ;  /* 0x0000000508057224 */ /* 0x000fe200078e020f */
[----:B------:R-:W-:-:S03]  /*04d0*/  SHF.R.U32.HI R8, RZ, 0x4, R14 ;  /* 0x00000004ff087819 */ /* 0x000fc6000001160e */
[----:B------:R-:W-:Y:S01]  /*04e0*/  IMAD.IADD R5, R4, 0x1, R5 ;  /* 0x0000000104057824 */ /* 0x000fe200078e0205 */
[----:B------:R-:W-:-:S03]  /*04f0*/  SGXT.U32 R16, R8, 0x3 ;  /* 0x000000030810781a */ /* 0x000fc60000000000 */
[----:B------:R-:W-:Y:S01]  /*0500*/  IMAD R29, R5, 0x10, R0 ;  /* 0x00000010051d7824 */ /* 0x000fe200078e0200 */
[----:B------:R-:W-:-:S04]  /*0510*/  LOP3.LUT R25, R16, 0xf0, RZ, 0xfc, !PT ;  /* 0x000000f010197812 */ /* 0x000fc800078efcff */
[----:B------:R0:W-:Y:S04]  /*0520*/  STL [R1+0x2f0c], R29 ;  /* 0x002f0c1d01007387 */ /* 0x0001e80000100800 */
[----:B------:R0:W-:Y:S01]  /*0530*/  STL [R1+0x330], R28 ;  /* 0x0003301c01007387 */ /* 0x0001e20000100800 */
[----:B------:R-:W-:Y:S05]  /*0540*/  @P0 BRA `(.L_x_0) ;  /* 0x0000000000680947 */ /* 0x000fea0003800000 */
[C---:B------:R-:W-:Y:S01]  /*0550*/  IMAD.SHL.U32 R2, R14.reuse, 0x10, RZ ;  /* 0x000000100e027824 */ /* 0x040fe200078e00ff */
[----:B------:R-:W-:Y:S01]  /*0560*/  CS2R R24, SRZ ;  /* 0x0000000000187805 */ /* 0x000fe2000001ff00 */
[----:B------:R-:W-:Y:S01]  /*0570*/  IMAD.SHL.U32 R0, R14, 0x20, RZ ;  /* 0x000000200e007824 */ /* 0x000fe200078e00ff */
[----:B------:R-:W-:Y:S02]  /*0580*/  CS2R R26, SRZ ;  /* 0x00000000001a7805 */ /* 0x000fe4000001ff00 */
[----:B------:R-:W-:Y:S01]  /*0590*/  CS2R R20, SRZ ;  /* 0x0000000000147805 */ /* 0x000fe2000001ff00 */
[----:B------:R1:W-:Y:S01]  /*05a0*/  STL [R1+0x2f08], R2 ;  /* 0x002f080201007387 */ /* 0x0003e20000100800 */
[----:B------:R-:W-:Y:S02]  /*05b0*/  CS2R R22, SRZ ;  /* 0x0000000000167805 */ /* 0x000fe4000001ff00 */
[----:B------:R-:W-:Y:S02]  /*05c0*/  LOP3.LUT R0, R0, 0x60, RZ, 0xc0, !PT ;  /* 0x0000006000007812 */ /* 0x000fe400078ec0ff */
[----:B------:R-:W-:Y:S01]  /*05d0*/  CS2R R16, SRZ ;  /* 0x0000000000107805 */ /* 0x000fe2000001ff00 */
[----:B------:R1:W-:Y:S01]  /*05e0*/  STL [R1], RZ ;  /* 0x000000ff01007387 */ /* 0x0003e20000100800 */
[----:B------:R-:W-:-:S02]  /*05f0*/  CS2R R18, SRZ ;  /* 0x0000000000127805 */ /* 0x000fc4000001ff00 */
[----:B------:R-:W-:Y:S02]  /*0600*/  CS2R R12, SRZ ;  /* 0x00000000000c7805 */ /* 0x000fe4000001ff00 */
[----:B------:R-:W-:Y:S01]  /*0610*/  CS2R R14, SRZ ;  /* 0x00000000000e7805 */ /* 0x000fe2000001ff00 */
[----:B------:R1:W-:Y:S01]  /*0620*/  STL [R1+0x4], RZ ;  /* 0x000004ff01007387 */ /* 0x0003e20000100800 */
[----:B------:R-:W-:Y:S02]  /*0630*/  CS2R R8, SRZ ;  /* 0x0000000000087805 */ /* 0x000fe4000001ff00 */
[----:B------:R-:W-:Y:S02]  /*0640*/  CS2R R10, SRZ ;  /* 0x00000000000a7805 */ /* 0x000fe4000001ff00 */
[----:B------:R-:W-:Y:S01]  /*0650*/  CS2R R4, SRZ ;  /* 0x0000000000047805 */ /* 0x000fe2000001ff00 */
[----:B------:R1:W-:Y:S01]  /*0660*/  STL [R1+0x8], RZ ;  /* 0x000008ff01007387 */ /* 0x0003e20000100800 */
[----:B------:R-:W-:-:S03]  /*0670*/  CS2R R6, SRZ ;  /* 0x0000000000067805 */ /* 0x000fc6000001ff00 */
[----:B------:R1:W-:Y:S04]  /*0680*/  STL [R1+0xc], RZ ;  /* 0x00000cff01007387 */ /* 0x0003e80000100800 */
[----:B------:R1:W-:Y:S04]  /*0690*/  STL [R1+0x10], RZ ;  /* 0x000010ff01007387 */ /* 0x0003e80000100800 */
[----:B------:R1:W-:Y:S04]  /*06a0*/  STL [R1+0x14], RZ ;  /* 0x000014ff01007387 */ /* 0x0003e80000100800 */
[----:B------:R1:W-:Y:S04]  /*06b0*/  STL [R1+0x18], RZ ;  /* 0x000018ff01007387 */ /* 0x0003e80000100800 */
[----:B------:R1:W-:Y:S04]  /*06c0*/  STL [R1+0x1c], RZ ;  /* 0x00001cff01007387 */ /* 0x0003e80000100800 */
[----:B------:R1:W-:Y:S01]  /*06d0*/  STL [R1+0x2f04], R0 ;  /* 0x002f040001007387 */ /* 0x0003e20000100800 */
[----:B------:R-:W-:Y:S05]  /*06e0*/  BRA `(.L_x_1) ;  /* 0x000008e000f47947 */ /* 0x000fea0003800000 */
.L_x_0:
[----:B------:R-:W-:Y:S01]  /*06f0*/  IABS R10, R3 ;  /* 0x00000003000a7213 */ /* 0x000fe20000000000 */
[C---:B------:R-:W-:Y:S01]  /*0700*/  VIADD R0, R28.reuse, 0x1ff ;  /* 0x000001ff1c007836 */ /* 0x040fe20000000000 */
[----:B------:R1:W-:Y:S01]  /*0710*/  STL [R1+0x3054], R3 ;  /* 0x0030540301007387 */ /* 0x0003e20000100800 */
[----:B------:R-:W-:Y:S01]  /*0720*/  IMAD.MOV.U32 R4, RZ, RZ, RZ ;  /* 0x000000ffff047224 */ /* 0x000fe200078e00ff */
[----:B------:R-:W2:Y:S01]  /*0730*/  I2F.RP R6, R10 ;  /* 0x0000000a00067306 */ /* 0x000ea20000209400 */
[C---:B------:R-:W-:Y:S01]  /*0740*/  VIADD R8, R28.reuse, 0x1fe ;  /* 0x000001fe1c087836 */ /* 0x040fe20000000000 */
[----:B------:R-:W-:Y:S01]  /*0750*/  IABS R19, R0 ;  /* 0x0000000000137213 */ /* 0x000fe20000000000 */
[----:B------:R-:W-:Y:S01]  /*0760*/  VIADD R9, R28, 0x1fd ;  /* 0x000001fd1c097836 */ /* 0x000fe20000000000 */
[----:B------:R-:W-:Y:S01]  /*0770*/  ISETP.GE.AND P5, PT, R0, RZ, PT ;  /* 0x000000ff0000720c */ /* 0x000fe20003fa6270 */
[----:B------:R-:W-:Y:S01]  /*0780*/  VIADD R15, R28, 0x1f8 ;  /* 0x000001f81c0f7836 */ /* 0x000fe20000000000 */
[----:B------:R-:W-:Y:S01]  /*0790*/  ISETP.GE.AND P3, PT, R8, RZ, PT ;  /* 0x000000ff0800720c */ /* 0x000fe20003f66270 */
[----:B------:R-:W-:Y:S01]  /*07a0*/  VIADD R16, R28, 0x1f7 ;  /* 0x000001f71c107836 */ /* 0x000fe20000000000 */
[----:B------:R-:W-:Y:S01]  /*07b0*/  IABS R8, R8 ;  /* 0x0000000800087213 */ /* 0x000fe20000000000 */
[----:B------:R-:W-:Y:S01]  /*07c0*/  ULDC UR6, c[0x0][0x238] ;  /* 0x00008e0000067ab9 */ /* 0x000fe20000000800 */
[----:B------:R-:W-:Y:S01]  /*07d0*/  IABS R17, R9 ;  /* 0x0000000900117213 */ /* 0x000fe20000000000 */
[----:B------:R-:W-:Y:S01]  /*07e0*/  ULDC UR4, c[0x0][0x234] ;  /* 0x00008d0000047ab9 */ /* 0x000fe20000000800 */
[----:B------:R-:W-:Y:S01]  /*07f0*/  ISETP.GE.AND P1, PT, R9, RZ, PT ;  /* 0x000000ff0900720c */ /* 0x000fe20003f26270 */
[----:B------:R-:W-:Y:S01]  /*0800*/  IMAD.MOV.U32 R9, RZ, RZ, R8 ;  /* 0x000000ffff097224 */ /* 0x000fe200078e0008 */
[----:B------:R-:W-:Y:S01]  /*0810*/  ULDC.64 UR8, c[0x0][0x210] ;  /* 0x0000840000087ab9 */ /* 0x000fe20000000a00 */
[----:B--2---:R-:W2:Y:S01]  /*0820*/  MUFU.RCP R6, R6 ;  /* 0x0000000600067308 */ /* 0x004ea20000001000 */
[----:B------:R-:W-:Y:S01]  /*0830*/  ULDC UR7, c[0x0][0x238] ;  /* 0x00008e0000077ab9 */ /* 0x000fe20000000800 */
[----:B------:R-:W-:Y:S01]  /*0840*/  ULDC UR12, c[0x0][0x238] ;  /* 0x00008e00000c7ab9 */ /* 0x000fe20000000800 */
[----:B--2---:R-:W-:-:S02]  /*0850*/  VIADD R5, R6, 0xffffffe ;  /* 0x0ffffffe06057836 */ /* 0x004fc40000000000 */
[----:B------:R-:W-:-:S04]  /*0860*/  VIADD R6, R28, 0x1fb ;  /* 0x000001fb1c067836 */ /* 0x000fc80000000000 */
[----:B------:R-:W2:Y:S02]  /*0870*/  F2I.FTZ.U32.TRUNC.NTZ R5, R5 ;  /* 0x0000000500057305 */ /* 0x000ea4000021f000 */
[----:B--2---:R-:W-:-:S04]  /*0880*/  IMAD.MOV R7, RZ, RZ, -R5 ;  /* 0x000000ffff077224 */ /* 0x004fc800078e0a05 */
[----:B------:R-:W-:-:S04]  /*0890*/  IMAD R7, R7, R10, RZ ;  /* 0x0000000a07077224 */ /* 0x000fc800078e02ff */
[----:B------:R-:W-:Y:S01]  /*08a0*/  IMAD.HI.U32 R4, R5, R7, R4 ;  /* 0x0000000705047227 */ /* 0x000fe200078e0004 */
[----:B------:R-:W-:-:S03]  /*08b0*/  IABS R5, R6 ;  /* 0x0000000600057213 */ /* 0x000fc60000000000 */
[----:B------:R-:W-:Y:S02]  /*08c0*/  VIADD R7, R28, 0x1fc ;  /* 0x000001fc1c077836 */ /* 0x000fe40000000000 */
[----:B------:R-:W-:-:S03]  /*08d0*/  IMAD.HI.U32 R0, R4, R19, RZ ;  /* 0x0000001304007227 */ /* 0x000fc600078e00ff */
[----:B------:R-:W-:Y:S01]  /*08e0*/  IABS R13, R7 ;  /* 0x00000007000d7213 */ /* 0x000fe20000000000 */
[----:B------:R-:W-:Y:S02]  /*08f0*/  IMAD.MOV R14, RZ, RZ, -R0 ;  /* 0x000000ffff0e7224 */ /* 0x000fe400078e0a00 */
[----:B------:R-:W-:-:S04]  /*0900*/  IMAD.HI.U32 R8, R4, R17, RZ ;  /* 0x0000001104087227 */ /* 0x000fc800078e00ff */
[----:B------:R-:W-:-:S04]  /*0910*/  IMAD.HI.U32 R0, R4, R9, RZ ;  /* 0x0000000904007227 */ /* 0x000fc800078e00ff */
[C---:B------:R-:W-:Y:S02]  /*0920*/  IMAD R19, R10.reuse, R14, R19 ;  /* 0x0000000e0a137224 */ /* 0x040fe400078e0213 */
[----:B------:R-:W-:Y:S02]  /*0930*/  IMAD.MOV R8, RZ, RZ, -R8 ;  /* 0x000000ffff087224 */ /* 0x000fe400078e0a08 */
[----:B------:R-:W-:Y:S01]  /*0940*/  IMAD.MOV R0, RZ, RZ, -R0 ;  /* 0x000000ffff007224 */ /* 0x000fe200078e0a00 */
[C---:B------:R-:W-:Y:S01]  /*0950*/  ISETP.GT.U32.AND P0, PT, R10.reuse, R19, PT ;  /* 0x000000130a00720c */ /* 0x040fe20003f04070 */
[C---:B------:R-:W-:Y:S01]  /*0960*/  IMAD R17, R10.reuse, R8, R17 ;  /* 0x000000080a117224 */ /* 0x040fe200078e0211 */
[----:B------:R-:W-:Y:S01]  /*0970*/  IABS R8, R15 ;  /* 0x0000000f00087213 */ /* 0x000fe20000000000 */
[----:B------:R-:W-:Y:S01]  /*0980*/  IMAD R18, R10, R0, R9 ;  /* 0x000000000a127224 */ /* 0x000fe200078e0209 */
[----:B------:R-:W-:Y:S01]  /*0990*/  IABS R0, R16 ;  /* 0x0000001000007213 */ /* 0x000fe20000000000 */
[----:B------:R-:W-:Y:S01]  /*09a0*/  IMAD.HI.U32 R12, R4, R5, RZ ;  /* 0x00000005040c7227 */ /* 0x000fe200078e00ff */
[----:B------:R-:W-:-:S02]  /*09b0*/  ISETP.GT.U32.AND P6, PT, R10, R17, PT ;  /* 0x000000110a00720c */ /* 0x000fc40003fc4070 */
[----:B------:R-:W-:Y:S01]  /*09c0*/  ISETP.GT.U32.AND P2, PT, R10, R18, PT ;  /* 0x000000120a00720c */ /* 0x000fe20003f44070 */
[----:B------:R-:W-:Y:S02]  /*09d0*/  IMAD.MOV R12, RZ, RZ, -R12 ;  /* 0x000000ffff0c7224 */ /* 0x000fe400078e0a0c */
[----:B------:R-:W-:-:S04]  /*09e0*/  IMAD.HI.U32 R11, R4, R13, RZ ;  /* 0x0000000d040b7227 */ /* 0x000fc800078e00ff */
[----:B------:R-:W-:Y:S02]  /*09f0*/  VIADD R14, R28, 0x1f9 ;  /* 0x000001f91c0e7836 */ /* 0x000fe40000000000 */
[--C-:B------:R-:W-:Y:S02]  /*0a00*/  @!P0 IMAD.IADD R19, R19, 0x1, -R10.reuse ;  /* 0x0000000113138824 */ /* 0x100fe400078e0a0a */
[C---:B------:R-:W-:Y:S01]  /*0a10*/  IMAD R12, R10.reuse, R12, R5 ;  /* 0x0000000c0a0c7224 */ /* 0x040fe200078e0205 */
[----:B------:R-:W-:Y:S01]  /*0a20*/  IABS R9, R14 ;  /* 0x0000000e00097213 */ /* 0x000fe20000000000 */
[----:B------:R-:W-:Y:S01]  /*0a30*/  IMAD.MOV R11, RZ, RZ, -R11 ;  /* 0x000000ffff0b7224 */ /* 0x000fe200078e0a0b */
[----:B------:R-:W-:Y:S01]  /*0a40*/  ISETP.GT.U32.AND P4, PT, R10, R19, PT ;  /* 0x000000130a00720c */ /* 0x000fe20003f84070 */
[----:B------:R-:W-:Y:S02]  /*0a50*/  VIADD R5, R28, 0x1fa ;  /* 0x000001fa1c057836 */ /* 0x000fe40000000000 */
[----:B------:R-:W-:-:S02]  /*0a60*/  @!P6 IMAD.IADD R17, R17, 0x1, -R10 ;  /* 0x000000011111e824 */ /* 0x000fc400078e0a0a */
[----:B------:R-:W-:Y:S01]  /*0a70*/  IMAD R13, R10, R11, R13 ;  /* 0x0000000b0a0d7224 */ /* 0x000fe200078e020d */
[----:B------:R-:W-:Y:S01]  /*0a80*/  IABS R11, R5 ;  /* 0x00000005000b7213 */ /* 0x000fe20000000000 */
[----:B------:R-:W-:Y:S01]  /*0a90*/  @!P2 IMAD.IADD R18, R18, 0x1, -R10 ;  /* 0x000000011212a824 */ /* 0x000fe200078e0a0a */
[----:B------:R-:W-:Y:S01]  /*0aa0*/  ISETP.GT.U32.AND P6, PT, R10, R17, PT ;  /* 0x000000110a00720c */ /* 0x000fe20003fc4070 */
[----:B------:R-:W-:Y:S01]  /*0ab0*/  IMAD.HI.U32 R22, R4, R9, RZ ;  /* 0x0000000904167227 */ /* 0x000fe200078e00ff */
[C---:B------:R-:W-:Y:S02]  /*0ac0*/  ISETP.GT.U32.AND P0, PT, R10.reuse, R13, PT ;  /* 0x0000000d0a00720c */ /* 0x040fe40003f04070 */
[----:B------:R-:W-:Y:S01]  /*0ad0*/  ISETP.GT.U32.AND P2, PT, R10, R18, PT ;  /* 0x000000120a00720c */ /* 0x000fe20003f44070 */
[----:B------:R-:W-:-:S04]  /*0ae0*/  IMAD.HI.U32 R20, R4, R11, RZ ;  /* 0x0000000b04147227 */ /* 0x000fc800078e00ff */
[----:B------:R-:W-:Y:S02]  /*0af0*/  IMAD.MOV R22, RZ, RZ, -R22 ;  /* 0x000000ffff167224 */ /* 0x000fe400078e0a16 */
[----:B------:R-:W-:Y:S02]  /*0b00*/  IMAD.MOV R20, RZ, RZ, -R20 ;  /* 0x000000ffff147224 */ /* 0x000fe400078e0a14 */
[--C-:B------:R-:W-:Y:S01]  /*0b10*/  @!P4 IMAD.IADD R19, R19, 0x1, -R10.reuse ;  /* 0x000000011313c824 */ /* 0x100fe200078e0a0a */
[C---:B------:R-:W-:Y:S01]  /*0b20*/  ISETP.GT.U32.AND P4, PT, R10.reuse, R12, PT ;  /* 0x0000000c0a00720c */ /* 0x040fe20003f84070 */
[C---:B------:R-:W-:Y:S02]  /*0b30*/  IMAD R9, R10.reuse, R22, R9 ;  /* 0x000000160a097224 */ /* 0x040fe400078e0209 */
[C---:B------:R-:W-:Y:S02]  /*0b40*/  IMAD R11, R10.reuse, R20, R11 ;  /* 0x000000140a0b7224 */ /* 0x040fe400078e020b */
[--C-:B------:R-:W-:Y:S01]  /*0b50*/  @!P6 IMAD.IADD R17, R17, 0x1, -R10.reuse ;  /* 0x000000011111e824 */ /* 0x100fe200078e0a0a */
[----:B------:R-:W-:Y:S01]  /*0b60*/  ISETP.GT.U32.AND P6, PT, R10, R9, PT ;  /* 0x000000090a00720c */ /* 0x000fe20003fc4070 */
[----:B------:R-:W-:Y:S01]  /*0b70*/  @!P2 IMAD.IADD R18, R18, 0x1, -R10 ;  /* 0x000000011212a824 */ /* 0x000fe200078e0a0a */
[----:B------:R-:W-:Y:S01]  /*0b80*/  ISETP.GT.U32.AND P2, PT, R10, R11, PT ;  /* 0x0000000b0a00720c */ /* 0x000fe20003f44070 */
[----:B------:R-:W-:-:S04]  /*0b90*/  IMAD.HI.U32 R20, R4, R8, RZ ;  /* 0x0000000804147227 */ /* 0x000fc800078e00ff */
[--C-:B------:R-:W-:Y:S01]  /*0ba0*/  @!P4 IMAD.IADD R12, R12, 0x1, -R10.reuse ;  /* 0x000000010c0cc824 */ /* 0x100fe200078e0a0a */
[----:B------:R-:W-:Y:S01]  /*0bb0*/  ISETP.GE.AND P4, PT, R6, RZ, PT ;  /* 0x000000ff0600720c */ /* 0x000fe20003f86270 */
[----:B------:R-:W-:Y:S01]  /*0bc0*/  @!P0 IMAD.IADD R13, R13, 0x1, -R10 ;  /* 0x000000010d0d8824 */ /* 0x000fe200078e0a0a */
[----:B------:R-:W-:Y:S01]  /*0bd0*/  ISETP.GE.AND P0, PT, R7, RZ, PT ;  /* 0x000000ff0700720c */ /* 0x000fe20003f06270 */
[----:B------:R-:W-:-:S04]  /*0be0*/  IMAD.HI.U32 R21, R4, R0, RZ ;  /* 0x0000000004157227 */ /* 0x000fc800078e00ff */
[--C-:B------:R-:W-:Y:S01]  /*0bf0*/  @!P6 IMAD.IADD R9, R9, 0x1, -R10.reuse ;  /* 0x000000010909e824 */ /* 0x100fe200078e0a0a */
[C---:B------:R-:W-:Y:S01]  /*0c00*/  ISETP.GT.U32.AND P6, PT, R10.reuse, R12, PT ;  /* 0x0000000c0a00720c */ /* 0x040fe20003fc4070 */
[----:B------:R-:W-:Y:S01]  /*0c10*/  @!P2 IMAD.IADD R11, R11, 0x1, -R10 ;  /* 0x000000010b0ba824 */ /* 0x000fe200078e0a0a */
[----:B------:R-:W-:Y:S01]  /*0c20*/  ISETP.GT.U32.AND P2, PT, R10, R13, PT ;  /* 0x0000000d0a00720c */ /* 0x000fe20003f44070 */
[----:B------:R-:W-:Y:S02]  /*0c30*/  IMAD.MOV.U32 R24, RZ, RZ, R19 ;  /* 0x000000ffff187224 */ /* 0x000fe400078e0013 */
[----:B------:R-:W-:Y:S02]  /*0c40*/  IMAD.MOV R20, RZ, RZ, -R20 ;  /* 0x000000ffff147224 */ /* 0x000fe400078e0a14 */
[----:B------:R-:W-:Y:S02]  /*0c50*/  IMAD.MOV R21, RZ, RZ, -R21 ;  /* 0x000000ffff157224 */ /* 0x000fe400078e0a15 */
[----:B------:R-:W-:-:S02]  /*0c60*/  IMAD.MOV.U32 R23, RZ, RZ, R18 ;  /* 0x000000ffff177224 */ /* 0x000fc400078e0012 */
[----:B------:R-:W-:Y:S01]  /*0c70*/  @!P5 IMAD.MOV R24, RZ, RZ, -R24 ;  /* 0x000000ffff18d224 */ /* 0x000fe200078e0a18 */
[C---:B------:R-:W-:Y:S01]  /*0c80*/  ISETP.GT.U32.AND P5, PT, R10.reuse, R11, PT ;  /* 0x0000000b0a00720c */ /* 0x040fe20003fa4070 */
[C---:B------:R-:W-:Y:S02]  /*0c90*/  IMAD R6, R10.reuse, R20, R8 ;  /* 0x000000140a067224 */ /* 0x040fe400078e0208 */
[----:B-1----:R-:W-:Y:S01]  /*0ca0*/  IMAD.MOV.U32 R3, RZ, RZ, R17 ;  /* 0x000000ffff037224 */ /* 0x002fe200078e0011 */
[----:B------:R-:W-:Y:S01]  /*0cb0*/  STL [R1+0x38], R24 ;  /* 0x0000381801007387 */ /* 0x000fe20000100800 */
[C---:B------:R-:W-:Y:S02]  /*0cc0*/  IMAD R0, R10.reuse, R21, R0 ;  /* 0x000000150a007224 */ /* 0x040fe400078e0200 */
[----:B------:R-:W-:Y:S01]  /*0cd0*/  @!P3 IMAD.MOV R23, RZ, RZ, -R23 ;  /* 0x000000ffff17b224 */ /* 0x000fe200078e0a17 */
[C---:B------:R-:W-:Y:S01]  /*0ce0*/  ISETP.GT.U32.AND P3, PT, R10.reuse, R9, PT ;  /* 0x000000090a00720c */ /* 0x040fe20003f64070 */
[----:B------:R-:W-:Y:S01]  /*0cf0*/  @!P1 IMAD.MOV R3, RZ, RZ, -R3 ;  /* 0x000000ffff039224 */ /* 0x000fe200078e0a03 */
[----:B------:R-:W-:Y:S01]  /*0d00*/  ISETP.GT.U32.AND P1, PT, R10, R6, PT ;  /* 0x000000060a00720c */ /* 0x000fe20003f24070 */
[C---:B------:R-:W-:Y:S01]  /*0d10*/  VIADD R8, R28.reuse, 0x1f6 ;  /* 0x000001f61c087836 */ /* 0x040fe20000000000 */
[----:B------:R-:W-:Y:S01]  /*0d20*/  STL [R1+0x48], R23 ;  /* 0x0000481701007387 */ /* 0x000fe20000100800 */
[----:B------:R-:W-:-:S02]  /*0d30*/  VIADD R7, R28, 0x1f5 ;  /* 0x000001f51c077836 */ /* 0x000fc40000000000 */
[--C-:B------:R-:W-:Y:S01]  /*0d40*/  @!P6 IMAD.IADD R12, R12, 0x1, -R10.reuse ;  /* 0x000000010c0ce824 */ /* 0x100fe200078e0a0a */
[----:B------:R-:W-:Y:S01]  /*0d50*/  ISETP.GT.U32.AND P6, PT, R10, R0, PT ;  /* 0x000000000a00720c */ /* 0x000fe20003fc4070 */
[--C-:B------:R-:W-:Y:S01]  /*0d60*/  @!P2 IMAD.IADD R13, R13, 0x1, -R10.reuse ;  /* 0x000000010d0da824 */ /* 0x100fe200078e0a0a */
[----:B------:R-:W-:Y:S01]  /*0d70*/  IABS R17, R8 ;  /* 0x0000000800117213 */ /* 0x000fe20000000000 */
[----:B------:R-:W-:Y:S01]  /*0d80*/  @!P5 IMAD.IADD R11, R11, 0x1, -R10 ;  /* 0x000000010b0bd824 */ /* 0x000fe200078e0a0a */
[----:B------:R-:W-:Y:S01]  /*0d90*/  IABS R18, R7 ;  /* 0x0000000700127213 */ /* 0x000fe20000000000 */
[----:B------:R1:W-:Y:S01]  /*0da0*/  STL [R1+0x44], R3 ;  /* 0x0000440301007387 */ /* 0x0003e20000100800 */
[----:B------:R-:W-:Y:S01]  /*0db0*/  ISETP.GE.AND P2, PT, R5, RZ, PT ;  /* 0x000000ff0500720c */ /* 0x000fe20003f46270 */
[----:B------:R-:W-:Y:S01]  /*0dc0*/  IMAD.MOV.U32 R19, RZ, RZ, R13 ;  /* 0x000000ffff137224 */ /* 0x000fe200078e000d */
[----:B------:R-:W-:Y:S01]  /*0dd0*/  ISETP.GE.AND P5, PT, R14, RZ, PT ;  /* 0x000000ff0e00720c */ /* 0x000fe20003fa6270 */
[----:B------:R-:W-:-:S02]  /*0de0*/  IMAD.MOV.U32 R5, RZ, RZ, R18 ;  /* 0x000000ffff057224 */ /* 0x000fc400078e0012 */
[----:B------:R-:W-:-:S04]  /*0df0*/  IMAD.HI.U32 R14, R4, R17, RZ ;  /* 0x00000011040e7227 */ /* 0x000fc800078e00ff */
[----:B------:R-:W-:Y:S01]  /*0e00*/  @!P3 IMAD.IADD R9, R9, 0x1, -R10 ;  /* 0x000000010909b824 */ /* 0x000fe200078e0a0a */
[----:B------:R-:W-:Y:S01]  /*0e10*/  ISETP.GE.AND P3, PT, R15, RZ, PT ;  /* 0x000000ff0f00720c */ /* 0x000fe20003f66270 */
[----:B-1----:R-:W-:Y:S02]  /*0e20*/  IMAD.MOV.U32 R3, RZ, RZ, R12 ;  /* 0x000000ffff037224 */ /* 0x002fe400078e000c */
[----:B------:R-:W-:Y:S01]  /*0e30*/  @!P1 IMAD.IADD R6, R6, 0x1, -R10 ;  /* 0x0000000106069824 */ /* 0x000fe200078e0a0a */
[----:B------:R-:W-:Y:S01]  /*0e40*/  ISETP.GE.AND P1, PT, R16, RZ, PT ;  /* 0x000000ff1000720c */ /* 0x000fe20003f26270 */
[----:B------:R-:W-:-:S04]  /*0e50*/  IMAD.HI.U32 R15, R4, R5, RZ ;  /* 0x00000005040f7227 */ /* 0x000fc800078e00ff */
[----:B------:R-:W-:Y:S02]  /*0e60*/  IMAD.MOV R14, RZ, RZ, -R14 ;  /* 0x000000ffff0e7224 */ /* 0x000fe400078e0a0e */
[----:B------:R-:W-:Y:S01]  /*0e70*/  @!P0 IMAD.MOV R19, RZ, RZ, -R19 ;  /* 0x000000ffff138224 */ /* 0x000fe200078e0a13 */
[----:B------:R-:W-:Y:S01]  /*0e80*/  ISETP.GT.U32.AND P0, PT, R10, R6, PT ;  /* 0x000000060a00720c */ /* 0x000fe20003f04070 */
[----:B------:R-:W-:Y:S01]  /*0e90*/  @!P6 IMAD.IADD R0, R0, 0x1, -R10 ;  /* 0x000000010000e824 */ /* 0x000fe200078e0a0a */
[----:B------:R-:W-:Y:S01]  /*0ea0*/  ISETP.GE.AND P6, PT, R8, RZ, PT ;  /* 0x000000ff0800720c */ /* 0x000fe20003fc6270 */
[----:B------:R-:W-:Y:S01]  /*0eb0*/  @!P4 IMAD.MOV R3, RZ, RZ, -R3 ;  /* 0x000000ffff03c224 */ /* 0x000fe200078e0a03 */
[----:B------:R-:W-:Y:S01]  /*0ec0*/  STL [R1+0x34], R19 ;  /* 0x0000341301007387 */ /* 0x000fe20000100800 */
[----:B------:R-:W-:Y:S01]  /*0ed0*/  IMAD.MOV R13, RZ, RZ, -R15 ;  /* 0x000000ffff0d7224 */ /* 0x000fe200078e0a0f */
[C---:B------:R-:W-:Y:S01]  /*0ee0*/  ISETP.GT.U32.AND P4, PT, R10.reuse, R0, PT ;  /* 0x000000000a00720c */ /* 0x040fe20003f84070 */
[C---:B------:R-:W-:Y:S01]  /*0ef0*/  IMAD R8, R10.reuse, R14, R17 ;  /* 0x0000000e0a087224 */ /* 0x040fe200078e0211 */
[----:B------:R1:W-:Y:S01]  /*0f00*/  STL [R1+0x2c], R3 ;  /* 0x00002c0301007387 */ /* 0x0003e20000100800 */
[----:B------:R-:W-:-:S02]  /*0f10*/  IMAD R5, R10, R13, R5 ;  /* 0x0000000d0a057224 */ /* 0x000fc400078e0205 */
[----:B------:R-:W-:Y:S01]  /*0f20*/  @!P2 IMAD.MOV R11, RZ, RZ, -R11 ;  /* 0x000000ffff0ba224 */ /* 0x000fe200078e0a0b */
[----:B------:R-:W-:Y:S01]  /*0f30*/  ISETP.GT.U32.AND P2, PT, R10, R8, PT ;  /* 0x000000080a00720c */ /* 0x000fe20003f44070 */
[----:B------:R-:W-:Y:S01]  /*0f40*/  @!P0 IMAD.IADD R6, R6, 0x1, -R10 ;  /* 0x0000000106068824 */ /* 0x000fe200078e0a0a */
[----:B------:R-:W-:Y:S01]  /*0f50*/  ISETP.GE.AND P0, PT, R7, RZ, PT ;  /* 0x000000ff0700720c */ /* 0x000fe20003f06270 */
[C---:B------:R-:W-:Y:S01]  /*0f60*/  VIADD R13, R28.reuse, 0x1f2 ;  /* 0x000001f21c0d7836 */ /* 0x040fe20000000000 */
[----:B------:R2:W-:Y:S01]  /*0f70*/  STL [R1+0x174], R11 ;  /* 0x0001740b01007387 */ /* 0x0005e20000100800 */
[C---:B------:R-:W-:Y:S02]  /*0f80*/  VIADD R12, R28.reuse, 0x1f0 ;  /* 0x000001f01c0c7836 */ /* 0x040fe40000000000 */
[----:B-1----:R-:W-:Y:S02]  /*0f90*/  IMAD.MOV.U32 R3, RZ, RZ, R9 ;  /* 0x000000ffff037224 */ /* 0x002fe400078e0009 */
[----:B------:R-:W-:-:S02]  /*0fa0*/  VIADD R9, R28, 0x1f3 ;  /* 0x000001f31c097836 */ /* 0x000fc40000000000 */
[----:B------:R-:W-:Y:S01]  /*0fb0*/  @!P5 IMAD.MOV R3, RZ, RZ, -R3 ;  /* 0x000000ffff03d224 */ /* 0x000fe200078e0a03 */
[----:B------:R-:W-:Y:S01]  /*0fc0*/  ISETP.GT.U32.AND P5, PT, R10, R5, PT ;  /* 0x000000050a00720c */ /* 0x000fe20003fa4070 */
[--C-:B------:R-:W-:Y:S01]  /*0fd0*/  @!P2 IMAD.IADD R8, R8, 0x1, -R10.reuse ;  /* 0x000000010808a824 */ /* 0x100fe200078e0a0a */
[----:B------:R-:W-:Y:S01]  /*0fe0*/  IABS R7, R9 ;  /* 0x0000000900077213 */ /* 0x000fe20000000000 */
[----:B--2---:R-:W-:Y:S01]  /*0ff0*/  VIADD R11, R28, 0x1f4 ;  /* 0x000001f41c0b7836 */ /* 0x004fe20000000000 */
[----:B------:R1:W-:Y:S01]  /*1000*/  STL [R1+0x184], R3 ;  /* 0x0001840301007387 */ /* 0x0003e20000100800 */
[----:B------:R-:W-:Y:S01]  /*1010*/  @!P4 IMAD.IADD R0, R0, 0x1, -R10 ;  /* 0x000000010000c824 */ /* 0x000fe200078e0a0a */
[----:B------:R-:W-:Y:S01]  /*1020*/  ISETP.GE.AND P2, PT, R9, RZ, PT ;  /* 0x000000ff0900720c */ /* 0x000fe20003f46270 */
[C---:B------:R-:W-:Y:S01]  /*1030*/  VIADD R19, R28.reuse, 0x1ee ;  /* 0x000001ee1c137836 */ /* 0x040fe20000000000 */
[----:B------:R-:W-:Y:S01]  /*1040*/  IABS R14, R11 ;  /* 0x0000000b000e7213 */ /* 0x000fe20000000000 */
[----:B------:R-:W-:Y:S01]  /*1050*/  VIADD R16, R28, 0x1ed ;  /* 0x000001ed1c107836 */ /* 0x000fe20000000000 */
[----:B------:R-:W-:-:S03]  /*1060*/  ISETP.GE.AND P4, PT, R11, RZ, PT ;  /* 0x000000ff0b00720c */ /* 0x000fc60003f86270 */
[----:B------:R-:W-:Y:S01]  /*1070*/  @!P5 IMAD.IADD R5, R5, 0x1, -R10 ;  /* 0x000000010505d824 */ /* 0x000fe200078e0a0a */
[----:B------:R-:W-:Y:S01]  /*1080*/  ISETP.GT.U32.AND P5, PT, R10, R8, PT ;  /* 0x000000080a00720c */ /* 0x000fe20003fa4070 */
[----:B-1----:R-:W-:Y:S01]  /*1090*/  IMAD.MOV.U32 R3, RZ, RZ, R6 ;  /* 0x000000ffff037224 */ /* 0x002fe200078e0006 */
[----:B------:R-:W-:Y:S01]  /*10a0*/  IABS R15, R16 ;  /* 0x00000010000f7213 */ /* 0x000fe20000000000 */
[----:B------:R-:W-:-:S04]  /*10b0*/  IMAD.HI.U32 R9, R4, R14, RZ ;  /* 0x0000000e04097227 */ /* 0x000fc800078e00ff */
[----:B------:R-:W-:Y:S01]  /*10c0*/  @!P3 IMAD.MOV R3, RZ, RZ, -R3 ;  /* 0x000000ffff03b224 */ /* 0x000fe200078e0a03 */
[----:B------:R-:W-:Y:S01]  /*10d0*/  ISETP.GT.U32.AND P3, PT, R10, R5, PT ;  /* 0x000000050a00720c */ /* 0x000fe20003f64070 */
[----:B------:R-:W-:-:S03]  /*10e0*/  IMAD.HI.U32 R6, R4, R7, RZ ;  /* 0x0000000704067227 */ /* 0x000fc600078e00ff */
[----:B------:R1:W-:Y:S01]  /*10f0*/  STL [R1+0x190], R3 ;  /* 0x0001900301007387 */ /* 0x0003e20000100800 */
[----:B------:R-:W-:Y:S02]  /*1100*/  @!P5 IMAD.IADD R8, R8, 0x1, -R10 ;  /* 0x000000010808d824 */ /* 0x000fe400078e0a0a */
[----:B------:R-:W-:Y:S02]  /*1110*/  IMAD.MOV R6, RZ, RZ, -R6 ;  /* 0x000000ffff067224 */ /* 0x000fe400078e0a06 */
[----:B------:R-:W-:Y:S02]  /*1120*/  IMAD.MOV.U32 R11, RZ, RZ, R8 ;  /* 0x000000ffff0b7224 */ /* 0x000fe400078e0008 */
[C---:B------:R-:W-:Y:S02]  /*1130*/  IMAD R6, R10.reuse, R6, R7 ;  /* 0x000000060a067224 */ /* 0x040fe400078e0207 */
[----:B------:R-:W-:Y:S02]  /*1140*/  @!P6 IMAD.MOV R11, RZ, RZ, -R11 ;  /* 0x000000ffff0be224 */ /* 0x000fe400078e0a0b */
[----:B-1----:R-:W-:Y:S01]  /*1150*/  IMAD.MOV.U32 R3, RZ, RZ, R0 ;  /* 0x000000ffff037224 */ /* 0x002fe200078e0000 */
[----:B------:R-:W-:Y:S01]  /*1160*/  ISETP.GT.U32.AND P6, PT, R10, R6, PT ;  /* 0x000000060a00720c */ /* 0x000fe20003fc4070 */
[----:B------:R-:W-:-:S02]  /*1170*/  IMAD.MOV R0, RZ, RZ, -R9 ;  /* 0x000000ffff007224 */ /* 0x000fc400078e0a09 */
[----:B------:R-:W-:Y:S01]  /*1180*/  @!P1 IMAD.MOV R3, RZ, RZ, -R3 ;  /* 0x000000ffff039224 */ /* 0x000fe200078e0a03 */
[----:B------:R-:W-:Y:S01]  /*1190*/  ISETP.GE.AND P1, PT, R13, RZ, PT ;  /* 0x000000ff0d00720c */ /* 0x000fe20003f26270 */
[----:B------:R-:W-:Y:S01]  /*11a0*/  IMAD R14, R10, R0, R14 ;  /* 0x000000000a0e7224 */ /* 0x000fe200078e020e */
[----:B------:R-:W-:Y:S01]  /*11b0*/  IABS R13, R13 ;  /* 0x0000000d000d7213 */ /* 0x000fe20000000000 */
[----:B------:R-:W-:Y:S01]  /*11c0*/  @!P3 IMAD.IADD R5, R5, 0x1, -R10 ;  /* 0x000000010505b824 */ /* 0x000fe200078e0a0a */
[----:B------:R1:W-:Y:S01]  /*11d0*/  STL [R1+0x1ac], R3 ;  /* 0x0001ac0301007387 */ /* 0x0003e20000100800 */
[----:B------:R-:W-:Y:S01]  /*11e0*/  VIADD R9, R28, 0x1f1 ;  /* 0x000001f11c097836 */ /* 0x000fe20000000000 */
[----:B------:R-:W-:Y:S01]  /*11f0*/  ISETP.GT.U32.AND P5, PT, R10, R14, PT ;  /* 0x0000000e0a00720c */ /* 0x000fe20003fa4070 */
[----:B------:R-:W-:Y:S01]  /*1200*/  IMAD.HI.U32 R7, R4, R13, RZ ;  /* 0x0000000d04077227 */ /* 0x000fe200078e00ff */
[----:B------:R2:W-:Y:S02]  /*1210*/  STL [R1+0x7dc], R11 ;  /* 0x0007dc0b01007387 */ /* 0x0005e40000100800 */
[----:B------:R-:W-:Y:S01]  /*1220*/  ISETP.GE.AND P3, PT, R9, RZ, PT ;  /* 0x000000ff0900720c */ /* 0x000fe20003f66270 */
[----:B------:R-:W-:Y:S01]  /*1230*/  VIADD R0, R28, 0x1ef ;  /* 0x000001ef1c007836 */ /* 0x000fe20000000000 */
[----:B------:R-:W-:Y:S01]  /*1240*/  IABS R9, R9 ;  /* 0x0000000900097213 */ /* 0x000fe20000000000 */
[----:B------:R-:W-:-:S02]  /*1250*/  IMAD.MOV R7, RZ, RZ, -R7 ;  /* 0x000000ffff077224 */ /* 0x000fc400078e0a07 */
[----:B-1----:R-:W-:Y:S02]  /*1260*/  IMAD.MOV.U32 R3, RZ, RZ, R5 ;  /* 0x000000ffff037224 */ /* 0x002fe400078e0005 */
[--C-:B------:R-:W-:Y:S01]  /*1270*/  @!P6 IMAD.IADD R6, R6, 0x1, -R10.reuse ;  /* 0x000000010606e824 */ /* 0x100fe200078e0a0a */
[----:B--2---:R-:W-:Y:S01]  /*1280*/  IABS R11, R0 ;  /* 0x00000000000b7213 */ /* 0x004fe20000000000 */
[----:B------:R-:W-:Y:S02]  /*1290*/  @!P5 IMAD.IADD R14, R14, 0x1, -R10 ;  /* 0x000000010e0ed824 */ /* 0x000fe400078e0a0a */
[----:B------:R-:W-:Y:S01]  /*12a0*/  @!P0 IMAD.MOV R3, RZ, RZ, -R3 ;  /* 0x000000ffff038224 */ /* 0x000fe200078e0a03 */
[----:B------:R-:W-:Y:S01]  /*12b0*/  ISETP.GE.AND P0, PT, R12, RZ, PT ;  /* 0x000000ff0c00720c */ /* 0x000fe20003f06270 */
[C---:B------:R-:W-:Y:S01]  /*12c0*/  IMAD R13, R10.reuse, R7, R13 ;  /* 0x000000070a0d7224 */ /* 0x040fe200078e020d */
[----:B------:R-:W-:Y:S01]  /*12d0*/  ISETP.GT.U32.AND P5, PT, R10, R14, PT ;  /* 0x0000000e0a00720c */ /* 0x000fe20003fa4070 */
[----:B------:R-:W-:Y:S01]  /*12e0*/  IMAD.HI.U32 R5, R4, R9, RZ ;  /* 0x0000000904057227 */ /* 0x000fe200078e00ff */
[----:B------:R-:W-:Y:S01]  /*12f0*/  IABS R12, R12 ;  /* 0x0000000c000c7213 */ /* 0x000fe20000000000 */
[----:B------:R1:W-:Y:S01]  /*1300*/  STL [R1+0x7e0], R3 ;  /* 0x0007e00301007387 */ /* 0x0003e20000100800 */
[----:B------:R-:W-:Y:S01]  /*1310*/  ISETP.GT.U32.AND P6, PT, R10, R6, PT ;  /* 0x000000060a00720c */ /* 0x000fe20003fc4070 */
[----:B------:R-:W-:-:S04]  /*1320*/  IMAD.HI.U32 R8, R4, R11, RZ ;  /* 0x0000000b04087227 */ /* 0x000fc800078e00ff */
[----:B------:R-:W-:-:S04]  /*1330*/  IMAD.HI.U32 R7, R4, R12, RZ ;  /* 0x0000000c04077227 */ /* 0x000fc800078e00ff */
[----:B------:R-:W-:Y:S01]  /*1340*/  @!P5 IMAD.IADD R14, R14, 0x1, -R10 ;  /* 0x000000010e0ed824 */ /* 0x000fe200078e0a0a */
[C---:B------:R-:W-:Y:S01]  /*1350*/  ISETP.GT.U32.AND P5, PT, R10.reuse, R13, PT ;  /* 0x0000000d0a00720c */ /* 0x040fe20003fa4070 */
[----:B------:R-:W-:Y:S02]  /*1360*/  IMAD.MOV R7, RZ, RZ, -R7 ;  /* 0x000000ffff077224 */ /* 0x000fe400078e0a07 */
[----:B------:R-:W-:Y:S02]  /*1370*/  IMAD.MOV R5, RZ, RZ, -R5 ;  /* 0x000000ffff057224 */ /* 0x000fe400078e0a05 */
[----:B------:R-:W-:Y:S02]  /*1380*/  IMAD.MOV R8, RZ, RZ, -R8 ;  /* 0x000000ffff087224 */ /* 0x000fe400078e0a08 */
[C---:B------:R-:W-:Y:S02]  /*1390*/  IMAD R12, R10.reuse, R7, R12 ;  /* 0x000000070a0c7224 */ /* 0x040fe400078e020c */
[----:B------:R-:W-:Y:S01]  /*13a0*/  IMAD R9, R10, R5, R9 ;  /* 0x000000050a097224 */ /* 0x000fe200078e0209 */
[----:B------:R-:W-:Y:S01]  /*13b0*/  IABS R5, R19 ;  /* 0x0000001300057213 */ /* 0x000fe20000000000 */
[----:B-1----:R-:W-:-:S02]  /*13c0*/  IMAD.MOV.U32 R3, RZ, RZ, R14 ;  /* 0x000000ffff037224 */ /* 0x002fc400078e000e */
[----:B------:R-:W-:Y:S02]  /*13d0*/  IMAD R11, R10, R8, R11 ;  /* 0x000000080a0b7224 */ /* 0x000fe400078e020b */
[--C-:B------:R-:W-:Y:S01]  /*13e0*/  @!P6 IMAD.IADD R6, R6, 0x1, -R10.reuse ;  /* 0x000000010606e824 */ /* 0x100fe200078e0a0a */
[C---:B------:R-:W-:Y:S01]  /*13f0*/  ISETP.GT.U32.AND P6, PT, R10.reuse, R12, PT ;  /* 0x0000000c0a00720c */ /* 0x040fe20003fc4070 */
[----:B------:R-:W-:Y:S01]  /*1400*/  @!P4 IMAD.MOV R3, RZ, RZ, -R3 ;  /* 0x000000ffff03c224 */ /* 0x000fe200078e0a03 */
[C---:B------:R-:W-:Y:S01]  /*1410*/  ISETP.GT.U32.AND P4, PT, R10.reuse, R9, PT ;  /* 0x000000090a00720c */ /* 0x040fe20003f84070 */
[----:B------:R-:W-:Y:S01]  /*1420*/  @!P5 IMAD.IADD R13, R13, 0x1, -R10 ;  /* 0x000000010d0dd824 */ /* 0x000fe200078e0a0a */
[----:B------:R-:W-:Y:S01]  /*1430*/  ISETP.GT.U32.AND P5, PT, R10, R11, PT ;  /* 0x0000000b0a00720c */ /* 0x000fe20003fa4070 */
[----:B------:R-:W-:Y:S01]  /*1440*/  IMAD.HI.U32 R7, R4, R5, RZ ;  /* 0x0000000504077227 */ /* 0x000fe200078e00ff */
[----:B------:R1:W-:Y:S03]  /*1450*/  STL [R1+0x7e8], R3 ;  /* 0x0007e80301007387 */ /* 0x0003e60000100800 */
[----:B------:R-:W-:-:S02]  /*1460*/  IMAD.MOV R7, RZ, RZ, -R7 ;  /* 0x000000ffff077224 */ /* 0x000fc400078e0a07 */
[----:B------:R-:W-:Y:S02]  /*1470*/  VIADD R8, R28, 0x1ec ;  /* 0x000001ec1c087836 */ /* 0x000fe40000000000 */
[--C-:B------:R-:W-:Y:S02]  /*1480*/  @!P6 IMAD.IADD R12, R12, 0x1, -R10.reuse ;  /* 0x000000010c0ce824 */ /* 0x100fe400078e0a0a */
[--C-:B------:R-:W-:Y:S01]  /*1490*/  @!P4 IMAD.IADD R9, R9, 0x1, -R10.reuse ;  /* 0x000000010909c824 */ /* 0x100fe200078e0a0a */
[C---:B------:R-:W-:Y:S01]  /*14a0*/  ISETP.GT.U32.AND P4, PT, R10.reuse, R13, PT ;  /* 0x0000000d0a00720c */ /* 0x040fe20003f84070 */
[----:B------:R-:W-:Y:S01]  /*14b0*/  @!P5 IMAD.IADD R11, R11, 0x1, -R10 ;  /* 0x000000010b0bd824 */ /* 0x000fe200078e0a0a */
[C---:B------:R-:W-:Y:S01]  /*14c0*/  ISETP.GT.U32.AND P5, PT, R10.reuse, R12, PT ;  /* 0x0000000c0a00720c */ /* 0x040fe20003fa4070 */
[----:B-1----:R-:W-:Y:S01]  /*14d0*/  IMAD.MOV.U32 R3, RZ, RZ, R6 ;  /* 0x000000ffff037224 */ /* 0x002fe200078e0006 */
[----:B------:R-:W-:Y:S01]  /*14e0*/  ISETP.GT.U32.AND P6, PT, R10, R9, PT ;  /* 0x000000090a00720c */ /* 0x000fe20003fc4070 */
[----:B------:R-:W-:Y:S01]  /*14f0*/  IMAD.HI.U32 R6, R4, R15, RZ ;  /* 0x0000000f04067227 */ /* 0x000fe200078e00ff */
[----:B------:R-:W-:-:S03]  /*1500*/  IABS R18, R8 ;  /* 0x0000000800127213 */ /* 0x000fc60000000000 */
[----:B------:R-:W-:Y:S02]  /*1510*/  IMAD.MOV R6, RZ, RZ, -R6 ;  /* 0x000000ffff067224 */ /* 0x000fe400078e0a06 */
[----:B------:R-:W-:Y:S01]  /*1520*/  @!P2 IMAD.MOV R3, RZ, RZ, -R3 ;  /* 0x000000ffff03a224 */ /* 0x000fe200078e0a03 */
[C---:B------:R-:W-:Y:S01]  /*1530*/  ISETP.GT.U32.AND P2, PT, R10.reuse, R11, PT ;  /* 0x0000000b0a00720c */ /* 0x040fe20003f44070 */
[C---:B------:R-:W-:Y:S02]  /*1540*/  IMAD R5, R10.reuse, R7, R5 ;  /* 0x000000070a057224 */ /* 0x040fe400078e0205 */
[C---:B------:R-:W-:Y:S01]  /*1550*/  IMAD R15, R10.reuse, R6, R15 ;  /* 0x000000060a0f7224 */ /* 0x040fe200078e020f */
[----:B------:R1:W-:Y:S01]  /*1560*/  STL [R1+0x7e4], R3 ;  /* 0x0007e40301007387 */ /* 0x0003e20000100800 */
[--C-:B------:R-:W-:Y:S01]  /*1570*/  @!P4 IMAD.IADD R13, R13, 0x1, -R10.reuse ;  /* 0x000000010d0dc824 */ /* 0x100fe200078e0a0a */
[----:B------:R-:W-:Y:S01]  /*1580*/  ISETP.GT.U32.AND P4, PT, R10, R5, PT ;  /* 0x000000050a00720c */ /* 0x000fe20003f84070 */
[----:B------:R-:W-:Y:S01]  /*1590*/  @!P5 IMAD.IADD R12, R12, 0x1, -R10 ;  /* 0x000000010c0cd824 */ /* 0x000fe200078e0a0a */
[----:B------:R-:W-:Y:S01]  /*15a0*/  ISETP.GT.U32.AND P5, PT, R10, R15, PT ;  /* 0x0000000f0a00720c */ /* 0x000fe20003fa4070 */
[----:B------:R-:W-:-:S02]  /*15b0*/  VIADD R6, R28, 0x1ea ;  /* 0x000001ea1c067836 */ /* 0x000fc40000000000 */
[----:B------:R-:W-:Y:S02]  /*15c0*/  VIADD R7, R28, 0x1eb ;  /* 0x000001eb1c077836 */ /* 0x000fe40000000000 */
[--C-:B------:R-:W-:Y:S01]  /*15d0*/  @!P2 IMAD.IADD R11, R11, 0x1, -R10.reuse ;  /* 0x000000010b0ba824 */ /* 0x100fe200078e0a0a */
[----:B------:R-:W-:Y:S01]  /*15e0*/  ISETP.GE.AND P2, PT, R19, RZ, PT ;  /* 0x000000ff1300720c */ /* 0x000fe20003f46270 */
[--C-:B------:R-:W-:Y:S01]  /*15f0*/  @!P6 IMAD.IADD R9, R9, 0x1, -R10.reuse ;  /* 0x000000010909e824 */ /* 0x100fe200078e0a0a */
[----:B------:R-:W-:Y:S01]  /*1600*/  IABS R19, R6 ;  /* 0x0000000600137213 */ /* 0x000fe20000000000 */
[----:B------:R-:W-:Y:S01]  /*1610*/  IMAD.HI.U32 R14, R4, R18, RZ ;  /* 0x00000012040e7227 */ /* 0x000fe200078e00ff */
[----:B------:R-:W-:Y:S02]  /*1620*/  IABS R17, R7 ;  /* 0x0000000700117213 */ /* 0x000fe40000000000 */
[----:B------:R-:W-:Y:S01]  /*1630*/  ISETP.GE.AND P6, PT, R0, RZ, PT ;  /* 0x000000ff0000720c */ /* 0x000fe20003fc6270 */
[--C-:B------:R-:W-:Y:S01]  /*1640*/  @!P4 IMAD.IADD R5, R5, 0x1, -R10.reuse ;  /* 0x000000010505c824 */ /* 0x100fe200078e0a0a */
[----:B------:R-:W-:Y:S01]  /*1650*/  ISETP.GE.AND P4, PT, R16, RZ, PT ;  /* 0x000000ff1000720c */ /* 0x000fe20003f86270 */
[----:B------:R-:W-:-:S02]  /*1660*/  @!P5 IMAD.IADD R15, R15, 0x1, -R10 ;  /* 0x000000010f0fd824 */ /* 0x000fc400078e0a0a */
[----:B------:R-:W-:Y:S02]  /*1670*/  IMAD.MOV.U32 R16, RZ, RZ, R19 ;  /* 0x000000ffff107224 */ /* 0x000fe400078e0013 */
[----:B------:R-:W-:Y:S01]  /*1680*/  IMAD.MOV.U32 R20, RZ, RZ, R13 ;  /* 0x000000ffff147224 */ /* 0x000fe200078e000d */
[----:B------:R-:W-:Y:S01]  /*1690*/  ISETP.GT.U32.AND P5, PT, R10, R15, PT ;  /* 0x0000000f0a00720c */ /* 0x000fe20003fa4070 */
[----:B------:R-:W-:-:S04]  /*16a0*/  IMAD.HI.U32 R13, R4, R16, RZ ;  /* 0x00000010040d7227 */ /* 0x000fc800078e00ff */
[----:B------:R-:W-:Y:S02]  /*16b0*/  IMAD.MOV R14, RZ, RZ, -R14 ;  /* 0x000000ffff0e7224 */ /* 0x000fe400078e0a0e */
[----:B-1----:R-:W-:Y:S02]  /*16c0*/  IMAD.MOV.U32 R3, RZ, RZ, R9 ;  /* 0x000000ffff037224 */ /* 0x002fe400078e0009 */
[----:B------:R-:W-:Y:S02]  /*16d0*/  IMAD.MOV R9, RZ, RZ, -R13 ;  /* 0x000000ffff097224 */ /* 0x000fe400078e0a0d */
[----:B------:R-:W-:Y:S01]  /*16e0*/  @!P1 IMAD.MOV R20, RZ, RZ, -R20 ;  /* 0x000000ffff149224 */ /* 0x000fe200078e0a14 */
[C---:B------:R-:W-:Y:S01]  /*16f0*/  ISETP.GT.U32.AND P1, PT, R10.reuse, R5, PT ;  /* 0x000000050a00720c */ /* 0x040fe20003f24070 */
[C---:B------:R-:W-:Y:S02]  /*1700*/  IMAD R18, R10.reuse, R14, R18 ;  /* 0x0000000e0a127224 */ /* 0x040fe400078e0212 */
[----:B------:R-:W-:Y:S01]  /*1710*/  IMAD R16, R10, R9, R16 ;  /* 0x000000090a107224 */ /* 0x000fe200078e0210 */
[----:B------:R-:W-:Y:S01]  /*1720*/  STL [R1+0x1bc], R20 ;  /* 0x0001bc1401007387 */ /* 0x000fe20000100800 */
[----:B------:R-:W-:-:S04]  /*1730*/  IMAD.HI.U32 R0, R4, R17, RZ ;  /* 0x0000001104007227 */ /* 0x000fc800078e00ff */
[----:B------:R-:W-:Y:S01]  /*1740*/  @!P3 IMAD.MOV R3, RZ, RZ, -R3 ;  /* 0x000000ffff03b224 */ /* 0x000fe200078e0a03 */
[C---:B------:R-:W-:Y:S01]  /*1750*/  ISETP.GT.U32.AND P3, PT, R10.reuse, R18, PT ;  /* 0x000000120a00720c */ /* 0x040fe20003f64070 */
[----:B------:R-:W-:Y:S01]  /*1760*/  @!P5 IMAD.IADD R15, R15, 0x1, -R10 ;  /* 0x000000010f0fd824 */ /* 0x000fe200078e0a0a */
[C---:B------:R-:W-:Y:S01]  /*1770*/  ISETP.GT.U32.AND P5, PT, R10.reuse, R16, PT ;  /* 0x000000100a00720c */ /* 0x040fe20003fa4070 */
[----:B------:R-:W-:Y:S01]  /*1780*/  IMAD.MOV R0, RZ, RZ, -R0 ;  /* 0x000000ffff007224 */ /* 0x000fe200078e0a00 */
[----:B------:R1:W-:Y:S01]  /*1790*/  STL [R1+0x1cc], R3 ;  /* 0x0001cc0301007387 */ /* 0x0003e20000100800 */
[----:B------:R-:W-:Y:S01]  /*17a0*/  @!P1 IMAD.IADD R5, R5, 0x1, -R10 ;  /* 0x0000000105059824 */ /* 0x000fe200078e0a0a */
[----:B------:R-:W-:Y:S01]  /*17b0*/  ISETP.GE.AND P1, PT, R7, RZ, PT ;  /* 0x000000ff0700720c */ /* 0x000fe20003f26270 */
[----:B------:R-:W-:Y:S02]  /*17c0*/  IMAD R17, R10, R0, R17 ;  /* 0x000000000a117224 */ /* 0x000fe400078e0211 */
[----:B------:R-:W-:-:S02]  /*17d0*/  VIADD R7, R28, 0x1e8 ;  /* 0x000001e81c077836 */ /* 0x000fc40000000000 */
[----:B------:R-:W-:Y:S02]  /*17e0*/  VIADD R0, R28, 0x1e9 ;  /* 0x000001e91c007836 */ /* 0x000fe40000000000 */
[--C-:B------:R-:W-:Y:S01]  /*17f0*/  @!P3 IMAD.IADD R18, R18, 0x1, -R10.reuse ;  /* 0x000000011212b824 */ /* 0x100fe200078e0a0a */
[----:B------:R-:W-:Y:S01]  /*1800*/  ISETP.GE.AND P3, PT, R6, RZ, PT ;  /* 0x000000ff0600720c */ /* 0x000fe20003f66270 */
[----:B-1----:R-:W-:Y:S01]  /*1810*/  IMAD.MOV.U32 R3, RZ, RZ, R11 ;  /* 0x000000ffff037224 */ /* 0x002fe200078e000b */
[----:B------:R-:W-:Y:S01]  /*1820*/  IABS R6, R7 ;  /* 0x0000000700067213 */ /* 0x000fe20000000000 */
[----:B------:R-:W-:Y:S01]  /*1830*/  @!P5 IMAD.IADD R16, R16, 0x1, -R10 ;  /* 0x000000011010d824 */ /* 0x000fe200078e0a0a */
[----:B------:R-:W-:Y:S01]  /*1840*/  IABS R13, R0 ;  /* 0x00000000000d7213 */ /* 0x000fe20000000000 */
[----:B------:R-:W-:Y:S01]  /*1850*/  @!P6 IMAD.MOV R3, RZ, RZ, -R3 ;  /* 0x000000ffff03e224 */ /* 0x000fe200078e0a03 */
[----:B------:R-:W-:Y:S01]  /*1860*/  ISETP.GT.U32.AND P6, PT, R10, R17, PT ;  /* 0x000000110a00720c */ /* 0x000fe20003fc4070 */
[----:B------:R-:W-:Y:S01]  /*1870*/  @!P0 IMAD.MOV R12, RZ, RZ, -R12 ;  /* 0x000000ffff0c8224 */ /* 0x000fe200078e0a0c */
[----:B------:R-:W-:Y:S01]  /*1880*/  ISETP.GE.AND P0, PT, R8, RZ, PT ;  /* 0x000000ff0800720c */ /* 0x000fe20003f06270 */
[----:B------:R-:W-:Y:S01]  /*1890*/  IMAD.HI.U32 R8, R4, R6, RZ ;  /* 0x0000000604087227 */ /* 0x000fe200078e00ff */
[----:B------:R-:W-:-:S02]  /*18a0*/  ISETP.GT.U32.AND P5, PT, R10, R16, PT ;  /* 0x000000100a00720c */ /* 0x000fc40003fa4070 */
[----:B------:R-:W-:Y:S01]  /*18b0*/  STL [R1+0x1e4], R12 ;  /* 0x0001e40c01007387 */ /* 0x000fe20000100800 */
[----:B------:R-:W-:Y:S02]  /*18c0*/  IMAD.MOV R8, RZ, RZ, -R8 ;  /* 0x000000ffff087224 */ /* 0x000fe400078e0a08 */
[----:B------:R-:W-:Y:S01]  /*18d0*/  IMAD.HI.U32 R9, R4, R13, RZ ;  /* 0x0000000d04097227 */ /* 0x000fe200078e00ff */
[----:B------:R1:W-:Y:S03]  /*18e0*/  STL [R1+0x7d4], R3 ;  /* 0x0007d40301007387 */ /* 0x0003e60000100800 */
[----:B------:R-:W-:Y:S01]  /*18f0*/  @!P6 IMAD.IADD R17, R17, 0x1, -R10 ;  /* 0x000000011111e824 */ /* 0x000fe200078e0a0a */
[C---:B------:R-:W-:Y:S01]  /*1900*/  ISETP.GT.U32.AND P6, PT, R10.reuse, R18, PT ;  /* 0x000000120a00720c */ /* 0x040fe20003fc4070 */
[----:B------:R-:W-:Y:S02]  /*1910*/  IMAD R6, R10, R8, R6 ;  /* 0x000000080a067224 */ /* 0x000fe400078e0206 */
[----:B------:R-:W-:-:S02]  /*1920*/  IMAD.MOV R9, RZ, RZ, -R9 ;  /* 0x000000ffff097224 */ /* 0x000fc400078e0a09 */
[--C-:B------:R-:W-:Y:S01]  /*1930*/  @!P5 IMAD.IADD R16, R16, 0x1, -R10.reuse ;  /* 0x000000011010d824 */ /* 0x100fe200078e0a0a */
[C---:B------:R-:W-:Y:S01]  /*1940*/  ISETP.GT.U32.AND P5, PT, R10.reuse, R6, PT ;  /* 0x000000060a00720c */ /* 0x040fe20003fa4070 */
[----:B------:R-:W-:Y:S02]  /*1950*/  IMAD R13, R10, R9, R13 ;  /* 0x000000090a0d7224 */ /* 0x000fe400078e020d */
[----:B-1----:R-:W-:Y:S02]  /*1960*/  IMAD.MOV.U32 R3, RZ, RZ, R5 ;  /* 0x000000ffff037224 */ /* 0x002fe400078e0005 */
[----:B------:R-:W-:Y:S02]  /*1970*/  VIADD R8, R28, 0x1e5 ;  /* 0x000001e51c087836 */ /* 0x000fe40000000000 */
[--C-:B------:R-:W-:Y:S01]  /*1980*/  @!P6 IMAD.IADD R18, R18, 0x1, -R10.reuse ;  /* 0x000000011212e824 */ /* 0x100fe200078e0a0a */
[C---:B------:R-:W-:Y:S01]  /*1990*/  ISETP.GT.U32.AND P6, PT, R10.reuse, R13, PT ;  /* 0x0000000d0a00720c */ /* 0x040fe20003fc4070 */
[----:B------:R-:W-:Y:S01]  /*19a0*/  @!P2 IMAD.MOV R3, RZ, RZ, -R3 ;  /* 0x000000ffff03a224 */ /* 0x000fe200078e0a03 */
[----:B------:R-:W-:Y:S01]  /*19b0*/  ISETP.GT.U32.AND P2, PT, R10, R17, PT ;  /* 0x000000110a00720c */ /* 0x000fe20003f44070 */
[----:B------:R-:W-:Y:S01]  /*19c0*/  VIADD R11, R28, 0x1e7 ;  /* 0x000001e71c0b7836 */ /* 0x000fe20000000000 */
[----:B------:R-:W-:Y:S01]  /*19d0*/  IABS R12, R8 ;  /* 0x00000008000c7213 */ /* 0x000fe20000000000 */
[----:B------:R-:W-:Y:S01]  /*19e0*/  @!P5 IMAD.IADD R6, R6, 0x1, -R10 ;  /* 0x000000010606d824 */ /* 0x000fe200078e0a0a */
[----:B------:R1:W-:Y:S01]  /*19f0*/  STL [R1+0x7d8], R3 ;  /* 0x0007d80301007387 */ /* 0x0003e20000100800 */
[----:B------:R-:W-:Y:S01]  /*1a00*/  VIADD R5, R28, 0x1e6 ;  /* 0x000001e61c057836 */ /* 0x000fe20000000000 */
[----:B------:R-:W-:Y:S01]  /*1a10*/  IABS R14, R11 ;  /* 0x0000000b000e7213 */ /* 0x000fe20000000000 */
[----:B------:R-:W-:Y:S01]  /*1a20*/  IMAD.MOV.U32 R20, RZ, RZ, R15 ;  /* 0x000000ffff147224 */ /* 0x000fe200078e000f */
[----:B------:R-:W-:Y:S01]  /*1a30*/  ISETP.GT.U32.AND P5, PT, R10, R6, PT ;  /* 0x000000060a00720c */ /* 0x000fe20003fa4070 */
[----:B------:R-:W-:Y:S01]  /*1a40*/  IMAD.HI.U32 R15, R4, R12, RZ ;  /* 0x0000000c040f7227 */ /* 0x000fe200078e00ff */
[----:B------:R-:W-:-:S03]  /*1a50*/  IABS R9, R5 ;  /* 0x0000000500097213 */ /* 0x000fc60000000000 */
[----:B------:R-:W-:Y:S01]  /*1a60*/  @!P6 IMAD.IADD R13, R13, 0x1, -R10 ;  /* 0x000000010d0de824 */ /* 0x000fe200078e0a0a */
[----:B------:R-:W-:Y:S01]  /*1a70*/  ISETP.GE.AND P6, PT, R7, RZ, PT ;  /* 0x000000ff0700720c */ /* 0x000fe20003fc6270 */
[----:B-1----:R-:W-:Y:S02]  /*1a80*/  IMAD.MOV.U32 R3, RZ, RZ, R18 ;  /* 0x000000ffff037224 */ /* 0x002fe400078e0012 */
[----:B------:R-:W-:Y:S01]  /*1a90*/  @!P2 IMAD.IADD R17, R17, 0x1, -R10 ;  /* 0x000000011111a824 */ /* 0x000fe200078e0a0a */
[----:B------:R-:W-:Y:S01]  /*1aa0*/  ISETP.GE.AND P2, PT, R0, RZ, PT ;  /* 0x000000ff0000720c */ /* 0x000fe20003f46270 */
[----:B------:R-:W-:-:S04]  /*1ab0*/  IMAD.HI.U32 R19, R4, R14, RZ ;  /* 0x0000000e04137227 */ /* 0x000fc800078e00ff */
[----:B------:R-:W-:Y:S01]  /*1ac0*/  @!P4 IMAD.MOV R20, RZ, RZ, -R20 ;  /* 0x000000ffff14c224 */ /* 0x000fe200078e0a14 */
[----:B------:R-:W-:Y:S01]  /*1ad0*/  ISETP.GT.U32.AND P4, PT, R10, R13, PT ;  /* 0x0000000d0a00720c */ /* 0x000fe20003f84070 */
[----:B------:R-:W-:Y:S02]  /*1ae0*/  IMAD.MOV R15, RZ, RZ, -R15 ;  /* 0x000000ffff0f7224 */ /* 0x000fe400078e0a0f */
[----:B------:R-:W-:Y:S01]  /*1af0*/  @!P0 IMAD.MOV R3, RZ, RZ, -R3 ;  /* 0x000000ffff038224 */ /* 0x000fe200078e0a03 */
[----:B------:R-:W-:Y:S01]  /*1b00*/  STL [R1+0x1e8], R20 ;  /* 0x0001e81401007387 */ /* 0x000fe20000100800 */
[----:B------:R-:W-:-:S03]  /*1b10*/  IMAD.HI.U32 R0, R4, R9, RZ ;  /* 0x0000000904007227 */ /* 0x000fc600078e00ff */
[----:B------:R1:W-:Y:S01]  /*1b20*/  STL [R1+0x210], R3 ;  /* 0x0002100301007387 */ /* 0x0003e20000100800 */
[----:B------:R-:W-:Y:S02]  /*1b30*/  IMAD.MOV R19, RZ, RZ, -R19 ;  /* 0x000000ffff137224 */ /* 0x000fe400078e0a13 */
[----:B------:R-:W-:Y:S01]  /*1b40*/  @!P1 IMAD.MOV R17, RZ, RZ, -R17 ;  /* 0x000000ffff119224 */ /* 0x000fe200078e0a11 */
[----:B------:R-:W-:Y:S01]  /*1b50*/  ISETP.GE.AND P1, PT, R11, RZ, PT ;  /* 0x000000ff0b00720c */ /* 0x000fe20003f26270 */
[C---:B------:R-:W-:Y:S02]  /*1b60*/  IMAD R11, R10.reuse, R15, R12 ;  /* 0x0000000f0a0b7224 */ /* 0x040fe400078e020c */
[----:B------:R-:W-:Y:S01]  /*1b70*/  IMAD.MOV R0, RZ, RZ, -R0 ;  /* 0x000000ffff007224 */ /* 0x000fe200078e0a00 */
[----:B------:R-:W-:Y:S01]  /*1b80*/  STL [R1+0x214], R17 ;  /* 0x0002141101007387 */ /* 0x000fe20000100800 */
[----:B------:R-:W-:Y:S02]  /*1b90*/  IMAD R14, R10, R19, R14 ;  /* 0x000000130a0e7224 */ /* 0x000fe400078e020e */
[----:B-1----:R-:W-:-:S02]  /*1ba0*/  IMAD.MOV.U32 R3, RZ, RZ, R16 ;  /* 0x000000ffff037224 */ /* 0x002fc400078e0010 */
[--C-:B------:R-:W-:Y:S01]  /*1bb0*/  @!P5 IMAD.IADD R6, R6, 0x1, -R10.reuse ;  /* 0x000000010606d824 */ /* 0x100fe200078e0a0a */
[C---:B------:R-:W-:Y:S01]  /*1bc0*/  ISETP.GT.U32.AND P5, PT, R10.reuse, R11, PT ;  /* 0x0000000b0a00720c */ /* 0x040fe20003fa4070 */
[C---:B------:R-:W-:Y:S01]  /*1bd0*/  IMAD R9, R10.reuse, R0, R9 ;  /* 0x000000000a097224 */ /* 0x040fe200078e0209 */
[C---:B------:R-:W-:Y:S01]  /*1be0*/  ISETP.GT.U32.AND P0, PT, R10.reuse, R14, PT ;  /* 0x0000000e0a00720c */ /* 0x040fe20003f04070 */
[----:B------:R-:W-:Y:S02]  /*1bf0*/  @!P3 IMAD.MOV R3, RZ, RZ, -R3 ;  /* 0x000000ffff03b224 */ /* 0x000fe400078e0a03 */
[----:B------:R-:W-:Y:S01]  /*1c00*/  @!P4 IMAD.IADD R13, R13, 0x1, -R10 ;  /* 0x000000010d0dc824 */ /* 0x000fe200078e0a0a */
[----:B------:R-:W-:Y:S01]  /*1c10*/  ISETP.GT.U32.AND P3, PT, R10, R9, PT ;  /* 0x000000090a00720c */ /* 0x000fe20003f64070 */
[C---:B------:R-:W-:Y:S01]  /*1c20*/  VIADD R7, R28.reuse, 0x1e4 ;  /* 0x000001e41c077836 */ /* 0x040fe20000000000 */
[----:B------:R1:W-:Y:S01]  /*1c30*/  STL [R1+0x21c], R3 ;  /* 0x00021c0301007387 */ /* 0x0003e20000100800 */
[----:B------:R-:W-:Y:S01]  /*1c40*/  ISETP.GE.AND P4, PT, R5, RZ, PT ;  /* 0x000000ff0500720c */ /* 0x000fe20003f86270 */
[----:B------:R-:W-:-:S02]  /*1c50*/  VIADD R5, R28, 0x1e3 ;  /* 0x000001e31c057836 */ /* 0x000fc40000000000 */
[----:B------:R-:W-:Y:S01]  /*1c60*/  IABS R0, R7 ;  /* 0x0000000700007213 */ /* 0x000fe20000000000 */
[--C-:B------:R-:W-:Y:S02]  /*1c70*/  @!P5 IMAD.IADD R11, R11, 0x1, -R10.reuse ;  /* 0x000000010b0bd824 */ /* 0x100fe400078e0a0a */
[----:B------:R-:W-:Y:S01]  /*1c80*/  @!P0 IMAD.IADD R14, R14, 0x1, -R10 ;  /* 0x000000010e0e8824 */ /* 0x000fe200078e0a0a */
[----:B------:R-:W-:Y:S01]  /*1c90*/  ISETP.GE.AND P0, PT, R8, RZ, PT ;  /* 0x000000ff0800720c */ /* 0x000fe20003f06270 */
[----:B------:R-:W-:Y:S01]  /*1ca0*/  IMAD.HI.U32 R12, R4, R0, RZ ;  /* 0x00000000040c7227 */ /* 0x000fe200078e00ff */
[----:B------:R-:W-:-:S03]  /*1cb0*/  ISETP.GT.U32.AND P5, PT, R10, R11, PT ;  /* 0x0000000b0a00720c */ /* 0x000fc60003fa4070 */
[----:B-1----:R-:W-:Y:S01]  /*1cc0*/  IMAD.MOV.U32 R3, RZ, RZ, R13 ;  /* 0x000000ffff037224 */ /* 0x002fe200078e000d */
[----:B------:R-:W-:Y:S01]  /*1cd0*/  IABS R13, R5 ;  /* 0x00000005000d7213 */ /* 0x000fe20000000000 */
[----:B------:R-:W-:Y:S01]  /*1ce0*/  @!P3 IMAD.IADD R9, R9, 0x1, -R10 ;  /* 0x000000010909b824 */ /* 0x000fe200078e0a0a */
[C---:B------:R-:W-:Y:S01]  /*1cf0*/  ISETP.GT.U32.AND P3, PT, R10.reuse, R14, PT ;  /* 0x0000000e0a00720c */ /* 0x040fe20003f64070 */
[----:B------:R-:W-:Y:S02]  /*1d00*/  @!P2 IMAD.MOV R3, RZ, RZ, -R3 ;  /* 0x000000ffff03a224 */ /* 0x000fe400078e0a03 */
[----:B------:R-:W-:Y:S01]  /*1d10*/  IMAD.MOV R12, RZ, RZ, -R12 ;  /* 0x000000ffff0c7224 */ /* 0x000fe200078e0a0c */
[----:B------:R-:W-:Y:S01]  /*1d20*/  ISETP.GT.U32.AND P2, PT, R10, R9, PT ;  /* 0x000000090a00720c */ /* 0x000fe20003f44070 */
[----:B------:R-:W-:Y:S01]  /*1d30*/  VIADD R8, R28, 0x1e2 ;  /* 0x000001e21c087836 */ /* 0x000fe20000000000 */
[----:B------:R1:W-:Y:S01]  /*1d40*/  STL [R1+0x22c], R3 ;  /* 0x00022c0301007387 */ /* 0x0003e20000100800 */
[----:B------:R-:W-:-:S02]  /*1d50*/  IMAD R0, R10, R12, R0 ;  /* 0x0000000c0a007224 */ /* 0x000fc400078e0200 */
[--C-:B------:R-:W-:Y:S01]  /*1d60*/  @!P5 IMAD.IADD R11, R11, 0x1, -R10.reuse ;  /* 0x000000010b0bd824 */ /* 0x100fe200078e0a0a */
[----:B------:R-:W-:Y:S01]  /*1d70*/  IABS R12, R8 ;  /* 0x00000008000c7213 */ /* 0x000fe20000000000 */
[----:B------:R-:W-:Y:S02]  /*1d80*/  VIADD R19, R28, 0x1cf ;  /* 0x000001cf1c137836 */ /* 0x000fe40000000000 */
[----:B------:R-:W-:Y:S01]  /*1d90*/  @!P3 IMAD.IADD R14, R14, 0x1, -R10 ;  /* 0x000000010e0eb824 */ /* 0x000fe200078e0a0a */
[----:B------:R-:W-:Y:S01]  /*1da0*/  ISETP.GT.U32.AND P3, PT, R10, R0, PT ;  /* 0x000000000a00720c */ /* 0x000fe20003f64070 */
[----:B------:R-:W-:Y:S01]  /*1db0*/  IMAD.HI.U32 R16, R4, R12, RZ ;  /* 0x0000000c04107227 */ /* 0x000fe200078e00ff */
[----:B------:R-:W-:-:S03]  /*1dc0*/  IABS R20, R19 ;  /* 0x0000001300147213 */ /* 0x000fc60000000000 */
[----:B-1----:R-:W-:Y:S02]  /*1dd0*/  IMAD.MOV.U32 R3, RZ, RZ, R6 ;  /* 0x000000ffff037224 */ /* 0x002fe400078e0006 */
[----:B------:R-:W-:-:S04]  /*1de0*/  IMAD.HI.U32 R6, R4, R13, RZ ;  /* 0x0000000d04067227 */ /* 0x000fc800078e00ff */
[----:B------:R-:W-:Y:S02]  /*1df0*/  IMAD.MOV R6, RZ, RZ, -R6 ;  /* 0x000000ffff067224 */ /* 0x000fe400078e0a06 */
[----:B------:R-:W-:Y:S01]  /*1e00*/  @!P2 IMAD.IADD R9, R9, 0x1, -R10 ;  /* 0x000000010909a824 */ /* 0x000fe200078e0a0a */
[----:B------:R-:W-:Y:S01]  /*1e10*/  ISETP.GE.AND P2, PT, R5, RZ, PT ;  /* 0x000000ff0500720c */ /* 0x000fe20003f46270 */
[----:B------:R-:W-:Y:S02]  /*1e20*/  IMAD R13, R10, R6, R13 ;  /* 0x000000060a0d7224 */ /* 0x000fe400078e020d */
[----:B------:R-:W-:Y:S01]  /*1e30*/  @!P6 IMAD.MOV R3, RZ, RZ, -R3 ;  /* 0x000000ffff03e224 */ /* 0x000fe200078e0a03 */
[----:B------:R-:W-:Y:S01]  /*1e40*/  ISETP.GE.AND P6, PT, R7, RZ, PT ;  /* 0x000000ff0700720c */ /* 0x000fe20003fc6270 */
[----:B------:R-:W-:Y:S01]  /*1e50*/  VIADD R5, R28, 0x1e1 ;  /* 0x000001e11c057836 */ /* 0x000fe20000000000 */
[----:B------:R-:W-:Y:S01]  /*1e60*/  ISETP.GT.U32.AND P5, PT, R10, R13, PT ;  /* 0x0000000d0a00720c */ /* 0x000fe20003fa4070 */
[----:B------:R-:W-:Y:S01]  /*1e70*/  IMAD.MOV R16, RZ, RZ, -R16 ;  /* 0x000000ffff107224 */ /* 0x000fe200078e0a10 */
[----:B------:R1:W-:Y:S01]  /*1e80*/  STL [R1+0x240], R3 ;  /* 0x0002400301007387 */ /* 0x0003e20000100800 */
[----:B------:R-:W-:Y:S01]  /*1e90*/  @!P3 IMAD.IADD R0, R0, 0x1, -R10 ;  /* 0x000000010000b824 */ /* 0x000fe200078e0a0a */
[----:B------:R-:W-:Y:S01]  /*1ea0*/  IABS R7, R5 ;  /* 0x0000000500077213 */ /* 0x000fe20000000000 */
[----:B------:R-:W-:Y:S01]  /*1eb0*/  IMAD R12, R10, R16, R12 ;  /* 0x000000100a0c7224 */ /* 0x000fe200078e020c */
[----:B------:R-:W-:Y:S01]  /*1ec0*/  ISETP.GE.AND P3, PT, R8, RZ, PT ;  /* 0x000000ff0800720c */ /* 0x000fe20003f66270 */
[----:B------:R-:W-:-:S02]  /*1ed0*/  VIADD R6, R28, 0x1e0 ;  /* 0x000001e01c067836 */ /* 0x000fc40000000000 */
[----:B------:R-:W-:-:S03]  /*1ee0*/  IMAD.HI.U32 R8, R4, R7, RZ ;  /* 0x0000000704087227 */ /* 0x000fc600078e00ff */
[----:B------:R-:W-:Y:S01]  /*1ef0*/  IABS R15, R6 ;  /* 0x00000006000f7213 */ /* 0x000fe20000000000 */
[----:B------:R-:W-:Y:S02]  /*1f00*/  @!P5 IMAD.IADD R13, R13, 0x1, -R10 ;  /* 0x000000010d0dd824 */ /* 0x000fe400078e0a0a */
[----:B-1----:R-:W-:Y:S02]  /*1f10*/  IMAD.MOV.U32 R3, RZ, RZ, R14 ;  /* 0x000000ffff037224 */ /* 0x002fe400078e000e */
[----:B------:R-:W-:Y:S01]  /*1f20*/  IMAD.MOV.U32 R14, RZ, RZ, R9 ;  /* 0x000000ffff0e7224 */ /* 0x000fe200078e0009 */
[C---:B------:R-:W-:Y:S01]  /*1f30*/  ISETP.GT.U32.AND P5, PT, R10.reuse, R13, PT ;  /* 0x0000000d0a00720c */ /* 0x040fe20003fa4070 */
[----:B------:R-:W-:Y:S01]  /*1f40*/  @!P1 IMAD.MOV R3, RZ, RZ, -R3 ;  /* 0x000000ffff039224 */ /* 0x000fe200078e0a03 */
[C---:B------:R-:W-:Y:S01]  /*1f50*/  ISETP.GT.U32.AND P1, PT, R10.reuse, R0, PT ;  /* 0x000000000a00720c */ /* 0x040fe20003f24070 */
[----:B------:R-:W-:Y:S01]  /*1f60*/  @!P4 IMAD.MOV R14, RZ, RZ, -R14 ;  /* 0x000000ffff0ec224 */ /* 0x000fe200078e0a0e */
[----:B------:R-:W-:Y:S01]  /*1f70*/  ISETP.GT.U32.AND P4, PT, R10, R12, PT ;  /* 0x0000000c0a00720c */ /* 0x000fe20003f84070 */
[----:B------:R-:W-:Y:S01]  /*1f80*/  IMAD.MOV R8, RZ, RZ, -R8 ;  /* 0x000000ffff087224 */ /* 0x000fe200078e0a08 */
[----:B------:R1:W-:Y:S01]  /*1f90*/  STL [R1+0x244], R3 ;  /* 0x0002440301007387 */ /* 0x0003e20000100800 */
[----:B------:R-:W-:-:S03]  /*1fa0*/  IMAD.HI.U32 R9, R4, R15, RZ ;  /* 0x0000000f04097227 */ /* 0x000fc600078e00ff */
[----:B------:R2:W-:Y:S01]  /*1fb0*/  STL [R1+0x26c], R14 ;  /* 0x00026c0e01007387 */ /* 0x0005e20000100800 */
[C---:B------:R-:W-:Y:S02]  /*1fc0*/  IMAD R7, R10.reuse, R8, R7 ;  /* 0x000000080a077224 */ /* 0x040fe400078e0207 */
[--C-:B------:R-:W-:Y:S02]  /*1fd0*/  @!P5 IMAD.IADD R13, R13, 0x1, -R10.reuse ;  /* 0x000000010d0dd824 */ /* 0x100fe400078e0a0a */
[----:B------:R-:W-:Y:S01]  /*1fe0*/  IMAD.MOV R9, RZ, RZ, -R9 ;  /* 0x000000ffff097224 */ /* 0x000fe200078e0a09 */
[----:B------:R-:W-:Y:S01]  /*1ff0*/  ISETP.GT.U32.AND P5, PT, R10, R7, PT ;  /* 0x000000070a00720c */ /* 0x000fe20003fa4070 */
[--C-:B------:R-:W-:Y:S01]  /*2000*/  @!P1 IMAD.IADD R0, R0, 0x1, -R10.reuse ;  /* 0x0000000100009824 */ /* 0x100fe200078e0a0a */
[----:B------:R-:W-:Y:S01]  /*2010*/  ISETP.GE.AND P1, PT, R6, RZ, PT ;  /* 0x000000ff0600720c */ /* 0x000fe20003f26270 */
[----:B------:R-:W-:Y:S02]  /*2020*/  @!P4 IMAD.IADD R12, R12, 0x1, -R10 ;  /* 0x000000010c0cc824 */ /* 0x000fe400078e0a0a */
[----:B-1----:R-:W-:-:S02]  /*2030*/  IMAD.MOV.U32 R3, RZ, RZ, R11 ;  /* 0x000000ffff037224 */ /* 0x002fc400078e000b */
[C---:B------:R-:W-:Y:S01]  /*2040*/  IMAD R15, R10.reuse, R9, R15 ;  /* 0x000000090a0f7224 */ /* 0x040fe200078e020f */
[C---:B------:R-:W-:Y:S01]  /*2050*/  ISETP.GT.U32.AND P4, PT, R10.reuse, R12, PT ;  /* 0x0000000c0a00720c */ /* 0x040fe20003f84070 */
[----:B--2---:R-:W-:Y:S02]  /*2060*/  IMAD.MOV.U32 R14, RZ, RZ, R0 ;  /* 0x000000ffff0e7224 */ /* 0x004fe400078e0000 */
[----:B------:R-:W-:Y:S01]  /*2070*/  @!P0 IMAD.MOV R3, RZ, RZ, -R3 ;  /* 0x000000ffff038224 */ /* 0x000fe200078e0a03 */
[----:B------:R-:W-:Y:S01]  /*2080*/  ISETP.GE.AND P0, PT, R5, RZ, PT ;  /* 0x000000ff0500720c */ /* 0x000fe20003f06270 */
[----:B------:R-:W-:Y:S01]  /*2090*/  @!P6 IMAD.MOV R14, RZ, RZ, -R14 ;  /* 0x000000ffff0ee224 */ /* 0x000fe200078e0a0e */
[----:B------:R-:W-:Y:S01]  /*20a0*/  ISETP.GT.U32.AND P6, PT, R10, R15, PT ;  /* 0x0000000f0a00720c */ /* 0x000fe20003fc4070 */
[----:B------:R-:W-:Y:S01]  /*20b0*/  VIADD R11, R28, 0x1df ;  /* 0x000001df1c0b7836 */ /* 0x000fe20000000000 */
[----:B------:R1:W-:Y:S01]  /*20c0*/  STL [R1+0x284], R3 ;  /* 0x0002840301007387 */ /* 0x0003e20000100800 */
[----:B------:R-:W-:-:S02]  /*20d0*/  @!P5 IMAD.IADD R7, R7, 0x1, -R10 ;  /* 0x000000010707d824 */ /* 0x000fc400078e0a0a */
[----:B------:R-:W-:Y:S01]  /*20e0*/  VIADD R9, R28, 0x1de ;  /* 0x000001de1c097836 */ /* 0x000fe20000000000 */
[----:B------:R-:W-:Y:S01]  /*20f0*/  IABS R6, R11 ;  /* 0x0000000b00067213 */ /* 0x000fe20000000000 */
[----:B------:R-:W-:Y:S01]  /*2100*/  @!P4 IMAD.IADD R12, R12, 0x1, -R10 ;  /* 0x000000010c0cc824 */ /* 0x000fe200078e0a0a */
[----:B------:R-:W-:Y:S01]  /*2110*/  ISETP.GT.U32.AND P5, PT, R10, R7, PT ;  /* 0x000000070a00720c */ /* 0x000fe20003fa4070 */
[----:B------:R-:W-:Y:S01]  /*2120*/  STL [R1+0x294], R14 ;  /* 0x0002940e01007387 */ /* 0x000fe20000100800 */
[----:B------:R-:W-:Y:S01]  /*2130*/  IABS R8, R9 ;  /* 0x0000000900087213 */ /* 0x000fe20000000000 */
[----:B------:R-:W-:Y:S01]  /*2140*/  VIADD R5, R28, 0x1dd ;  /* 0x000001dd1c057836 */ /* 0x000fe20000000000 */
[----:B------:R-:W-:Y:S01]  /*2150*/  ISETP.GE.AND P4, PT, R9, RZ, PT ;  /* 0x000000ff0900720c */ /* 0x000fe20003f86270 */
[----:B-1----:R-:W-:Y:S02]  /*2160*/  IMAD.MOV.U32 R3, RZ, RZ, R13 ;  /* 0x000000ffff037224 */ /* 0x002fe400078e000d */
[----:B------:R-:W-:Y:S01]  /*2170*/  IMAD.HI.U32 R13, R4, R6, RZ ;  /* 0x00000006040d7227 */ /* 0x000fe200078e00ff */
[----:B------:R-:W-:-:S03]  /*2180*/  IABS R0, R5 ;  /* 0x0000000500007213 */ /* 0x000fc60000000000 */
[----:B------:R-:W-:Y:S01]  /*2190*/  @!P2 IMAD.MOV R3, RZ, RZ, -R3 ;  /* 0x000000ffff03a224 */ /* 0x000fe200078e0a03 */
[----:B------:R-:W-:Y:S01]  /*21a0*/  ISETP.GE.AND P2, PT, R11, RZ, PT ;  /* 0x000000ff0b00720c */ /* 0x000fe20003f46270 */
[----:B------:R-:W-:Y:S02]  /*21b0*/  @!P6 IMAD.IADD R15, R15, 0x1, -R10 ;  /* 0x000000010f0fe824 */ /* 0x000fe400078e0a0a */
[----:B------:R-:W-:Y:S01]  /*21c0*/  IMAD.MOV R13, RZ, RZ, -R13 ;  /* 0x000000ffff0d7224 */ /* 0x000fe200078e0a0d */
[----:B------:R1:W-:Y:S01]  /*21d0*/  STL [R1+0x2a4], R3 ;  /* 0x0002a40301007387 */ /* 0x0003e20000100800 */
[----:B------:R-:W-:Y:S01]  /*21e0*/  IMAD.HI.U32 R9, R4, R8, RZ ;  /* 0x0000000804097227 */ /* 0x000fe200078e00ff */
[----:B------:R-:W-:-:S03]  /*21f0*/  ISETP.GT.U32.AND P6, PT, R10, R15, PT ;  /* 0x0000000f0a00720c */ /* 0x000fc60003fc4070 */
[C---:B------:R-:W-:Y:S02]  /*2200*/  IMAD R6, R10.reuse, R13, R6 ;  /* 0x0000000d0a067224 */ /* 0x040fe400078e0206 */
[----:B------:R-:W-:Y:S02]  /*2210*/  IMAD.MOV R9, RZ, RZ, -R9 ;  /* 0x000000ffff097224 */ /* 0x000fe400078e0a09 */
[----:B------:R-:W-:Y:S01]  /*2220*/  @!P5 IMAD.IADD R7, R7, 0x1, -R10 ;  /* 0x000000010707d824 */ /* 0x000fe200078e0a0a */
[----:B------:R-:W-:Y:S01]  /*2230*/  ISETP.GT.U32.AND P5, PT, R10, R6, PT ;  /* 0x000000060a00720c */ /* 0x000fe20003fa4070 */
[----:B-1----:R-:W-:Y:S02]  /*2240*/  IMAD.MOV.U32 R3, RZ, RZ, R12 ;  /* 0x000000ffff037224 */ /* 0x002fe400078e000c */
[----:B------:R-:W-:-:S04]  /*2250*/  IMAD.HI.U32 R11, R4, R0, RZ ;  /* 0x00000000040b7227 */ /* 0x000fc800078e00ff */
[----:B------:R-:W-:Y:S01]  /*2260*/  @!P3 IMAD.MOV R3, RZ, RZ, -R3 ;  /* 0x000000ffff03b224 */ /* 0x000fe200078e0a03 */
[----:B------:R-:W-:Y:S01]  /*2270*/  ISETP.GE.AND P3, PT, R5, RZ, PT ;  /* 0x000000ff0500720c */ /* 0x000fe20003f66270 */
[C---:B------:R-:W-:Y:S02]  /*2280*/  IMAD R5, R10.reuse, R9, R8 ;  /* 0x000000090a057224 */ /* 0x040fe400078e0208 */
[----:B------:R-:W-:Y:S01]  /*2290*/  IMAD.MOV R11, RZ, RZ, -R11 ;  /* 0x000000ffff0b7224 */ /* 0x000fe200078e0a0b */
[----:B------:R1:W-:Y:S01]  /*22a0*/  STL [R1+0x2bc], R3 ;  /* 0x0002bc0301007387 */ /* 0x0003e20000100800 */
[----:B------:R-:W-:Y:S02]  /*22b0*/  @!P6 IMAD.IADD R15, R15, 0x1, -R10 ;  /* 0x000000010f0fe824 */ /* 0x000fe400078e0a0a */
[----:B------:R-:W-:Y:S02]  /*22c0*/  IMAD R0, R10, R11, R0 ;  /* 0x0000000b0a007224 */ /* 0x000fe400078e0200 */
[----:B------:R-:W-:-:S02]  /*22d0*/  @!P5 IMAD.IADD R6, R6, 0x1, -R10 ;  /* 0x000000010606d824 */ /* 0x000fc400078e0a0a */
[C---:B------:R-:W-:Y:S02]  /*22e0*/  VIADD R11, R28.reuse, 0x1dc ;  /* 0x000001dc1c0b7836 */ /* 0x040fe40000000000 */
[----:B------:R-:W-:Y:S01]  /*22f0*/  VIADD R9, R28, 0x1d9 ;  /* 0x000001d91c097836 */ /* 0x000fe20000000000 */
[----:B------:R-:W-:Y:S01]  /*2300*/  ISETP.GT.U32.AND P5, PT, R10, R6, PT ;  /* 0x000000060a00720c */ /* 0x000fe20003fa4070 */
[----:B-1----:R-:W-:Y:S01]  /*2310*/  IMAD.MOV.U32 R3, RZ, RZ, R7 ;  /* 0x000000ffff037224 */ /* 0x002fe200078e0007 */
[----:B------:R-:W-:Y:S01]  /*2320*/  ISETP.GE.AND P6, PT, R11, RZ, PT ;  /* 0x000000ff0b00720c */ /* 0x000fe20003fc6270 */
[----:B------:R-:W-:Y:S01]  /*2330*/  VIADD R7, R28, 0x1db ;  /* 0x000001db1c077836 */ /* 0x000fe20000000000 */
[----:B------:R-:W-:Y:S01]  /*2340*/  IABS R11, R11 ;  /* 0x0000000b000b7213 */ /* 0x000fe20000000000 */
[----:B------:R-:W-:Y:S01]  /*2350*/  @!P0 IMAD.MOV R3, RZ, RZ, -R3 ;  /* 0x000000ffff038224 */ /* 0x000fe200078e0a03 */
[----:B------:R-:W-:Y:S01]  /*2360*/  ISETP.GT.U32.AND P0, PT, R10, R5, PT ;  /* 0x000000050a00720c */ /* 0x000fe20003f04070 */
[----:B------:R-:W-:Y:S01]  /*2370*/  VIADD R8, R28, 0x1da ;  /* 0x000001da1c087836 */ /* 0x000fe20000000000 */
[----:B------:R-:W-:Y:S01]  /*2380*/  IABS R12, R7 ;  /* 0x00000007000c7213 */ /* 0x000fe20000000000 */
[----:B------:R-:W-:Y:S01]  /*2390*/  IMAD.HI.U32 R23, R4, R20, RZ ;  /* 0x0000001404177227 */ /* 0x000fe200078e00ff */
[----:B------:R1:W-:Y:S01]  /*23a0*/  STL [R1+0x2c0], R3 ;  /* 0x0002c00301007387 */ /* 0x0003e20000100800 */
[----:B------:R-:W-:-:S02]  /*23b0*/  IABS R14, R9 ;  /* 0x00000009000e7213 */ /* 0x000fc40000000000 */
[----:B------:R-:W-:Y:S01]  /*23c0*/  IMAD.HI.U32 R16, R4, R12, RZ ;  /* 0x0000000c04107227 */ /* 0x000fe200078e00ff */
[----:B------:R-:W-:-:S03]  /*23d0*/  IABS R13, R8 ;  /* 0x00000008000d7213 */ /* 0x000fc60000000000 */
[----:B------:R-:W-:Y:S02]  /*23e0*/  IMAD.MOV R16, RZ, RZ, -R16 ;  /* 0x000000ffff107224 */ /* 0x000fe400078e0a10 */
[----:B------:R-:W-:Y:S02]  /*23f0*/  @!P0 IMAD.IADD R5, R5, 0x1, -R10 ;  /* 0x0000000105058824 */ /* 0x000fe400078e0a0a */
[----:B-1----:R-:W-:Y:S02]  /*2400*/  IMAD.MOV.U32 R3, RZ, RZ, R15 ;  /* 0x000000ffff037224 */ /* 0x002fe400078e000f */
[----:B------:R-:W-:Y:S01]  /*2410*/  IMAD.HI.U32 R15, R4, R11, RZ ;  /* 0x0000000b040f7227 */ /* 0x000fe200078e00ff */
[----:B------:R-:W-:-:S03]  /*2420*/  ISETP.GT.U32.AND P0, PT, R10, R5, PT ;  /* 0x000000050a00720c */ /* 0x000fc60003f04070 */
[----:B------:R-:W-:Y:S01]  /*2430*/  @!P1 IMAD.MOV R3, RZ, RZ, -R3 ;  /* 0x000000ffff039224 */ /* 0x000fe200078e0a03 */
[----:B------:R-:W-:Y:S01]  /*2440*/  ISETP.GT.U32.AND P1, PT, R10, R0, PT ;  /* 0x000000000a00720c */ /* 0x000fe20003f24070 */
[----:B------:R-:W-:Y:S01]  /*2450*/  @!P5 IMAD.IADD R6, R6, 0x1, -R10 ;  /* 0x000000010606d824 */ /* 0x000fe200078e0a0a */
[----:B------:R-:W-:Y:S01]  /*2460*/  ISETP.GE.AND P5, PT, R7, RZ, PT ;  /* 0x000000ff0700720c */ /* 0x000fe20003fa6270 */
[----:B------:R-:W-:Y:S01]  /*2470*/  IMAD.MOV R15, RZ, RZ, -R15 ;  /* 0x000000ffff0f7224 */ /* 0x000fe200078e0a0f */
[----:B------:R1:W-:Y:S01]  /*2480*/  STL [R1+0x2ec], R3 ;  /* 0x0002ec0301007387 */ /* 0x0003e20000100800 */
[C---:B------:R-:W-:Y:S02]  /*2490*/  IMAD R16, R10.reuse, R16, R12 ;  /* 0x000000100a107224 */ /* 0x040fe400078e020c */
[----:B------:R-:W-:Y:S02]  /*24a0*/  IMAD.MOV.U32 R18, RZ, RZ, R6 ;  /* 0x000000ffff127224 */ /* 0x000fe400078e0006 */
[----:B------:R-:W-:-:S02]  /*24b0*/  IMAD R11, R10, R15, R11 ;  /* 0x0000000f0a0b7224 */ /* 0x000fc400078e020b */
[--C-:B------:R-:W-:Y:S02]  /*24c0*/  @!P0 IMAD.IADD R5, R5, 0x1, -R10.reuse ;  /* 0x0000000105058824 */ /* 0x100fe400078e0a0a */
[----:B------:R-:W-:Y:S01]  /*24d0*/  @!P1 IMAD.IADD R0, R0, 0x1, -R10 ;  /* 0x0000000100009824 */ /* 0x000fe200078e0a0a */
[C---:B------:R-:W-:Y:S01]  /*24e0*/  ISETP.GT.U32.AND P0, PT, R10.reuse, R11, PT ;  /* 0x0000000b0a00720c */ /* 0x040fe20003f04070 */
[----:B------:R-:W-:Y:S01]  /*24f0*/  @!P2 IMAD.MOV R18, RZ, RZ, -R18 ;  /* 0x000000ffff12a224 */ /* 0x000fe200078e0a12 */
[C---:B------:R-:W-:Y:S01]  /*2500*/  ISETP.GT.U32.AND P2, PT, R10.reuse, R16, PT ;  /* 0x000000100a00720c */ /* 0x040fe20003f44070 */
[----:B-1----:R-:W-:Y:S01]  /*2510*/  IMAD.MOV.U32 R3, RZ, RZ, R5 ;  /* 0x000000ffff037224 */ /* 0x002fe200078e0005 */
[----:B------:R-:W-:Y:S01]  /*2520*/  ISETP.GT.U32.AND P1, PT, R10, R0, PT ;  /* 0x000000000a00720c */ /* 0x000fe20003f24070 */
[C---:B------:R-:W-:Y:S01]  /*2530*/  IMAD.HI.U32 R7, R4.reuse, R14, RZ ;  /* 0x0000000e04077227 */ /* 0x040fe200078e00ff */
[----:B------:R-:W-:Y:S03]  /*2540*/  STL [R1+0x2f0], R18 ;  /* 0x0002f01201007387 */ /* 0x000fe60000100800 */
[----:B------:R-:W-:-:S04]  /*2550*/  IMAD.HI.U32 R17, R4, R13, RZ ;  /* 0x0000000d04117227 */ /* 0x000fc800078e00ff */
[----:B------:R-:W-:Y:S01]  /*2560*/  @!P4 IMAD.MOV R3, RZ, RZ, -R3 ;  /* 0x000000ffff03c224 */ /* 0x000fe200078e0a03 */
[----:B------:R-:W-:Y:S01]  /*2570*/  ISETP.GE.AND P4, PT, R8, RZ, PT ;  /* 0x000000ff0800720c */ /* 0x000fe20003f86270 */
[----:B------:R-:W-:Y:S02]  /*2580*/  IMAD.MOV R6, RZ, RZ, -R7 ;  /* 0x000000ffff067224 */ /* 0x000fe400078e0a07 */
[----:B------:R-:W-:Y:S01]  /*2590*/  @!P1 IMAD.IADD R0, R0, 0x1, -R10 ;  /* 0x0000000100009824 */ /* 0x000fe200078e0a0a */
[----:B------:R1:W-:Y:S01]  /*25a0*/  STL [R1+0x2f8], R3 ;  /* 0x0002f80301007387 */ /* 0x0003e20000100800 */
[----:B------:R-:W-:Y:S02]  /*25b0*/  IMAD.MOV R17, RZ, RZ, -R17 ;  /* 0x000000ffff117224 */ /* 0x000fe400078e0a11 */
[C---:B------:R-:W-:Y:S02]  /*25c0*/  IMAD R14, R10.reuse, R6, R14 ;  /* 0x000000060a0e7224 */ /* 0x040fe400078e020e */
[----:B------:R-:W-:-:S02]  /*25d0*/  IMAD R13, R10, R17, R13 ;  /* 0x000000110a0d7224 */ /* 0x000fc400078e020d */
[--C-:B------:R-:W-:Y:S02]  /*25e0*/  @!P2 IMAD.IADD R16, R16, 0x1, -R10.reuse ;  /* 0x000000011010a824 */ /* 0x100fe400078e0a0a */
[----:B------:R-:W-:Y:S01]  /*25f0*/  @!P0 IMAD.IADD R11, R11, 0x1, -R10 ;  /* 0x000000010b0b8824 */ /* 0x000fe200078e0a0a */
[C---:B------:R-:W-:Y:S01]  /*2600*/  ISETP.GT.U32.AND P1, PT, R10.reuse, R13, PT ;  /* 0x0000000d0a00720c */ /* 0x040fe20003f24070 */
[----:B-1----:R-:W-:Y:S01]  /*2610*/  IMAD.MOV.U32 R3, RZ, RZ, R0 ;  /* 0x000000ffff037224 */ /* 0x002fe200078e0000 */
[----:B------:R-:W-:Y:S01]  /*2620*/  ISETP.GT.U32.AND P2, PT, R10, R16, PT ;  /* 0x000000100a00720c */ /* 0x000fe20003f44070 */
[----:B------:R-:W-:Y:S01]  /*2630*/  VIADD R5, R28, 0x1d8 ;  /* 0x000001d81c057836 */ /* 0x000fe20000000000 */
[C---:B------:R-:W-:Y:S01]  /*2640*/  ISETP.GT.U32.AND P0, PT, R10.reuse, R11, PT ;  /* 0x0000000b0a00720c */ /* 0x040fe20003f04070 */
[----:B------:R-:W-:Y:S01]  /*2650*/  @!P3 IMAD.MOV R3, RZ, RZ, -R3 ;  /* 0x000000ffff03b224 */ /* 0x000fe200078e0a03 */
[----:B------:R-:W-:Y:S01]  /*2660*/  ISETP.GT.U32.AND P3, PT, R10, R14, PT ;  /* 0x0000000e0a00720c */ /* 0x000fe20003f64070 */
[C---:B------:R-:W-:Y:S01]  /*2670*/  VIADD R6, R28.reuse, 0x1d7 ;  /* 0x000001d71c067836 */ /* 0x040fe20000000000 */
[----:B------:R-:W-:Y:S01]  /*2680*/  IABS R12, R5 ;  /* 0x00000005000c7213 */ /* 0x000fe20000000000 */
[----:B------:R-:W-:Y:S01]  /*2690*/  VIADD R7, R28, 0x1d6 ;  /* 0x000001d61c077836 */ /* 0x000fe20000000000 */
[----:B------:R1:W-:Y:S01]  /*26a0*/  STL [R1+0x310], R3 ;  /* 0x0003100301007387 */ /* 0x0003e20000100800 */
[----:B------:R-:W-:Y:S01]  /*26b0*/  IMAD.MOV R23, RZ, RZ, -R23 ;  /* 0x000000ffff177224 */ /* 0x000fe200078e0a17 */
[----:B------:R-:W-:Y:S01]  /*26c0*/  IABS R8, R6 ;  /* 0x0000000600087213 */ /* 0x000fe20000000000 */
[--C-:B------:R-:W-:Y:S01]  /*26d0*/  @!P1 IMAD.IADD R13, R13, 0x1, -R10.reuse ;  /* 0x000000010d0d9824 */ /* 0x100fe200078e0a0a */
[----:B------:R-:W-:Y:S01]  /*26e0*/  IABS R0, R7 ;  /* 0x0000000700007213 */ /* 0x000fe20000000000 */
[----:B------:R-:W-:-:S02]  /*26f0*/  @!P2 IMAD.IADD R16, R16, 0x1, -R10 ;  /* 0x000000011010a824 */ /* 0x000fc400078e0a0a */
[--C-:B------:R-:W-:Y:S01]  /*2700*/  @!P0 IMAD.IADD R11, R11, 0x1, -R10.reuse ;  /* 0x000000010b0b8824 */ /* 0x100fe200078e0a0a */
[----:B------:R-:W-:Y:S01]  /*2710*/  ISETP.GE.AND P0, PT, R9, RZ, PT ;  /* 0x000000ff0900720c */ /* 0x000fe20003f06270 */
[----:B------:R-:W-:Y:S01]  /*2720*/  @!P3 IMAD.IADD R14, R14, 0x1, -R10 ;  /* 0x000000010e0eb824 */ /* 0x000fe200078e0a0a */
[----:B------:R-:W-:Y:S01]  /*2730*/  ISETP.GT.U32.AND P1, PT, R10, R13, PT ;  /* 0x0000000d0a00720c */ /* 0x000fe20003f24070 */
[----:B------:R-:W-:-:S03]  /*2740*/  IMAD.HI.U32 R15, R4, R12, RZ ;  /* 0x0000000c040f7227 */ /* 0x000fc600078e00ff */
[----:B------:R-:W-:Y:S01]  /*2750*/  ISETP.GT.U32.AND P3, PT, R10, R14, PT ;  /* 0x0000000e0a00720c */ /* 0x000fe20003f64070 */
[----:B------:R-:W-:-:S04]  /*2760*/  IMAD.HI.U32 R9, R4, R8, RZ ;  /* 0x0000000804097227 */ /* 0x000fc800078e00ff */
[----:B-1----:R-:W-:Y:S02]  /*2770*/  IMAD.MOV.U32 R3, RZ, RZ, R16 ;  /* 0x000000ffff037224 */ /* 0x002fe400078e0010 */
[----:B------:R-:W-:Y:S02]  /*2780*/  IMAD.MOV.U32 R17, RZ, RZ, R11 ;  /* 0x000000ffff117224 */ /* 0x000fe400078e000b */
[----:B------:R-:W-:-:S04]  /*2790*/  IMAD.HI.U32 R11, R4, R0, RZ ;  /* 0x00000000040b7227 */ /* 0x000fc800078e00ff */
[----:B------:R-:W-:Y:S02]  /*27a0*/  IMAD.MOV R15, RZ, RZ, -R15 ;  /* 0x000000ffff0f7224 */ /* 0x000fe400078e0a0f */
[----:B------:R-:W-:Y:S02]  /*27b0*/  IMAD.MOV R9, RZ, RZ, -R9 ;  /* 0x000000ffff097224 */ /* 0x000fe400078e0a09 */
[----:B------:R-:W-:Y:S01]  /*27c0*/  @!P5 IMAD.MOV R3, RZ, RZ, -R3 ;  /* 0x000000ffff03d224 */ /* 0x000fe200078e0a03 */
[----:B------:R-:W-:Y:S01]  /*27d0*/  ISETP.GE.AND P5, PT, R6, RZ, PT ;  /* 0x000000ff0600720c */ /* 0x000fe20003fa6270 */
[----:B------:R-:W-:Y:S02]  /*27e0*/  IMAD.MOV R6, RZ, RZ, -R11 ;  /* 0x000000ffff067224 */ /* 0x000fe400078e0a0b */
[C---:B------:R-:W-:Y:S02]  /*27f0*/  IMAD R12, R10.reuse, R15, R12 ;  /* 0x0000000f0a0c7224 */ /* 0x040fe400078e020c */
[----:B------:R-:W-:-:S02]  /*2800*/  IMAD R11, R10, R9, R8 ;  /* 0x000000090a0b7224 */ /* 0x000fc400078e0208 */
[--C-:B------:R-:W-:Y:S01]  /*2810*/  @!P3 IMAD.IADD R14, R14, 0x1, -R10.reuse ;  /* 0x000000010e0eb824 */ /* 0x100fe200078e0a0a */
[C---:B------:R-:W-:Y:S01]  /*2820*/  ISETP.GT.U32.AND P2, PT, R10.reuse, R12, PT ;  /* 0x0000000c0a00720c */ /* 0x040fe20003f44070 */
[----:B------:R-:W-:Y:S01]  /*2830*/  @!P1 IMAD.IADD R13, R13, 0x1, -R10 ;  /* 0x000000010d0d9824 */ /* 0x000fe200078e0a0a */
[C---:B------:R-:W-:Y:S01]  /*2840*/  ISETP.GT.U32.AND P3, PT, R10.reuse, R11, PT ;  /* 0x0000000b0a00720c */ /* 0x040fe20003f64070 */
[----:B------:R-:W-:Y:S01]  /*2850*/  @!P6 IMAD.MOV R17, RZ, RZ, -R17 ;  /* 0x000000ffff11e224 */ /* 0x000fe200078e0a11 */
[----:B------:R-:W-:Y:S01]  /*2860*/  ISETP.GE.AND P6, PT, R5, RZ, PT ;  /* 0x000000ff0500720c */ /* 0x000fe20003fc6270 */
[----:B------:R-:W-:Y:S01]  /*2870*/  IMAD.MOV.U32 R15, RZ, RZ, R13 ;  /* 0x000000ffff0f7224 */ /* 0x000fe200078e000d */
[----:B------:R-:W-:Y:S01]  /*2880*/  ISETP.GE.AND P1, PT, R7, RZ, PT ;  /* 0x000000ff0700720c */ /* 0x000fe20003f26270 */
[----:B------:R-:W-:Y:S01]  /*2890*/  IMAD R6, R10, R6, R0 ;  /* 0x000000060a067224 */ /* 0x000fe200078e0200 */
[----:B------:R1:W-:Y:S01]  /*28a0*/  STL [R1+0x32c], R17 ;  /* 0x00032c1101007387 */ /* 0x0003e20000100800 */
[----:B------:R-:W-:-:S02]  /*28b0*/  @!P4 IMAD.MOV R15, RZ, RZ, -R15 ;  /* 0x000000ffff0fc224 */ /* 0x000fc400078e0a0f */
[----:B------:R-:W-:Y:S01]  /*28c0*/  VIADD R0, R28, 0x1d5 ;  /* 0x000001d51c007836 */ /* 0x000fe20000000000 */
[----:B------:R2:W-:Y:S01]  /*28d0*/  STL [R1+0x344], R3 ;  /* 0x0003440301007387 */ /* 0x0005e20000100800 */
[--C-:B------:R-:W-:Y:S02]  /*28e0*/  @!P2 IMAD.IADD R12, R12, 0x1, -R10.reuse ;  /* 0x000000010c0ca824 */ /* 0x100fe400078e0a0a */
[----:B------:R-:W-:Y:S01]  /*28f0*/  @!P3 IMAD.IADD R11, R11, 0x1, -R10 ;  /* 0x000000010b0bb824 */ /* 0x000fe200078e0a0a */
[----:B------:R3:W-:Y:S01]  /*2900*/  STL [R1+0x350], R15 ;  /* 0x0003500f01007387 */ /* 0x0007e20000100800 */
[----:B------:R-:W-:Y:S01]  /*2910*/  VIADD R5, R28, 0x1d4 ;  /* 0x000001d41c057836 */ /* 0x000fe20000000000 */
[----:B------:R-:W-:Y:S01]  /*2920*/  ISETP.GT.U32.AND P2, PT, R10, R12, PT ;  /* 0x0000000c0a00720c */ /* 0x000fe20003f44070 */
[----:B------:R-:W-:Y:S01]  /*2930*/  VIADD R8, R28, 0x1d2 ;  /* 0x000001d21c087836 */ /* 0x000fe20000000000 */
[----:B------:R-:W-:Y:S01]  /*2940*/  ISETP.GT.U32.AND P3, PT, R10, R11, PT ;  /* 0x0000000b0a00720c */ /* 0x000fe20003f64070 */
[----:B-1----:R-:W-:Y:S01]  /*2950*/  VIADD R17, R28, 0x1d1 ;  /* 0x000001d11c117836 */ /* 0x002fe20000000000 */
[----:B------:R-:W-:Y:S01]  /*2960*/  ISETP.GE.AND P4, PT, R0, RZ, PT ;  /* 0x000000ff0000720c */ /* 0x000fe20003f86270 */
[----:B--2---:R-:W-:Y:S01]  /*2970*/  IMAD.MOV.U32 R3, RZ, RZ, R14 ;  /* 0x000000ffff037224 */ /* 0x004fe200078e000e */
[----:B------:R-:W-:Y:S01]  /*2980*/  IABS R14, R5 ;  /* 0x00000005000e7213 */ /* 0x000fe20000000000 */
[----:B------:R-:W-:Y:S01]  /*2990*/  IMAD R20, R10, R23, R20 ;  /* 0x000000170a147224 */ /* 0x000fe200078e0214 */
[----:B---3--:R-:W-:Y:S01]  /*29a0*/  IABS R15, R0 ;  /* 0x00000000000f7213 */ /* 0x008fe20000000000 */
[----:B------:R-:W-:Y:S01]  /*29b0*/  @!P0 IMAD.MOV R3, RZ, RZ, -R3 ;  /* 0x000000ffff038224 */ /* 0x000fe200078e0a03 */
[----:B------:R-:W-:Y:S01]  /*29c0*/  ISETP.GE.AND P0, PT, R5, RZ, PT ;  /* 0x000000ff0500720c */ /* 0x000fe20003f06270 */
[----:B------:R-:W-:Y:S01]  /*29d0*/  IMAD.HI.U32 R5, R4, R14, RZ ;  /* 0x0000000e04057227 */ /* 0x000fe200078e00ff */
[----:B------:R-:W-:-:S02]  /*29e0*/  IABS R16, R8 ;  /* 0x0000000800107213 */ /* 0x000fc40000000000 */
[----:B------:R1:W-:Y:S01]  /*29f0*/  STL [R1+0x368], R3 ;  /* 0x0003680301007387 */ /* 0x0003e20000100800 */
[----:B------:R-:W-:-:S04]  /*2a00*/  IMAD.HI.U32 R9, R4, R15, RZ ;  /* 0x0000000f04097227 */ /* 0x000fc800078e00ff */
[----:B------:R-:W-:Y:S02]  /*2a10*/  IMAD.MOV R9, RZ, RZ, -R9 ;  /* 0x000000ffff097224 */ /* 0x000fe400078e0a09 */
[--C-:B------:R-:W-:Y:S01]  /*2a20*/  @!P2 IMAD.IADD R12, R12, 0x1, -R10.reuse ;  /* 0x000000010c0ca824 */ /* 0x100fe200078e0a0a */
[C---:B------:R-:W-:Y:S01]  /*2a30*/  ISETP.GT.U32.AND P2, PT, R10.reuse, R6, PT ;  /* 0x000000060a00720c */ /* 0x040fe20003f44070 */
[C---:B------:R-:W-:Y:S02]  /*2a40*/  IMAD R15, R10.reuse, R9, R15 ;  /* 0x000000090a0f7224 */ /* 0x040fe400078e020f */
[----:B------:R-:W-:Y:S02]  /*2a50*/  @!P3 IMAD.IADD R11, R11, 0x1, -R10 ;  /* 0x000000010b0bb824 */ /* 0x000fe400078e0a0a */
[----:B------:R-:W-:Y:S01]  /*2a60*/  IMAD.MOV R5, RZ, RZ, -R5 ;  /* 0x000000ffff057224 */ /* 0x000fe200078e0a05 */
[----:B------:R-:W-:Y:S01]  /*2a70*/  ISETP.GT.U32.AND P3, PT, R10, R15, PT ;  /* 0x0000000f0a00720c */ /* 0x000fe20003f64070 */
[----:B------:R-:W-:-:S02]  /*2a80*/  IMAD.MOV.U32 R13, RZ, RZ, R12 ;  /* 0x000000ffff0d7224 */ /* 0x000fc400078e000c */
[----:B------:R-:W-:Y:S02]  /*2a90*/  IMAD R14, R10, R5, R14 ;  /* 0x000000050a0e7224 */ /* 0x000fe400078e020e */
[----:B------:R-:W-:Y:S02]  /*2aa0*/  VIADD R0, R28, 0x1d3 ;  /* 0x000001d31c007836 */ /* 0x000fe40000000000 */
[----:B------:R-:W-:Y:S01]  /*2ab0*/  @!P6 IMAD.MOV R13, RZ, RZ, -R13 ;  /* 0x000000ffff0de224 */ /* 0x000fe200078e0a0d */
[----:B------:R-:W-:Y:S01]  /*2ac0*/  ISETP.GT.U32.AND P6, PT, R10, R14, PT ;  /* 0x0000000e0a00720c */ /* 0x000fe20003fc4070 */
[--C-:B------:R-:W-:Y:S01]  /*2ad0*/  @!P2 IMAD.IADD R6, R6, 0x1, -R10.reuse ;  /* 0x000000010606a824 */ /* 0x100fe200078e0a0a */
[----:B------:R-:W-:Y:S01]  /*2ae0*/  IABS R7, R0 ;  /* 0x0000000000077213 */ /* 0x000fe20000000000 */
[----:B-1----:R-:W-:Y:S01]  /*2af0*/  IMAD.MOV.U32 R3, RZ, RZ, R11 ;  /* 0x000000ffff037224 */ /* 0x002fe200078e000b */
[----:B------:R1:W-:Y:S01]  /*2b00*/  STL [R1+0x384], R13 ;  /* 0x0003840d01007387 */ /* 0x0003e20000100800 */
[----:B------:R-:W-:Y:S01]  /*2b10*/  @!P3 IMAD.IADD R15, R15, 0x1, -R10 ;  /* 0x000000010f0fb824 */ /* 0x000fe200078e0a0a */
[----:B------:R-:W-:Y:S01]  /*2b20*/  ISETP.GT.U32.AND P2, PT, R10, R6, PT ;  /* 0x000000060a00720c */ /* 0x000fe20003f44070 */
[----:B------:R-:W-:-:S03]  /*2b30*/  IMAD.HI.U32 R9, R4, R7, RZ ;  /* 0x0000000704097227 */ /* 0x000fc600078e00ff */
[----:B------:R-:W-:Y:S01]  /*2b40*/  ISETP.GT.U32.AND P3, PT, R10, R15, PT ;  /* 0x0000000f0a00720c */ /* 0x000fe20003f64070 */
[----:B------:R-:W-:Y:S02]  /*2b50*/  IMAD.MOV R9, RZ, RZ, -R9 ;  /* 0x000000ffff097224 */ /* 0x000fe400078e0a09 */
[--C-:B------:R-:W-:Y:S01]  /*2b60*/  @!P6 IMAD.IADD R14, R14, 0x1, -R10.reuse ;  /* 0x000000010e0ee824 */ /* 0x100fe200078e0a0a */
[----:B-1----:R-:W-:Y:S01]  /*2b70*/  IABS R13, R17 ;  /* 0x00000011000d7213 */ /* 0x002fe20000000000 */
[----:B------:R-:W-:Y:S01]  /*2b80*/  @!P5 IMAD.MOV R3, RZ, RZ, -R3 ;  /* 0x000000ffff03d224 */ /* 0x000fe200078e0a03 */
[----:B------:R-:W-:Y:S01]  /*2b90*/  ISETP.GE.AND P5, PT, R0, RZ, PT ;  /* 0x000000ff0000720c */ /* 0x000fe20003fa6270 */
[C---:B------:R-:W-:Y:S01]  /*2ba0*/  IMAD R0, R10.reuse, R9, R7 ;  /* 0x000000090a007224 */ /* 0x040fe200078e0207 */
[----:B------:R-:W-:Y:S01]  /*2bb0*/  ISETP.GT.U32.AND P6, PT, R10, R14, PT ;  /* 0x0000000e0a00720c */ /* 0x000fe20003fc4070 */
[----:B------:R-:W-:Y:S01]  /*2bc0*/  IMAD.HI.U32 R5, R4, R16, RZ ;  /* 0x0000001004057227 */ /* 0x000fe200078e00ff */
[----:B------:R1:W-:Y:S03]  /*2bd0*/  STL [R1+0x38c], R3 ;  /* 0x00038c0301007387 */ /* 0x0003e60000100800 */
[--C-:B------:R-:W-:Y:S01]  /*2be0*/  @!P2 IMAD.IADD R6, R6, 0x1, -R10.reuse ;  /* 0x000000010606a824 */ /* 0x100fe200078e0a0a */
[----:B------:R-:W-:Y:S01]  /*2bf0*/  ISETP.GE.AND P2, PT, R8, RZ, PT ;  /* 0x000000ff0800720c */ /* 0x000fe20003f46270 */
[----:B------:R-:W-:Y:S01]  /*2c00*/  @!P3 IMAD.IADD R15, R15, 0x1, -R10 ;  /* 0x000000010f0fb824 */ /* 0x000fe200078e0a0a */
[----:B------:R-:W-:Y:S01]  /*2c10*/  ISETP.GT.U32.AND P3, PT, R10, R0, PT ;  /* 0x000000000a00720c */ /* 0x000fe20003f64070 */
[----:B------:R-:W-:-:S02]  /*2c20*/  IMAD.MOV R5, RZ, RZ, -R5 ;  /* 0x000000ffff057224 */ /* 0x000fc400078e0a05 */
[----:B------:R-:W-:Y:S02]  /*2c30*/  VIADD R12, R28, 0x1d0 ;  /* 0x000001d01c0c7836 */ /* 0x000fe40000000000 */
[----:B------:R-:W-:-:S03]  /*2c40*/  IMAD.HI.U32 R8, R4, R13, RZ ;  /* 0x0000000d04087227 */ /* 0x000fc600078e00ff */
[----:B------:R-:W-:Y:S01]  /*2c50*/  IABS R22, R12 ;  /* 0x0000000c00167213 */ /* 0x000fe20000000000 */
[----:B------:R-:W-:Y:S02]  /*2c60*/  IMAD R16, R10, R5, R16 ;  /* 0x000000050a107224 */ /* 0x000fe400078e0210 */
[----:B------:R-:W-:Y:S02]  /*2c70*/  IMAD.MOV R8, RZ, RZ, -R8 ;  /* 0x000000ffff087224 */ /* 0x000fe400078e0a08 */
[----:B------:R-:W-:Y:S01]  /*2c80*/  @!P6 IMAD.IADD R14, R14, 0x1, -R10 ;  /* 0x000000010e0ee824 */ /* 0x000fe200078e0a0a */
[C---:B------:R-:W-:Y:S01]  /*2c90*/  ISETP.GT.U32.AND P6, PT, R10.reuse, R16, PT ;  /* 0x000000100a00720c */ /* 0x040fe20003fc4070 */
[----:B------:R-:W-:Y:S02]  /*2ca0*/  IMAD R13, R10, R8, R13 ;  /* 0x000000080a0d7224 */ /* 0x000fe400078e020d */
[----:B------:R-:W-:-:S04]  /*2cb0*/  IMAD.HI.U32 R21, R4, R22, RZ ;  /* 0x0000001604157227 */ /* 0x000fc800078e00ff */
[----:B------:R-:W-:Y:S01]  /*2cc0*/  @!P3 IMAD.IADD R0, R0, 0x1, -R10 ;  /* 0x000000010000b824 */ /* 0x000fe200078e0a0a */
[----:B------:R-:W-:Y:S01]  /*2cd0*/  ISETP.GT.U32.AND P3, PT, R10, R13, PT ;  /* 0x0000000d0a00720c */ /* 0x000fe20003f64070 */
[----:B------:R-:W-:Y:S02]  /*2ce0*/  IMAD.MOV R21, RZ, RZ, -R21 ;  /* 0x000000ffff157224 */ /* 0x000fe400078e0a15 */
[----:B-1----:R-:W-:Y:S02]  /*2cf0*/  IMAD.MOV.U32 R3, RZ, RZ, R6 ;  /* 0x000000ffff037224 */ /* 0x002fe400078e0006 */
[----:B------:R-:W-:Y:S02]  /*2d00*/  VIADD R11, R28, 0x1ce ;  /* 0x000001ce1c0b7836 */ /* 0x000fe40000000000 */
[----:B------:R-:W-:Y:S02]  /*2d10*/  IMAD R21, R10, R21, R22 ;  /* 0x000000150a157224 */ /* 0x000fe400078e0216 */
[----:B------:R-:W-:Y:S01]  /*2d20*/  @!P1 IMAD.MOV R3, RZ, RZ, -R3 ;  /* 0x000000ffff039224 */ /* 0x000fe200078e0a03 */
[----:B------:R-:W-:Y:S01]  /*2d30*/  IABS R9, R11 ;  /* 0x0000000b00097213 */ /* 0x000fe20000000000 */
[--C-:B------:R-:W-:Y:S01]  /*2d40*/  @!P6 IMAD.IADD R16, R16, 0x1, -R10.reuse ;  /* 0x000000011010e824 */ /* 0x100fe200078e0a0a */
[C---:B------:R-:W-:Y:S01]  /*2d50*/  ISETP.GT.U32.AND P6, PT, R10.reuse, R21, PT ;  /* 0x000000150a00720c */ /* 0x040fe20003fc4070 */
[----:B------:R-:W-:Y:S01]  /*2d60*/  @!P3 IMAD.IADD R13, R13, 0x1, -R10 ;  /* 0x000000010d0db824 */ /* 0x000fe200078e0a0a */
[----:B------:R1:W-:Y:S01]  /*2d70*/  STL [R1+0x3a8], R3 ;  /* 0x0003a80301007387 */ /* 0x0003e20000100800 */
[----:B------:R-:W-:Y:S01]  /*2d80*/  ISETP.GT.U32.AND P3, PT, R10, R0, PT ;  /* 0x000000000a00720c */ /* 0x000fe20003f64070 */
[----:B------:R-:W-:Y:S01]  /*2d90*/  VIADD R5, R28, 0x1cd ;  /* 0x000001cd1c057836 */ /* 0x000fe20000000000 */
[----:B------:R-:W-:Y:S01]  /*2da0*/  ISETP.GT.U32.AND P1, PT, R10, R16, PT ;  /* 0x000000100a00720c */ /* 0x000fe20003f24070 */
[----:B------:R-:W-:-:S03]  /*2db0*/  IMAD.HI.U32 R18, R4, R9, RZ ;  /* 0x0000000904127227 */ /* 0x000fc600078e00ff */
[----:B------:R-:W-:Y:S01]  /*2dc0*/  IABS R7, R5 ;  /* 0x0000000500077213 */ /* 0x000fe20000000000 */
[----:B------:R-:W-:Y:S02]  /*2dd0*/  IMAD.MOV R18, RZ, RZ, -R18 ;  /* 0x000000ffff127224 */ /* 0x000fe400078e0a12 */
[----:B-1----:R-:W-:Y:S02]  /*2de0*/  IMAD.MOV.U32 R3, RZ, RZ, R15 ;  /* 0x000000ffff037224 */ /* 0x002fe400078e000f */
[C---:B------:R-:W-:Y:S02]  /*2df0*/  IMAD R9, R10.reuse, R18, R9 ;  /* 0x000000120a097224 */ /* 0x040fe400078e0209 */
[----:B------:R-:W-:Y:S02]  /*2e00*/  @!P4 IMAD.MOV R3, RZ, RZ, -R3 ;  /* 0x000000ffff03c224 */ /* 0x000fe400078e0a03 */
[--C-:B------:R-:W-:Y:S01]  /*2e10*/  @!P6 IMAD.IADD R21, R21, 0x1, -R10.reuse ;  /* 0x000000011515e824 */ /* 0x100fe200078e0a0a */
[----:B------:R-:W-:Y:S01]  /*2e20*/  ISETP.GT.U32.AND P6, PT, R10, R13, PT ;  /* 0x0000000d0a00720c */ /* 0x000fe20003fc4070 */
[----:B------:R-:W-:Y:S01]  /*2e30*/  IMAD.HI.U32 R8, R4, R7, RZ ;  /* 0x0000000704087227 */ /* 0x000fe200078e00ff */
[----:B------:R1:W-:Y:S02]  /*2e40*/  STL [R1+0x3ac], R3 ;  /* 0x0003ac0301007387 */ /* 0x0003e40000100800 */
[----:B------:R-:W-:Y:S01]  /*2e50*/  ISETP.GT.U32.AND P4, PT, R10, R21, PT ;  /* 0x000000150a00720c */ /* 0x000fe20003f84070 */
[----:B------:R-:W-:Y:S01]  /*2e60*/  @!P3 IMAD.IADD R0, R0, 0x1, -R10 ;  /* 0x000000010000b824 */ /* 0x000fe200078e0a0a */
[----:B------:R-:W-:Y:S01]  /*2e70*/  ISETP.GT.U32.AND P3, PT, R10, R9, PT ;  /* 0x000000090a00720c */ /* 0x000fe20003f64070 */
[----:B------:R-:W-:-:S02]  /*2e80*/  IMAD.MOV R8, RZ, RZ, -R8 ;  /* 0x000000ffff087224 */ /* 0x000fc400078e0a08 */
[----:B------:R-:W-:Y:S02]  /*2e90*/  VIADD R6, R28, 0x1cb ;  /* 0x000001cb1c067836 */ /* 0x000fe40000000000 */
[----:B------:R-:W-:Y:S02]  /*2ea0*/  IMAD R7, R10, R8, R7 ;  /* 0x000000080a077224 */ /* 0x000fe400078e0207 */
[----:B-1----:R-:W-:Y:S01]  /*2eb0*/  IMAD.MOV.U32 R3, RZ, RZ, R14 ;  /* 0x000000ffff037224 */ /* 0x002fe200078e000e */
[----:B------:R-:W-:Y:S01]  /*2ec0*/  IABS R15, R6 ;  /* 0x00000006000f7213 */ /* 0x000fe20000000000 */
[----:B------:R-:W-:Y:S02]  /*2ed0*/  VIADD R18, R28, 0x1cc ;  /* 0x000001cc1c127836 */ /* 0x000fe40000000000 */
[----:B------:R-:W-:Y:S01]  /*2ee0*/  @!P0 IMAD.MOV R3, RZ, RZ, -R3 ;  /* 0x000000ffff038224 */ /* 0x000fe200078e0a03 */
[----:B------:R-:W-:Y:S01]  /*2ef0*/  ISETP.GT.U32.AND P0, PT, R10, R20, PT ;  /* 0x000000140a00720c */ /* 0x000fe20003f04070 */
[--C-:B------:R-:W-:Y:S01]  /*2f00*/  @!P1 IMAD.IADD R16, R16, 0x1, -R10.reuse ;  /* 0x0000000110109824 */ /* 0x100fe200078e0a0a */
[----:B------:R-:W-:Y:S01]  /*2f10*/  IABS R8, R18 ;  /* 0x0000001200087213 */ /* 0x000fe20000000000 */
[----:B------:R-:W-:Y:S01]  /*2f20*/  @!P6 IMAD.IADD R13, R13, 0x1, -R10 ;  /* 0x000000010d0de824 */ /* 0x000fe200078e0a0a */
[----:B------:R-:W-:Y:S01]  /*2f30*/  ISETP.GT.U32.AND P6, PT, R10, R7, PT ;  /* 0x000000070a00720c */ /* 0x000fe20003fc4070 */
[----:B------:R-:W-:Y:S01]  /*2f40*/  IMAD.MOV.U32 R22, RZ, RZ, R0 ;  /* 0x000000ffff167224 */ /* 0x000fe200078e0000 */
[----:B------:R1:W-:Y:S01]  /*2f50*/  STL [R1+0x3d8], R3 ;  /* 0x0003d80301007387 */ /* 0x0003e20000100800 */
[--C-:B------:R-:W-:Y:S01]  /*2f60*/  @!P3 IMAD.IADD R9, R9, 0x1, -R10.reuse ;  /* 0x000000010909b824 */ /* 0x100fe200078e0a0a */
[----:B------:R-:W-:Y:S01]  /*2f70*/  ISETP.GE.AND P1, PT, R17, RZ, PT ;  /* 0x000000ff1100720c */ /* 0x000fe20003f26270 */
[----:B------:R-:W-:Y:S01]  /*2f80*/  @!P4 IMAD.IADD R21, R21, 0x1, -R10 ;  /* 0x000000011515c824 */ /* 0x000fe200078e0a0a */
[----:B------:R-:W-:Y:S01]  /*2f90*/  ISETP.GE.AND P4, PT, R12, RZ, PT ;  /* 0x000000ff0c00720c */ /* 0x000fe20003f86270 */
[----:B------:R-:W-:Y:S01]  /*2fa0*/  @!P5 IMAD.MOV R22, RZ, RZ, -R22 ;  /* 0x000000ffff16d224 */ /* 0x000fe200078e0a16 */
[----:B------:R-:W-:Y:S01]  /*2fb0*/  ISETP.GE.AND P3, PT, R11, RZ, PT ;  /* 0x000000ff0b00720c */ /* 0x000fe20003f66270 */
[----:B------:R-:W-:Y:S01]  /*2fc0*/  @!P0 IMAD.IADD R20, R20, 0x1, -R10 ;  /* 0x0000000114148824 */ /* 0x000fe200078e0a0a */
[----:B------:R-:W-:Y:S01]  /*2fd0*/  ISETP.GE.AND P0, PT, R19, RZ, PT ;  /* 0x000000ff1300720c */ /* 0x000fe20003f06270 */
[----:B------:R-:W-:Y:S01]  /*2fe0*/  IMAD.HI.U32 R17, R4, R15, RZ ;  /* 0x0000000f04117227 */ /* 0x000fe200078e00ff */
[----:B------:R-:W-:Y:S02]  /*2ff0*/  STL [R1+0x3dc], R22 ;  /* 0x0003dc1601007387 */ /* 0x000fe40000100800 */
[----:B------:R-:W-:Y:S01]  /*3000*/  ISETP.GT.U32.AND P5, PT, R10, R20, PT ;  /* 0x000000140a00720c */ /* 0x000fe20003fa4070 */
[----:B-1----:R-:W-:-:S02]  /*3010*/  IMAD.MOV.U32 R3, RZ, RZ, R16 ;  /* 0x000000ffff037224 */ /* 0x002fc400078e0010 */
[----:B------:R-:W-:-:S04]  /*3020*/  IMAD.HI.U32 R14, R4, R8, RZ ;  /* 0x00000008040e7227 */ /* 0x000fc800078e00ff */
[----:B------:R-:W-:Y:S01]  /*3030*/  @!P2 IMAD.MOV R3, RZ, RZ, -R3 ;  /* 0x000000ffff03a224 */ /* 0x000fe200078e0a03 */
[C---:B------:R-:W-:Y:S01]  /*3040*/  ISETP.GT.U32.AND P2, PT, R10.reuse, R9, PT ;  /* 0x000000090a00720c */ /* 0x040fe20003f44070 */
[----:B------:R-:W-:Y:S02]  /*3050*/  IMAD.MOV R17, RZ, RZ, -R17 ;  /* 0x000000ffff117224 */ /* 0x000fe400078e0a11 */
[----:B------:R-:W-:Y:S01]  /*3060*/  IMAD.MOV R14, RZ, RZ, -R14 ;  /* 0x000000ffff0e7224 */ /* 0x000fe200078e0a0e */
[----:B------:R1:W-:Y:S01]  /*3070*/  STL [R1+0x3e4], R3 ;  /* 0x0003e40301007387 */ /* 0x0003e20000100800 */
[----:B------:R-:W-:Y:S02]  /*3080*/  @!P6 IMAD.IADD R7, R7, 0x1, -R10 ;  /* 0x000000010707e824 */ /* 0x000fe400078e0a0a */
[----:B------:R-:W-:Y:S02]  /*3090*/  IMAD.MOV.U32 R12, RZ, RZ, R13 ;  /* 0x000000ffff0c7224 */ /* 0x000fe400078e000d */
[C---:B------:R-:W-:Y:S01]  /*30a0*/  IMAD R15, R10.reuse, R17, R15 ;  /* 0x000000110a0f7224 */ /* 0x040fe200078e020f */
[C---:B------:R-:W-:Y:S01]  /*30b0*/  ISETP.GT.U32.AND P6, PT, R10.reuse, R7, PT ;  /* 0x000000070a00720c */ /* 0x040fe20003fc4070 */
[----:B------:R-:W-:-:S02]  /*30c0*/  IMAD R8, R10, R14, R8 ;  /* 0x0000000e0a087224 */ /* 0x000fc400078e0208 */
[----:B------:R-:W-:Y:S02]  /*30d0*/  VIADD R0, R28, 0x1ca ;  /* 0x000001ca1c007836 */ /* 0x000fe40000000000 */
[----:B-1----:R-:W-:Y:S02]  /*30e0*/  IMAD.MOV.U32 R3, RZ, RZ, R21 ;  /* 0x000000ffff037224 */ /* 0x002fe400078e0015 */
[----:B------:R-:W-:Y:S01]  /*30f0*/  @!P1 IMAD.MOV R12, RZ, RZ, -R12 ;  /* 0x000000ffff0c9224 */ /* 0x000fe200078e0a0c */
[----:B------:R-:W-:Y:S01]  /*3100*/  ISETP.GT.U32.AND P1, PT, R10, R8, PT ;  /* 0x000000080a00720c */ /* 0x000fe20003f24070 */
[----:B------:R-:W-:Y:S01]  /*3110*/  @!P4 IMAD.MOV R3, RZ, RZ, -R3 ;  /* 0x000000ffff03c224 */ /* 0x000fe200078e0a03 */
[----:B------:R-:W-:Y:S01]  /*3120*/  IABS R14, R0 ;  /* 0x00000000000e7213 */ /* 0x000fe20000000000 */
[--C-:B------:R-:W-:Y:S01]  /*3130*/  @!P5 IMAD.IADD R20, R20, 0x1, -R10.reuse ;  /* 0x000000011414d824 */ /* 0x100fe200078e0a0a */
[----:B------:R-:W-:Y:S01]  /*3140*/  ISETP.GT.U32.AND P5, PT, R10, R15, PT ;  /* 0x0000000f0a00720c */ /* 0x000fe20003fa4070 */
[----:B------:R-:W-:Y:S01]  /*3150*/  @!P2 IMAD.IADD R9, R9, 0x1, -R10 ;  /* 0x000000010909a824 */ /* 0x000fe200078e0a0a */
[----:B------:R1:W-:Y:S01]  /*3160*/  STL [R1+0x400], R12 ;  /* 0x0004000c01007387 */ /* 0x0003e20000100800 */
[----:B------:R-:W-:Y:S01]  /*3170*/  ISETP.GE.AND P4, PT, R5, RZ, PT ;  /* 0x000000ff0500720c */ /* 0x000fe20003f86270 */
[----:B------:R-:W-:Y:S01]  /*3180*/  IMAD.HI.U32 R5, R4, R14, RZ ;  /* 0x0000000e04057227 */ /* 0x000fe200078e00ff */
[----:B------:R-:W-:Y:S01]  /*3190*/  ISETP.GE.AND P2, PT, R18, RZ, PT ;  /* 0x000000ff1200720c */ /* 0x000fe20003f46270 */
[----:B------:R2:W-:Y:S02]  /*31a0*/  STL [R1+0x414], R3 ;  /* 0x0004140301007387 */ /* 0x0005e40000100800 */
[----:B------:R-:W-:-:S02]  /*31b0*/  VIADD R11, R28, 0x1c9 ;  /* 0x000001c91c0b7836 */ /* 0x000fc40000000000 */
[----:B------:R-:W-:Y:S01]  /*31c0*/  @!P6 IMAD.IADD R7, R7, 0x1, -R10 ;  /* 0x000000010707e824 */ /* 0x000fe200078e0a0a */
[----:B------:R-:W-:Y:S01]  /*31d0*/  ISETP.GE.AND P6, PT, R6, RZ, PT ;  /* 0x000000ff0600720c */ /* 0x000fe20003fc6270 */
[----:B-1----:R-:W-:Y:S01]  /*31e0*/  IMAD.MOV.U32 R12, RZ, RZ, R20 ;  /* 0x000000ffff0c7224 */ /* 0x002fe200078e0014 */
[----:B------:R-:W-:Y:S01]  /*31f0*/  IABS R17, R11 ;  /* 0x0000000b00117213 */ /* 0x000fe20000000000 */
[----:B------:R-:W-:Y:S02]  /*3200*/  IMAD.MOV R5, RZ, RZ, -R5 ;  /* 0x000000ffff057224 */ /* 0x000fe400078e0a05 */
[----:B--2---:R-:W-:Y:S02]  /*3210*/  IMAD.MOV.U32 R3, RZ, RZ, R9 ;  /* 0x000000ffff037224 */ /* 0x004fe400078e0009 */
[----:B------:R-:W-:Y:S02]  /*3220*/  @!P0 IMAD.MOV R12, RZ, RZ, -R12 ;  /* 0x000000ffff0c8224 */ /* 0x000fe400078e0a0c */
[----:B------:R-:W-:Y:S01]  /*3230*/  @!P3 IMAD.MOV R3, RZ, RZ, -R3 ;  /* 0x000000ffff03b224 */ /* 0x000fe200078e0a03 */
[----:B------:R-:W-:Y:S01]  /*3240*/  ISETP.GE.AND P3, PT, R11, RZ, PT ;  /* 0x000000ff0b00720c */ /* 0x000fe20003f66270 */
[--C-:B------:R-:W-:Y:S01]  /*3250*/  @!P5 IMAD.IADD R15, R15, 0x1, -R10.reuse ;  /* 0x000000010f0fd824 */ /* 0x100fe200078e0a0a */
[----:B------:R-:W-:Y:S01]  /*3260*/  STL [R1+0x428], R12 ;  /* 0x0004280c01007387 */ /* 0x000fe20000100800 */
[----:B------:R-:W-:Y:S01]  /*3270*/  @!P1 IMAD.IADD R8, R8, 0x1, -R10 ;  /* 0x0000000108089824 */ /* 0x000fe200078e0a0a */
[----:B------:R-:W-:Y:S01]  /*3280*/  ISETP.GE.AND P1, PT, R0, RZ, PT ;  /* 0x000000ff0000720c */ /* 0x000fe20003f26270 */
[C---:B------:R-:W-:Y:S01]  /*3290*/  IMAD R14, R10.reuse, R5, R14 ;  /* 0x000000050a0e7224 */ /* 0x040fe200078e020e */
[----:B------:R1:W-:Y:S01]  /*32a0*/  STL [R1+0x43c], R3 ;  /* 0x00043c0301007387 */ /* 0x0003e20000100800 */
[----:B------:R-:W-:Y:S01]  /*32b0*/  ISETP.GT.U32.AND P5, PT, R10, R15, PT ;  /* 0x0000000f0a00720c */ /* 0x000fe20003fa4070 */
[----:B------:R-:W-:Y:S01]  /*32c0*/  IMAD.HI.U32 R0, R4, R17, RZ ;  /* 0x0000001104007227 */ /* 0x000fe200078e00ff */
[----:B------:R-:W-:-:S03]  /*32d0*/  ISETP.GT.U32.AND P0, PT, R10, R8, PT ;  /* 0x000000080a00720c */ /* 0x000fc60003f04070 */
[----:B------:R-:W-:Y:S02]  /*32e0*/  IMAD.MOV R0, RZ, RZ, -R0 ;  /* 0x000000ffff007224 */ /* 0x000fe400078e0a00 */
[----:B------:R-:W-:Y:S02]  /*32f0*/  VIADD R5, R28, 0x1c8 ;  /* 0x000001c81c057836 */ /* 0x000fe40000000000 */
[----:B-1----:R-:W-:Y:S02]  /*3300*/  IMAD.MOV.U32 R3, RZ, RZ, R7 ;  /* 0x000000ffff037224 */ /* 0x002fe400078e0007 */
[C---:B------:R-:W-:Y:S02]  /*3310*/  IMAD R17, R10.reuse, R0, R17 ;  /* 0x000000000a117224 */ /* 0x040fe400078e0211 */
[----:B------:R-:W-:Y:S01]  /*3320*/  @!P4 IMAD.MOV R3, RZ, RZ, -R3 ;  /* 0x000000ffff03c224 */ /* 0x000fe200078e0a03 */
[C---:B------:R-:W-:Y:S01]  /*3330*/  ISETP.GT.U32.AND P4, PT, R10.reuse, R14, PT ;  /* 0x0000000e0a00720c */ /* 0x040fe20003f84070 */
[--C-:B------:R-:W-:Y:S01]  /*3340*/  @!P5 IMAD.IADD R15, R15, 0x1, -R10.reuse ;  /* 0x000000010f0fd824 */ /* 0x100fe200078e0a0a */
[----:B------:R-:W-:Y:S01]  /*3350*/  ISETP.GT.U32.AND P5, PT, R10, R17, PT ;  /* 0x000000110a00720c */ /* 0x000fe20003fa4070 */
[----:B------:R-:W-:Y:S01]  /*3360*/  @!P0 IMAD.IADD R8, R8, 0x1, -R10 ;  /* 0x0000000108088824 */ /* 0x000fe200078e0a0a */
[----:B------:R-:W-:Y:S01]  /*3370*/  ISETP.GE.AND P0, PT, R5, RZ, PT ;  /* 0x000000ff0500720c */ /* 0x000fe20003f06270 */
[----:B------:R1:W-:Y:S01]  /*3380*/  STL [R1+0x458], R3 ;  /* 0x0004580301007387 */ /* 0x0003e20000100800 */
[----:B------:R-:W-:Y:S01]  /*3390*/  IABS R5, R5 ;  /* 0x0000000500057213 */ /* 0x000fe20000000000 */
[----:B------:R-:W-:-:S02]  /*33a0*/  VIADD R0, R28, 0x1c6 ;  /* 0x000001c61c007836 */ /* 0x000fc40000000000 */
[C---:B------:R-:W-:Y:S02]  /*33b0*/  VIADD R6, R28.reuse, 0x1c7 ;  /* 0x000001c71c067836 */ /* 0x040fe40000000000 */
[----:B------:R-:W-:Y:S01]  /*33c0*/  VIADD R12, R28, 0x1c4 ;  /* 0x000001c41c0c7836 */ /* 0x000fe20000000000 */
[----:B------:R-:W-:Y:S01]  /*33d0*/  IABS R9, R0 ;  /* 0x0000000000097213 */ /* 0x000fe20000000000 */
[----:B------:R-:W-:Y:S01]  /*33e0*/  @!P4 IMAD.IADD R14, R14, 0x1, -R10 ;  /* 0x000000010e0ec824 */ /* 0x000fe200078e0a0a */
[----:B------:R-:W-:Y:S01]  /*33f0*/  IABS R11, R6 ;  /* 0x00000006000b7213 */ /* 0x000fe20000000000 */
[----:B-1----:R-:W-:Y:S01]  /*3400*/  IMAD.MOV.U32 R3, RZ, RZ, R8 ;  /* 0x000000ffff037224 */ /* 0x002fe200078e0008 */
[----:B------:R-:W-:Y:S01]  /*3410*/  IABS R16, R12 ;  /* 0x0000000c00107213 */ /* 0x000fe20000000000 */
[----:B------:R-:W-:Y:S01]  /*3420*/  IMAD.HI.U32 R8, R4, R5, RZ ;  /* 0x0000000504087227 */ /* 0x000fe200078e00ff */
[----:B------:R-:W-:-:S03]  /*3430*/  ISETP.GT.U32.AND P4, PT, R10, R14, PT ;  /* 0x0000000e0a00720c */ /* 0x000fc60003f84070 */
[----:B------:R-:W-:Y:S01]  /*3440*/  @!P2 IMAD.MOV R3, RZ, RZ, -R3 ;  /* 0x000000ffff03a224 */ /* 0x000fe200078e0a03 */
[----:B------:R-:W-:Y:S01]  /*3450*/  ISETP.GE.AND P2, PT, R6, RZ, PT ;  /* 0x000000ff0600720c */ /* 0x000fe20003f46270 */
[----:B------:R-:W-:Y:S02]  /*3460*/  IMAD.MOV R8, RZ, RZ, -R8 ;  /* 0x000000ffff087224 */ /* 0x000fe400078e0a08 */
[----:B------:R-:W-:Y:S01]  /*3470*/  @!P5 IMAD.IADD R17, R17, 0x1, -R10 ;  /* 0x000000011111d824 */ /* 0x000fe200078e0a0a */
[----:B------:R1:W-:Y:S01]  /*3480*/  STL [R1+0x460], R3 ;  /* 0x0004600301007387 */ /* 0x0003e20000100800 */
[----:B------:R-:W-:-:S03]  /*3490*/  IMAD.HI.U32 R6, R4, R9, RZ ;  /* 0x0000000904067227 */ /* 0x000fc600078e00ff */
[----:B------:R-:W-:Y:S01]  /*34a0*/  ISETP.GT.U32.AND P5, PT, R10, R17, PT ;  /* 0x000000110a00720c */ /* 0x000fe20003fa4070 */
[----:B------:R-:W-:-:S04]  /*34b0*/  IMAD.HI.U32 R7, R4, R11, RZ ;  /* 0x0000000b04077227 */ /* 0x000fc800078e00ff */
[----:B------:R-:W-:Y:S02]  /*34c0*/  @!P4 IMAD.IADD R14, R14, 0x1, -R10 ;  /* 0x000000010e0ec824 */ /* 0x000fe400078e0a0a */
[----:B-1----:R-:W-:Y:S02]  /*34d0*/  IMAD.MOV.U32 R3, RZ, RZ, R15 ;  /* 0x000000ffff037224 */ /* 0x002fe400078e000f */
[----:B------:R-:W-:Y:S02]  /*34e0*/  IMAD R15, R10, R8, R5 ;  /* 0x000000080a0f7224 */ /* 0x000fe400078e0205 */
[----:B------:R-:W-:Y:S01]  /*34f0*/  @!P6 IMAD.MOV R3, RZ, RZ, -R3 ;  /* 0x000000ffff03e224 */ /* 0x000fe200078e0a03 */
[----:B------:R-:W-:Y:S01]  /*3500*/  ISETP.GE.AND P6, PT, R0, RZ, PT ;  /* 0x000000ff0000720c */ /* 0x000fe20003fc6270 */
[----:B------:R-:W-:Y:S01]  /*3510*/  IMAD.MOV R6, RZ, RZ, -R6 ;  /* 0x000000ffff067224 */ /* 0x000fe200078e0a06 */
[C---:B------:R-:W-:Y:S01]  /*3520*/  ISETP.GT.U32.AND P4, PT, R10.reuse, R15, PT ;  /* 0x0000000f0a00720c */ /* 0x040fe20003f84070 */
[----:B------:R-:W-:Y:S01]  /*3530*/  IMAD.MOV R7, RZ, RZ, -R7 ;  /* 0x000000ffff077224 */ /* 0x000fe200078e0a07 */
[----:B------:R1:W-:Y:S01]  /*3540*/  STL [R1+0x468], R3 ;  /* 0x0004680301007387 */ /* 0x0003e20000100800 */
[----:B------:R-:W-:-:S02]  /*3550*/  IMAD R9, R10, R6, R9 ;  /* 0x000000060a097224 */ /* 0x000fc400078e0209 */
[----:B------:R-:W-:Y:S02]  /*3560*/  IMAD R11, R10, R7, R11 ;  /* 0x000000070a0b7224 */ /* 0x000fe400078e020b */
[----:B------:R-:W-:Y:S02]  /*3570*/  VIADD R0, R28, 0x1c5 ;  /* 0x000001c51c007836 */ /* 0x000fe40000000000 */
[----:B------:R-:W-:Y:S01]  /*3580*/  @!P5 IMAD.IADD R17, R17, 0x1, -R10 ;  /* 0x000000011111d824 */ /* 0x000fe200078e0a0a */
[----:B------:R-:W-:Y:S01]  /*3590*/  ISETP.GT.U32.AND P5, PT, R10, R11, PT ;  /* 0x0000000b0a00720c */ /* 0x000fe20003fa4070 */
[----:B------:R-:W-:Y:S01]  /*35a0*/  VIADD R8, R28, 0x1c3 ;  /* 0x000001c31c087836 */ /* 0x000fe20000000000 */
[----:B------:R-:W-:Y:S01]  /*35b0*/  IABS R6, R0 ;  /* 0x0000000000067213 */ /* 0x000fe20000000000 */
[----:B-1----:R-:W-:Y:S02]  /*35c0*/  IMAD.MOV.U32 R3, RZ, RZ, R14 ;  /* 0x000000ffff037224 */ /* 0x002fe400078e000e */
[----:B------:R-:W-:Y:S01]  /*35d0*/  @!P4 IMAD.IADD R15, R15, 0x1, -R10 ;  /* 0x000000010f0fc824 */ /* 0x000fe200078e0a0a */
[----:B------:R-:W-:Y:S01]  /*35e0*/  IABS R13, R8 ;  /* 0x00000008000d7213 */ /* 0x000fe20000000000 */
[----:B------:R-:W-:Y:S01]  /*35f0*/  @!P1 IMAD.MOV R3, RZ, RZ, -R3 ;  /* 0x000000ffff039224 */ /* 0x000fe200078e0a03 */
[----:B------:R-:W-:Y:S01]  /*3600*/  ISETP.GT.U32.AND P1, PT, R10, R9, PT ;  /* 0x000000090a00720c */ /* 0x000fe20003f24070 */
[----:B------:R-:W-:Y:S01]  /*3610*/  IMAD.HI.U32 R14, R4, R6, RZ ;  /* 0x00000006040e7227 */ /* 0x000fe200078e00ff */
[----:B------:R-:W-:-:S02]  /*3620*/  ISETP.GT.U32.AND P4, PT, R10, R15, PT ;  /* 0x0000000f0a00720c */ /* 0x000fc40003f84070 */
[----:B------:R1:W-:Y:S01]  /*3630*/  STL [R1+0x490], R3 ;  /* 0x0004900301007387 */ /* 0x0003e20000100800 */
[----:B------:R-:W-:Y:S02]  /*3640*/  IMAD.MOV R14, RZ, RZ, -R14 ;  /* 0x000000ffff0e7224 */ /* 0x000fe400078e0a0e */
[----:B------:R-:W-:Y:S02]  /*3650*/  @!P5 IMAD.IADD R11, R11, 0x1, -R10 ;  /* 0x000000010b0bd824 */ /* 0x000fe400078e0a0a */
[----:B------:R-:W-:-:S03]  /*3660*/  VIADD R5, R28, 0x1c2 ;  /* 0x000001c21c057836 */ /* 0x000fc60000000000 */
[C---:B------:R-:W-:Y:S01]  /*3670*/  ISETP.GT.U32.AND P5, PT, R10.reuse, R11, PT ;  /* 0x0000000b0a00720c */ /* 0x040fe20003fa4070 */
[--C-:B------:R-:W-:Y:S01]  /*3680*/  @!P1 IMAD.IADD R9, R9, 0x1, -R10.reuse ;  /* 0x0000000109099824 */ /* 0x100fe200078e0a0a */
[----:B------:R-:W-:Y:S01]  /*3690*/  IABS R7, R5 ;  /* 0x0000000500077213 */ /* 0x000fe20000000000 */
[----:B-1----:R-:W-:Y:S02]  /*36a0*/  IMAD.MOV.U32 R3, RZ, RZ, R17 ;  /* 0x000000ffff037224 */ /* 0x002fe400078e0011 */
[----:B------:R-:W-:Y:S01]  /*36b0*/  @!P4 IMAD.IADD R15, R15, 0x1, -R10 ;  /* 0x000000010f0fc824 */ /* 0x000fe200078e0a0a */
[----:B------:R-:W-:Y:S01]  /*36c0*/  ISETP.GT.U32.AND P1, PT, R10, R9, PT ;  /* 0x000000090a00720c */ /* 0x000fe20003f24070 */
[----:B------:R-:W-:Y:S01]  /*36d0*/  @!P3 IMAD.MOV R3, RZ, RZ, -R3 ;  /* 0x000000ffff03b224 */ /* 0x000fe200078e0a03 */
[----:B------:R-:W-:Y:S01]  /*36e0*/  ISETP.GE.AND P3, PT, R0, RZ, PT ;  /* 0x000000ff0000720c */ /* 0x000fe20003f66270 */
[----:B------:R-:W-:Y:S02]  /*36f0*/  IMAD R0, R10, R14, R6 ;  /* 0x0000000e0a007224 */ /* 0x000fe400078e0206 */
[----:B------:R-:W-:Y:S01]  /*3700*/  IMAD.HI.U32 R6, R4, R13, RZ ;  /* 0x0000000d04067227 */ /* 0x000fe200078e00ff */
[----:B------:R1:W-:Y:S02]  /*3710*/  STL [R1+0x494], R3 ;  /* 0x0004940301007387 */ /* 0x0003e40000100800 */
[----:B------:R-:W-:Y:S01]  /*3720*/  ISETP.GT.U32.AND P4, PT, R10, R0, PT ;  /* 0x000000000a00720c */ /* 0x000fe20003f84070 */
[----:B------:R-:W-:-:S04]  /*3730*/  IMAD.HI.U32 R17, R4, R16, RZ ;  /* 0x0000001004117227 */ /* 0x000fc800078e00ff */
[----:B------:R-:W-:-:S04]  /*3740*/  IMAD.HI.U32 R14, R4, R7, RZ ;  /* 0x00000007040e7227 */ /* 0x000fc800078e00ff */
[----:B-1----:R-:W-:Y:S02]  /*3750*/  IMAD.MOV.U32 R3, RZ, RZ, R15 ;  /* 0x000000ffff037224 */ /* 0x002fe400078e000f */
[----:B------:R-:W-:Y:S02]  /*3760*/  IMAD.MOV R6, RZ, RZ, -R6 ;  /* 0x000000ffff067224 */ /* 0x000fe400078e0a06 */
[----:B------:R-:W-:Y:S02]  /*3770*/  @!P0 IMAD.MOV R3, RZ, RZ, -R3 ;  /* 0x000000ffff038224 */ /* 0x000fe400078e0a03 */
[----:B------:R-:W-:Y:S02]  /*3780*/  IMAD.MOV R17, RZ, RZ, -R17 ;  /* 0x000000ffff117224 */ /* 0x000fe400078e0a11 */
[----:B------:R-:W-:Y:S01]  /*3790*/  IMAD.MOV R14, RZ, RZ, -R14 ;  /* 0x000000ffff0e7224 */ /* 0x000fe200078e0a0e */
[----:B------:R1:W-:Y:S01]  /*37a0*/  STL [R1+0x4ac], R3 ;  /* 0x0004ac0301007387 */ /* 0x0003e20000100800 */
[----:B------:R-:W-:-:S02]  /*37b0*/  IMAD R13, R10, R6, R13 ;  /* 0x000000060a0d7224 */ /* 0x000fc400078e020d */
[--C-:B------:R-:W-:Y:S02]  /*37c0*/  @!P1 IMAD.IADD R9, R9, 0x1, -R10.reuse ;  /* 0x0000000109099824 */ /* 0x100fe400078e0a0a */
[----:B------:R-:W-:Y:S01]  /*37d0*/  VIADD R6, R28, 0x1c1 ;  /* 0x000001c11c067836 */ /* 0x000fe20000000000 */
[----:B------:R-:W-:Y:S01]  /*37e0*/  ISETP.GT.U32.AND P1, PT, R10, R13, PT ;  /* 0x0000000d0a00720c */ /* 0x000fe20003f24070 */
[----:B------:R-:W-:Y:S01]  /*37f0*/  @!P5 IMAD.IADD R11, R11, 0x1, -R10 ;  /* 0x000000010b0bd824 */ /* 0x000fe200078e0a0a */
[----:B------:R-:W-:Y:S01]  /*3800*/  ISETP.GE.AND P5, PT, R12, RZ, PT ;  /* 0x000000ff0c00720c */ /* 0x000fe20003fa6270 */
[C---:B------:R-:W-:Y:S02]  /*3810*/  IMAD R12, R10.reuse, R17, R16 ;  /* 0x000000110a0c7224 */ /* 0x040fe400078e0210 */
[C---:B------:R-:W-:Y:S01]  /*3820*/  IMAD R7, R10.reuse, R14, R7 ;  /* 0x0000000e0a077224 */ /* 0x040fe200078e0207 */
[----:B------:R-:W-:Y:S01]  /*3830*/  IABS R14, R6 ;  /* 0x00000006000e7213 */ /* 0x000fe20000000000 */
[----:B-1----:R-:W-:Y:S01]  /*3840*/  IMAD.MOV.U32 R3, RZ, RZ, R9 ;  /* 0x000000ffff037224 */ /* 0x002fe200078e0009 */
[----:B------:R-:W-:Y:S01]  /*3850*/  ISETP.GT.U32.AND P0, PT, R10, R12, PT ;  /* 0x0000000c0a00720c */ /* 0x000fe20003f04070 */
[----:B------:R-:W-:-:S02]  /*3860*/  @!P4 IMAD.IADD R0, R0, 0x1, -R10 ;  /* 0x000000010000c824 */ /* 0x000fc400078e0a0a */
[----:B------:R-:W-:Y:S01]  /*3870*/  @!P6 IMAD.MOV R3, RZ, RZ, -R3 ;  /* 0x000000ffff03e224 */ /* 0x000fe200078e0a03 */
[C---:B------:R-:W-:Y:S01]  /*3880*/  ISETP.GT.U32.AND P6, PT, R10.reuse, R7, PT ;  /* 0x000000070a00720c */ /* 0x040fe20003fc4070 */
[----:B------:R-:W-:Y:S01]  /*3890*/  IMAD.MOV.U32 R15, RZ, RZ, R11 ;  /* 0x000000ffff0f7224 */ /* 0x000fe200078e000b */
[----:B------:R-:W-:Y:S01]  /*38a0*/  ISETP.GT.U32.AND P4, PT, R10, R0, PT ;  /* 0x000000000a00720c */ /* 0x000fe20003f84070 */
[----:B------:R-:W-:Y:S02]  /*38b0*/  IMAD.MOV.U32 R11, RZ, RZ, R14 ;  /* 0x000000ffff0b7224 */ /* 0x000fe400078e000e */
[----:B------:R-:W-:Y:S01]  /*38c0*/  @!P2 IMAD.MOV R15, RZ, RZ, -R15 ;  /* 0x000000ffff0fa224 */ /* 0x000fe200078e0a0f */
[----:B------:R-:W-:Y:S01]  /*38d0*/  ISETP.GE.AND P2, PT, R8, RZ, PT ;  /* 0x000000ff0800720c */ /* 0x000fe20003f46270 */
[----:B------:R-:W-:Y:S02]  /*38e0*/  VIADD R9, R28, 0x1c0 ;  /* 0x000001c01c097836 */ /* 0x000fe40000000000 */
[----:B------:R-:W-:Y:S01]  /*38f0*/  IMAD.HI.U32 R8, R4, R11, RZ ;  /* 0x0000000b04087227 */ /* 0x000fe200078e00ff */
[----:B------:R-:W-:Y:S02]  /*3900*/  STL [R1+0x4bc], R15 ;  /* 0x0004bc0f01007387 */ /* 0x000fe40000100800 */
[----:B------:R-:W-:Y:S01]  /*3910*/  IABS R14, R9 ;  /* 0x00000009000e7213 */ /* 0x000fe20000000000 */
[----:B------:R-:W-:Y:S01]  /*3920*/  @!P1 IMAD.IADD R13, R13, 0x1, -R10 ;  /* 0x000000010d0d9824 */ /* 0x000fe200078e0a0a */
[----:B------:R1:W-:Y:S01]  /*3930*/  STL [R1+0x4d8], R3 ;  /* 0x0004d80301007387 */ /* 0x0003e20000100800 */
[----:B------:R-:W-:-:S02]  /*3940*/  IMAD.MOV R8, RZ, RZ, -R8 ;  /* 0x000000ffff087224 */ /* 0x000fc400078e0a08 */
[--C-:B------:R-:W-:Y:S01]  /*3950*/  @!P0 IMAD.IADD R12, R12, 0x1, -R10.reuse ;  /* 0x000000010c0c8824 */ /* 0x100fe200078e0a0a */
[----:B------:R-:W-:Y:S01]  /*3960*/  ISETP.GE.AND P0, PT, R6, RZ, PT ;  /* 0x000000ff0600720c */ /* 0x000fe20003f06270 */
[--C-:B------:R-:W-:Y:S01]  /*3970*/  @!P6 IMAD.IADD R7, R7, 0x1, -R10.reuse ;  /* 0x000000010707e824 */ /* 0x100fe200078e0a0a */
[----:B------:R-:W-:Y:S01]  /*3980*/  ISETP.GT.U32.AND P6, PT, R10, R13, PT ;  /* 0x0000000d0a00720c */ /* 0x000fe20003fc4070 */
[----:B------:R-:W-:Y:S01]  /*3990*/  @!P4 IMAD.IADD R0, R0, 0x1, -R10 ;  /* 0x000000010000c824 */ /* 0x000fe200078e0a0a */
[C---:B------:R-:W-:Y:S01]  /*39a0*/  ISETP.GT.U32.AND P1, PT, R10.reuse, R12, PT ;  /* 0x0000000c0a00720c */ /* 0x040fe20003f24070 */
[----:B------:R-:W-:Y:S01]  /*39b0*/  IMAD R11, R10, R8, R11 ;  /* 0x000000080a0b7224 */ /* 0x000fe200078e020b */
[----:B------:R-:W-:Y:S01]  /*39c0*/  ISETP.GE.AND P4, PT, R5, RZ, PT ;  /* 0x000000ff0500720c */ /* 0x000fe20003f86270 */
[----:B------:R-:W-:-:S04]  /*39d0*/  IMAD.HI.U32 R8, R4, R14, RZ ;  /* 0x0000000e04087227 */ /* 0x000fc800078e00ff */
[----:B-1----:R-:W-:Y:S02]  /*39e0*/  IMAD.MOV.U32 R3, RZ, RZ, R0 ;  /* 0x000000ffff037224 */ /* 0x002fe400078e0000 */
[----:B------:R-:W-:Y:S02]  /*39f0*/  IMAD.MOV R8, RZ, RZ, -R8 ;  /* 0x000000ffff087224 */ /* 0x000fe400078e0a08 */
[----:B------:R-:W-:Y:S01]  /*3a00*/  @!P3 IMAD.MOV R3, RZ, RZ, -R3 ;  /* 0x000000ffff03b224 */ /* 0x000fe200078e0a03 */
[C---:B------:R-:W-:Y:S01]  /*3a10*/  ISETP.GT.U32.AND P3, PT, R10.reuse, R7, PT ;  /* 0x000000070a00720c */ /* 0x040fe20003f64070 */
[----:B------:R-:W-:Y:S02]  /*3a20*/  IMAD R14, R10, R8, R14 ;  /* 0x000000080a0e7224 */ /* 0x000fe400078e020e */
[----:B------:R-:W-:Y:S01]  /*3a30*/  @!P6 IMAD.IADD R13, R13, 0x1, -R10 ;  /* 0x000000010d0de824 */ /* 0x000fe200078e0a0a */
[----:B------:R1:W-:Y:S01]  /*3a40*/  STL [R1+0x4e8], R3 ;  /* 0x0004e80301007387 */ /* 0x0003e20000100800 */
[----:B------:R-:W-:Y:S01]  /*3a50*/  VIADD R6, R28, 0x1bd ;  /* 0x000001bd1c067836 */ /* 0x000fe20000000000 */
[----:B------:R-:W-:Y:S01]  /*3a60*/  ISETP.GT.U32.AND P6, PT, R10, R14, PT ;  /* 0x0000000e0a00720c */ /* 0x000fe20003fc4070 */
[----:B------:R-:W-:-:S02]  /*3a70*/  VIADD R5, R28, 0x1bf ;  /* 0x000001bf1c057836 */ /* 0x000fc40000000000 */
[--C-:B------:R-:W-:Y:S01]  /*3a80*/  @!P1 IMAD.IADD R12, R12, 0x1, -R10.reuse ;  /* 0x000000010c0c9824 */ /* 0x100fe200078e0a0a */
[----:B------:R-:W-:Y:S01]  /*3a90*/  ISETP.GT.U32.AND P1, PT, R10, R11, PT ;  /* 0x0000000b0a00720c */ /* 0x000fe20003f24070 */
[----:B------:R-:W-:Y:S01]  /*3aa0*/  VIADD R0, R28, 0x1be ;  /* 0x000001be1c007836 */ /* 0x000fe20000000000 */
[----:B------:R-:W-:Y:S01]  /*3ab0*/  IABS R16, R6 ;  /* 0x0000000600107213 */ /* 0x000fe20000000000 */
[----:B------:R-:W-:Y:S01]  /*3ac0*/  @!P3 IMAD.IADD R7, R7, 0x1, -R10 ;  /* 0x000000010707b824 */ /* 0x000fe200078e0a0a */
[----:B------:R-:W-:Y:S01]  /*3ad0*/  IABS R15, R5 ;  /* 0x00000005000f7213 */ /* 0x000fe20000000000 */
[----:B-1----:R-:W-:Y:S01]  /*3ae0*/  IMAD.MOV.U32 R3, RZ, RZ, R12 ;  /* 0x000000ffff037224 */ /* 0x002fe200078e000c */
[----:B------:R-:W-:Y:S01]  /*3af0*/  ISETP.GE.AND P3, PT, R9, RZ, PT ;  /* 0x000000ff0900720c */ /* 0x000fe20003f66270 */
[----:B------:R-:W-:Y:S01]  /*3b00*/  IMAD.MOV.U32 R9, RZ, RZ, R16 ;  /* 0x000000ffff097224 */ /* 0x000fe200078e0010 */
[----:B------:R-:W-:Y:S01]  /*3b10*/  IABS R8, R0 ;  /* 0x0000000000087213 */ /* 0x000fe20000000000 */
[----:B------:R-:W-:-:S04]  /*3b20*/  IMAD.HI.U32 R16, R4, R15, RZ ;  /* 0x0000000f04107227 */ /* 0x000fc800078e00ff */
[----:B------:R-:W-:Y:S02]  /*3b30*/  @!P6 IMAD.IADD R14, R14, 0x1, -R10 ;  /* 0x000000010e0ee824 */ /* 0x000fe400078e0a0a */
[----:B------:R-:W-:-:S03]  /*3b40*/  IMAD.HI.U32 R17, R4, R8, RZ ;  /* 0x0000000804117227 */ /* 0x000fc600078e00ff */
[----:B------:R-:W-:Y:S01]  /*3b50*/  ISETP.GT.U32.AND P6, PT, R10, R14, PT ;  /* 0x0000000e0a00720c */ /* 0x000fe20003fc4070 */
[----:B------:R-:W-:Y:S02]  /*3b60*/  IMAD.MOV R16, RZ, RZ, -R16 ;  /* 0x000000ffff107224 */ /* 0x000fe400078e0a10 */
[----:B------:R-:W-:Y:S01]  /*3b70*/  @!P1 IMAD.IADD R11, R11, 0x1, -R10 ;  /* 0x000000010b0b9824 */ /* 0x000fe200078e0a0a */
[----:B------:R-:W-:Y:S01]  /*3b80*/  ISETP.GE.AND P1, PT, R5, RZ, PT ;  /* 0x000000ff0500720c */ /* 0x000fe20003f26270 */
[----:B------:R-:W-:Y:S02]  /*3b90*/  @!P5 IMAD.MOV R3, RZ, RZ, -R3 ;  /* 0x000000ffff03d224 */ /* 0x000fe400078e0a03 */
[----:B------:R-:W-:Y:S01]  /*3ba0*/  IMAD.HI.U32 R5, R4, R9, RZ ;  /* 0x0000000904057227 */ /* 0x000fe200078e00ff */
[----:B------:R-:W-:Y:S02]  /*3bb0*/  ISETP.GT.U32.AND P5, PT, R10, R11, PT ;  /* 0x0000000b0a00720c */ /* 0x000fe40003fa4070 */
[----:B------:R1:W-:Y:S01]  /*3bc0*/  STL [R1+0x4f4], R3 ;  /* 0x0004f40301007387 */ /* 0x0003e20000100800 */
[----:B------:R-:W-:-:S02]  /*3bd0*/  IMAD.MOV R12, RZ, RZ, -R17 ;  /* 0x000000ffff0c7224 */ /* 0x000fc400078e0a11 */
[C---:B------:R-:W-:Y:S02]  /*3be0*/  IMAD R15, R10.reuse, R16, R15 ;  /* 0x000000100a0f7224 */ /* 0x040fe400078e020f */
[----:B------:R-:W-:Y:S02]  /*3bf0*/  IMAD.MOV R5, RZ, RZ, -R5 ;  /* 0x000000ffff057224 */ /* 0x000fe400078e0a05 */
[C---:B------:R-:W-:Y:S02]  /*3c00*/  IMAD R8, R10.reuse, R12, R8 ;  /* 0x0000000c0a087224 */ /* 0x040fe400078e0208 */
[----:B------:R-:W-:Y:S01]  /*3c10*/  @!P2 IMAD.MOV R13, RZ, RZ, -R13 ;  /* 0x000000ffff0da224 */ /* 0x000fe200078e0a0d */
[C---:B------:R-:W-:Y:S01]  /*3c20*/  ISETP.GT.U32.AND P2, PT, R10.reuse, R15, PT ;  /* 0x0000000f0a00720c */ /* 0x040fe20003f44070 */
[----:B-1----:R-:W-:Y:S02]  /*3c30*/  IMAD.MOV.U32 R3, RZ, RZ, R7 ;  /* 0x000000ffff037224 */ /* 0x002fe400078e0007 */
[C---:B------:R-:W-:Y:S01]  /*3c40*/  IMAD R9, R10.reuse, R5, R9 ;  /* 0x000000050a097224 */ /* 0x040fe200078e0209 */
[----:B------:R-:W-:Y:S01]  /*3c50*/  STL [R1+0x504], R13 ;  /* 0x0005040d01007387 */ /* 0x000fe20000100800 */
[----:B------:R-:W-:Y:S01]  /*3c60*/  @!P4 IMAD.MOV R3, RZ, RZ, -R3 ;  /* 0x000000ffff03c224 */ /* 0x000fe200078e0a03 */
[----:B------:R-:W-:Y:S01]  /*3c70*/  ISETP.GT.U32.AND P4, PT, R10, R8, PT ;  /* 0x000000080a00720c */ /* 0x000fe20003f84070 */
[--C-:B------:R-:W-:Y:S01]  /*3c80*/  @!P6 IMAD.IADD R14, R14, 0x1, -R10.reuse ;  /* 0x000000010e0ee824 */ /* 0x100fe200078e0a0a */
[----:B------:R-:W-:Y:S01]  /*3c90*/  ISETP.GT.U32.AND P6, PT, R10, R9, PT ;  /* 0x000000090a00720c */ /* 0x000fe20003fc4070 */
[----:B------:R-:W-:Y:S01]  /*3ca0*/  VIADD R16, R28, 0x1bc ;  /* 0x000001bc1c107836 */ /* 0x000fe20000000000 */
[----:B------:R1:W-:Y:S01]  /*3cb0*/  STL [R1+0x528], R3 ;  /* 0x0005280301007387 */ /* 0x0003e20000100800 */
[--C-:B------:R-:W-:Y:S01]  /*3cc0*/  @!P5 IMAD.IADD R11, R11, 0x1, -R10.reuse ;  /* 0x000000010b0bd824 */ /* 0x100fe200078e0a0a */
[----:B------:R-:W-:Y:S01]  /*3cd0*/  ISETP.GE.AND P5, PT, R0, RZ, PT ;  /* 0x000000ff0000720c */ /* 0x000fe20003fa6270 */
[----:B------:R-:W-:Y:S01]  /*3ce0*/  VIADD R0, R28, 0x1bb ;  /* 0x000001bb1c007836 */ /* 0x000fe20000000000 */
[----:B------:R-:W-:Y:S01]  /*3cf0*/  IABS R5, R16 ;  /* 0x0000001000057213 */ /* 0x000fe20000000000 */
[--C-:B------:R-:W-:Y:S01]  /*3d00*/  @!P2 IMAD.IADD R15, R15, 0x1, -R10.reuse ;  /* 0x000000010f0fa824 */ /* 0x100fe200078e0a0a */
[----:B------:R-:W-:Y:S01]  /*3d10*/  ISETP.GE.AND P2, PT, R6, RZ, PT ;  /* 0x000000ff0600720c */ /* 0x000fe20003f46270 */
[----:B------:R-:W-:Y:S01]  /*3d20*/  VIADD R12, R28, 0x1ba ;  /* 0x000001ba1c0c7836 */ /* 0x000fe20000000000 */
[----:B------:R-:W-:Y:S01]  /*3d30*/  IABS R7, R0 ;  /* 0x0000000000077213 */ /* 0x000fe20000000000 */
[----:B------:R-:W-:Y:S01]  /*3d40*/  @!P4 IMAD.IADD R8, R8, 0x1, -R10 ;  /* 0x000000010808c824 */ /* 0x000fe200078e0a0a */
[----:B------:R-:W-:Y:S01]  /*3d50*/  ISETP.GT.U32.AND P4, PT, R10, R15, PT ;  /* 0x0000000f0a00720c */ /* 0x000fe20003f84070 */
[----:B------:R-:W-:Y:S01]  /*3d60*/  IMAD.HI.U32 R6, R4, R5, RZ ;  /* 0x0000000504067227 */ /* 0x000fe200078e00ff */
[----:B------:R-:W-:-:S03]  /*3d70*/  IABS R18, R12 ;  /* 0x0000000c00127213 */ /* 0x000fc60000000000 */
[----:B------:R-:W-:Y:S01]  /*3d80*/  @!P6 IMAD.IADD R9, R9, 0x1, -R10 ;  /* 0x000000010909e824 */ /* 0x000fe200078e0a0a */
[----:B------:R-:W-:Y:S01]  /*3d90*/  ISETP.GT.U32.AND P6, PT, R10, R8, PT ;  /* 0x000000080a00720c */ /* 0x000fe20003fc4070 */
[----:B-1----:R-:W-:Y:S02]  /*3da0*/  IMAD.MOV.U32 R3, RZ, RZ, R11 ;  /* 0x000000ffff037224 */ /* 0x002fe400078e000b */
[----:B------:R-:W-:Y:S02]  /*3db0*/  IMAD.MOV R6, RZ, RZ, -R6 ;  /* 0x000000ffff067224 */ /* 0x000fe400078e0a06 */
[----:B------:R-:W-:-:S04]  /*3dc0*/  IMAD.HI.U32 R11, R4, R7, RZ ;  /* 0x00000007040b7227 */ /* 0x000fc800078e00ff */
[C---:B------:R-:W-:Y:S02]  /*3dd0*/  IMAD R5, R10.reuse, R6, R5 ;  /* 0x000000060a057224 */ /* 0x040fe400078e0205 */
[----:B------:R-:W-:Y:S02]  /*3de0*/  IMAD.MOV R11, RZ, RZ, -R11 ;  /* 0x000000ffff0b7224 */ /* 0x000fe400078e0a0b */
[--C-:B------:R-:W-:Y:S01]  /*3df0*/  @!P4 IMAD.IADD R15, R15, 0x1, -R10.reuse ;  /* 0x000000010f0fc824 */ /* 0x100fe200078e0a0a */
[C---:B------:R-:W-:Y:S01]  /*3e00*/  ISETP.GT.U32.AND P4, PT, R10.reuse, R5, PT ;  /* 0x000000050a00720c */ /* 0x040fe20003f84070 */
[----:B------:R-:W-:Y:S02]  /*3e10*/  IMAD R7, R10, R11, R7 ;  /* 0x0000000b0a077224 */ /* 0x000fe400078e0207 */
[--C-:B------:R-:W-:Y:S02]  /*3e20*/  @!P6 IMAD.IADD R8, R8, 0x1, -R10.reuse ;  /* 0x000000010808e824 */ /* 0x100fe400078e0a0a */
[----:B------:R-:W-:Y:S01]  /*3e30*/  @!P0 IMAD.MOV R3, RZ, RZ, -R3 ;  /* 0x000000ffff038224 */ /* 0x000fe200078e0a03 */
[----:B------:R-:W-:Y:S01]  /*3e40*/  ISETP.GT.U32.AND P6, PT, R10, R7, PT ;  /* 0x000000070a00720c */ /* 0x000fe20003fc4070 */
[----:B------:R-:W-:Y:S01]  /*3e50*/  VIADD R6, R28, 0x1b9 ;  /* 0x000001b91c067836 */ /* 0x000fe20000000000 */
[----:B------:R-:W-:Y:S01]  /*3e60*/  ISETP.GT.U32.AND P0, PT, R10, R9, PT ;  /* 0x000000090a00720c */ /* 0x000fe20003f04070 */
[----:B------:R-:W-:Y:S01]  /*3e70*/  IMAD.HI.U32 R19, R4, R18, RZ ;  /* 0x0000001204137227 */ /* 0x000fe200078e00ff */
[----:B------:R1:W-:Y:S02]  /*3e80*/  STL [R1+0x534], R3 ;  /* 0x0005340301007387 */ /* 0x0003e40000100800 */
[----:B------:R-:W-:Y:S01]  /*3e90*/  IABS R11, R6 ;  /* 0x00000006000b7213 */ /* 0x000fe20000000000 */
[----:B------:R-:W-:Y:S01]  /*3ea0*/  @!P4 IMAD.IADD R5, R5, 0x1, -R10 ;  /* 0x000000010505c824 */ /* 0x000fe200078e0a0a */
[----:B------:R-:W-:Y:S01]  /*3eb0*/  ISETP.GE.AND P4, PT, R0, RZ, PT ;  /* 0x000000ff0000720c */ /* 0x000fe20003f86270 */
[----:B------:R-:W-:-:S02]  /*3ec0*/  @!P3 IMAD.MOV R14, RZ, RZ, -R14 ;  /* 0x000000ffff0eb224 */ /* 0x000fc400078e0a0e */
[----:B------:R-:W-:Y:S02]  /*3ed0*/  IMAD.MOV R19, RZ, RZ, -R19 ;  /* 0x000000ffff137224 */ /* 0x000fe400078e0a13 */
[----:B------:R-:W-:Y:S01]  /*3ee0*/  @!P6 IMAD.IADD R7, R7, 0x1, -R10 ;  /* 0x000000010707e824 */ /* 0x000fe200078e0a0a */
[----:B------:R-:W-:Y:S01]  /*3ef0*/  ISETP.GT.U32.AND P6, PT, R10, R5, PT ;  /* 0x000000050a00720c */ /* 0x000fe20003fc4070 */
[----:B-1----:R-:W-:Y:S01]  /*3f00*/  IMAD.MOV.U32 R3, RZ, RZ, R15 ;  /* 0x000000ffff037224 */ /* 0x002fe200078e000f */
[----:B------:R-:W-:Y:S01]  /*3f10*/  STL [R1+0x53c], R14 ;  /* 0x00053c0e01007387 */ /* 0x000fe20000100800 */
[----:B------:R-:W-:-:S04]  /*3f20*/  IMAD.HI.U32 R17, R4, R11, RZ ;  /* 0x0000000b04117227 */ /* 0x000fc800078e00ff */
[----:B------:R-:W-:Y:S01]  /*3f30*/  @!P1 IMAD.MOV R3, RZ, RZ, -R3 ;  /* 0x000000ffff039224 */ /* 0x000fe200078e0a03 */
[----:B------:R-:W-:Y:S01]  /*3f40*/  ISETP.GT.U32.AND P1, PT, R10, R7, PT ;  /* 0x000000070a00720c */ /* 0x000fe20003f24070 */
[----:B------:R-:W-:Y:S01]  /*3f50*/  @!P0 IMAD.IADD R9, R9, 0x1, -R10 ;  /* 0x0000000109098824 */ /* 0x000fe200078e0a0a */
[----:B------:R-:W-:Y:S01]  /*3f60*/  ISETP.GE.AND P0, PT, R16, RZ, PT ;  /* 0x000000ff1000720c */ /* 0x000fe20003f06270 */
[----:B------:R-:W-:Y:S01]  /*3f70*/  IMAD R0, R10, R19, R18 ;  /* 0x000000130a007224 */ /* 0x000fe200078e0212 */
[----:B------:R1:W-:Y:S01]  /*3f80*/  STL [R1+0x540], R3 ;  /* 0x0005400301007387 */ /* 0x0003e20000100800 */
[----:B------:R-:W-:Y:S02]  /*3f90*/  IMAD.MOV R17, RZ, RZ, -R17 ;  /* 0x000000ffff117224 */ /* 0x000fe400078e0a11 */
[----:B------:R-:W-:Y:S01]  /*3fa0*/  VIADD R13, R28, 0x1b8 ;  /* 0x000001b81c0d7836 */ /* 0x000fe20000000000 */
[C---:B------:R-:W-:Y:S01]  /*3fb0*/  ISETP.GT.U32.AND P3, PT, R10.reuse, R0, PT ;  /* 0x000000000a00720c */ /* 0x040fe20003f64070 */
[----:B------:R-:W-:-:S02]  /*3fc0*/  IMAD R11, R10, R17, R11 ;  /* 0x000000110a0b7224 */ /* 0x000fc400078e020b */
[----:B------:R-:W-:Y:S01]  /*3fd0*/  @!P5 IMAD.MOV R8, RZ, RZ, -R8 ;  /* 0x000000ffff08d224 */ /* 0x000fe200078e0a08 */
[----:B------:R-:W-:Y:S01]  /*3fe0*/  IABS R16, R13 ;  /* 0x0000000d00107213 */ /* 0x000fe20000000000 */
[--C-:B------:R-:W-:Y:S01]  /*3ff0*/  @!P6 IMAD.IADD R5, R5, 0x1, -R10.reuse ;  /* 0x000000010505e824 */ /* 0x100fe200078e0a0a */
[----:B------:R-:W-:Y:S01]  /*4000*/  ISETP.GT.U32.AND P6, PT, R10, R11, PT ;  /* 0x0000000b0a00720c */ /* 0x000fe20003fc4070 */
[----:B-1----:R-:W-:Y:S01]  /*4010*/  IMAD.MOV.U32 R3, RZ, RZ, R9 ;  /* 0x000000ffff037224 */ /* 0x002fe200078e0009 */
[----:B------:R1:W-:Y:S01]  /*4020*/  STL [R1+0x570], R8 ;  /* 0x0005700801007387 */ /* 0x0003e20000100800 */
[--C-:B------:R-:W-:Y:S01]  /*4030*/  @!P1 IMAD.IADD R7, R7, 0x1, -R10.reuse ;  /* 0x0000000107079824 */ /* 0x100fe200078e0a0a */
[----:B------:R-:W-:Y:S01]  /*4040*/  ISETP.GE.AND P5, PT, R12, RZ, PT ;  /* 0x000000ff0c00720c */ /* 0x000fe20003fa6270 */
[----:B------:R-:W-:Y:S01]  /*4050*/  @!P2 IMAD.MOV R3, RZ, RZ, -R3 ;  /* 0x000000ffff03a224 */ /* 0x000fe200078e0a03 */
[----:B------:R-:W-:Y:S01]  /*4060*/  ISETP.GE.AND P2, PT, R6, RZ, PT ;  /* 0x000000ff0600720c */ /* 0x000fe20003f46270 */
[----:B------:R-:W-:Y:S01]  /*4070*/  VIADD R6, R28, 0x1b7 ;  /* 0x000001b71c067836 */ /* 0x000fe20000000000 */
[----:B------:R-:W-:Y:S01]  /*4080*/  ISETP.GE.AND P1, PT, R13, RZ, PT ;  /* 0x000000ff0d00720c */ /* 0x000fe20003f26270 */
[----:B------:R-:W-:Y:S01]  /*4090*/  @!P3 IMAD.IADD R0, R0, 0x1, -R10 ;  /* 0x000000010000b824 */ /* 0x000fe200078e0a0a */
[----:B------:R2:W-:Y:S01]  /*40a0*/  STL [R1+0x584], R3 ;  /* 0x0005840301007387 */ /* 0x0005e20000100800 */
[----:B------:R-:W-:Y:S01]  /*40b0*/  VIADD R9, R28, 0x1b6 ;  /* 0x000001b61c097836 */ /* 0x000fe20000000000 */
[----:B------:R-:W-:Y:S01]  /*40c0*/  IABS R18, R6 ;  /* 0x0000000600127213 */ /* 0x000fe20000000000 */
[----:B-1----:R-:W-:Y:S01]  /*40d0*/  IMAD.HI.U32 R8, R4, R16, RZ ;  /* 0x0000001004087227 */ /* 0x002fe200078e00ff */
[----:B------:R-:W-:-:S02]  /*40e0*/  ISETP.GE.AND P3, PT, R6, RZ, PT ;  /* 0x000000ff0600720c */ /* 0x000fc40003f66270 */
[----:B------:R-:W-:Y:S01]  /*40f0*/  IABS R14, R9 ;  /* 0x00000009000e7213 */ /* 0x000fe20000000000 */
[----:B------:R-:W-:Y:S02]  /*4100*/  IMAD.MOV R8, RZ, RZ, -R8 ;  /* 0x000000ffff087224 */ /* 0x000fe400078e0a08 */
[----:B------:R-:W-:Y:S01]  /*4110*/  @!P6 IMAD.IADD R11, R11, 0x1, -R10 ;  /* 0x000000010b0be824 */ /* 0x000fe200078e0a0a */
[C---:B------:R-:W-:Y:S01]  /*4120*/  ISETP.GT.U32.AND P6, PT, R10.reuse, R0, PT ;  /* 0x000000000a00720c */ /* 0x040fe20003fc4070 */
[----:B--2---:R-:W-:Y:S02]  /*4130*/  IMAD.MOV.U32 R3, RZ, RZ, R5 ;  /* 0x000000ffff037224 */ /* 0x004fe400078e0005 */
[C---:B------:R-:W-:Y:S02]  /*4140*/  IMAD R19, R10.reuse, R8, R16 ;  /* 0x000000080a137224 */ /* 0x040fe400078e0210 */
[----:B------:R-:W-:Y:S01]  /*4150*/  @!P0 IMAD.MOV R3, RZ, RZ, -R3 ;  /* 0x000000ffff038224 */ /* 0x000fe200078e0a03 */
[----:B------:R-:W-:Y:S01]  /*4160*/  ISETP.GT.U32.AND P0, PT, R10, R11, PT ;  /* 0x0000000b0a00720c */ /* 0x000fe20003f04070 */
[----:B------:R-:W-:-:S03]  /*4170*/  IMAD.HI.U32 R5, R4, R18, RZ ;  /* 0x0000001204057227 */ /* 0x000fc600078e00ff */
[----:B------:R1:W-:Y:S01]  /*4180*/  STL [R1+0x58c], R3 ;  /* 0x00058c0301007387 */ /* 0x0003e20000100800 */
[----:B------:R-:W-:Y:S02]  /*4190*/  IMAD.MOV R5, RZ, RZ, -R5 ;  /* 0x000000ffff057224 */ /* 0x000fe400078e0a05 */
[----:B------:R-:W-:Y:S02]  /*41a0*/  VIADD R8, R28, 0x1b5 ;  /* 0x000001b51c087836 */ /* 0x000fe40000000000 */
[----:B------:R-:W-:Y:S02]  /*41b0*/  IMAD R18, R10, R5, R18 ;  /* 0x000000050a127224 */ /* 0x000fe400078e0212 */
[----:B------:R-:W-:Y:S01]  /*41c0*/  @!P6 IMAD.IADD R0, R0, 0x1, -R10 ;  /* 0x000000010000e824 */ /* 0x000fe200078e0a0a */
[----:B------:R-:W-:Y:S01]  /*41d0*/  IABS R17, R8 ;  /* 0x0000000800117213 */ /* 0x000fe20000000000 */
[----:B------:R-:W-:Y:S01]  /*41e0*/  IMAD.HI.U32 R5, R4, R14, RZ ;  /* 0x0000000e04057227 */ /* 0x000fe200078e00ff */
[----:B------:R-:W-:-:S03]  /*41f0*/  ISETP.GT.U32.AND P6, PT, R10, R18, PT ;  /* 0x000000120a00720c */ /* 0x000fc60003fc4070 */
[----:B-1----:R-:W-:Y:S02]  /*4200*/  IMAD.MOV.U32 R3, RZ, RZ, R7 ;  /* 0x000000ffff037224 */ /* 0x002fe400078e0007 */
[----:B------:R-:W-:Y:S01]  /*4210*/  @!P0 IMAD.IADD R11, R11, 0x1, -R10 ;  /* 0x000000010b0b8824 */ /* 0x000fe200078e0a0a */
[----:B------:R-:W-:Y:S01]  /*4220*/  ISETP.GE.AND P0, PT, R9, RZ, PT ;  /* 0x000000ff0900720c */ /* 0x000fe20003f06270 */
[----:B------:R-:W-:Y:S01]  /*4230*/  @!P4 IMAD.MOV R3, RZ, RZ, -R3 ;  /* 0x000000ffff03c224 */ /* 0x000fe200078e0a03 */
[----:B------:R-:W-:Y:S01]  /*4240*/  ISETP.GT.U32.AND P4, PT, R10, R19, PT ;  /* 0x000000130a00720c */ /* 0x000fe20003f84070 */
[----:B------:R-:W-:-:S03]  /*4250*/  IMAD.HI.U32 R7, R4, R17, RZ ;  /* 0x0000001104077227 */ /* 0x000fc600078e00ff */
[----:B------:R1:W-:Y:S01]  /*4260*/  STL [R1+0x594], R3 ;  /* 0x0005940301007387 */ /* 0x0003e20000100800 */
[----:B------:R-:W-:Y:S02]  /*4270*/  IMAD.MOV R9, RZ, RZ, -R5 ;  /* 0x000000ffff097224 */ /* 0x000fe400078e0a05 */
[----:B------:R-:W-:Y:S02]  /*4280*/  VIADD R6, R28, 0x1b4 ;  /* 0x000001b41c067836 */ /* 0x000fe40000000000 */
[----:B------:R-:W-:Y:S02]  /*4290*/  IMAD.MOV R7, RZ, RZ, -R7 ;  /* 0x000000ffff077224 */ /* 0x000fe400078e0a07 */
[----:B------:R-:W-:Y:S01]  /*42a0*/  IMAD R14, R10, R9, R14 ;  /* 0x000000090a0e7224 */ /* 0x000fe200078e020e */
[----:B------:R-:W-:Y:S01]  /*42b0*/  IABS R16, R6 ;  /* 0x0000000600107213 */ /* 0x000fe20000000000 */
[----:B------:R-:W-:Y:S01]  /*42c0*/  @!P4 IMAD.IADD R19, R19, 0x1, -R10 ;  /* 0x000000011313c824 */ /* 0x000fe200078e0a0a */
[----:B------:R-:W-:Y:S01]  /*42d0*/  ISETP.GE.AND P4, PT, R8, RZ, PT ;  /* 0x000000ff0800720c */ /* 0x000fe20003f86270 */
[----:B-1----:R-:W-:-:S02]  /*42e0*/  IMAD.MOV.U32 R3, RZ, RZ, R0 ;  /* 0x000000ffff037224 */ /* 0x002fc400078e0000 */
[----:B------:R-:W-:Y:S02]  /*42f0*/  IMAD.MOV.U32 R0, RZ, RZ, R11 ;  /* 0x000000ffff007224 */ /* 0x000fe400078e000b */
[----:B------:R-:W-:Y:S01]  /*4300*/  @!P5 IMAD.MOV R3, RZ, RZ, -R3 ;  /* 0x000000ffff03d224 */ /* 0x000fe200078e0a03 */
[----:B------:R-:W-:Y:S01]  /*4310*/  ISETP.GT.U32.AND P5, PT, R10, R19, PT ;  /* 0x000000130a00720c */ /* 0x000fe20003fa4070 */
[----:B------:R-:W-:Y:S02]  /*4320*/  @!P6 IMAD.IADD R18, R18, 0x1, -R10 ;  /* 0x000000011212e824 */ /* 0x000fe400078e0a0a */
[C---:B------:R-:W-:Y:S01]  /*4330*/  IMAD R17, R10.reuse, R7, R17 ;  /* 0x000000070a117224 */ /* 0x040fe200078e0211 */
[----:B------:R-:W-:Y:S01]  /*4340*/  STL [R1+0x5ac], R3 ;  /* 0x0005ac0301007387 */ /* 0x000fe20000100800 */
[----:B------:R-:W-:Y:S01]  /*4350*/  @!P2 IMAD.MOV R0, RZ, RZ, -R0 ;  /* 0x000000ffff00a224 */ /* 0x000fe200078e0a00 */
[----:B------:R-:W-:Y:S01]  /*4360*/  ISETP.GT.U32.AND P2, PT, R10, R14, PT ;  /* 0x0000000e0a00720c */ /* 0x000fe20003f44070 */
[----:B------:R-:W-:Y:S01]  /*4370*/  IMAD.HI.U32 R5, R4, R16, RZ ;  /* 0x0000001004057227 */ /* 0x000fe200078e00ff */
[----:B------:R-:W-:-:S02]  /*4380*/  ISETP.GT.U32.AND P6, PT, R10, R18, PT ;  /* 0x000000120a00720c */ /* 0x000fc40003fc4070 */
[----:B------:R1:W-:Y:S01]  /*4390*/  STL [R1+0x5cc], R0 ;  /* 0x0005cc0001007387 */ /* 0x0003e20000100800 */
[----:B------:R-:W-:Y:S02]  /*43a0*/  IMAD.MOV R5, RZ, RZ, -R5 ;  /* 0x000000ffff057224 */ /* 0x000fe400078e0a05 */
[----:B------:R-:W-:Y:S01]  /*43b0*/  @!P5 IMAD.IADD R19, R19, 0x1, -R10 ;  /* 0x000000011313d824 */ /* 0x000fe200078e0a0a */
[----:B------:R-:W-:Y:S01]  /*43c0*/  ISETP.GT.U32.AND P5, PT, R10, R17, PT ;  /* 0x000000110a00720c */ /* 0x000fe20003fa4070 */
[----:B------:R-:W-:Y:S02]  /*43d0*/  VIADD R9, R28, 0x1b3 ;  /* 0x000001b31c097836 */ /* 0x000fe40000000000 */
[----:B------:R-:W-:Y:S02]  /*43e0*/  IMAD R16, R10, R5, R16 ;  /* 0x000000050a107224 */ /* 0x000fe400078e0210 */
[--C-:B------:R-:W-:Y:S01]  /*43f0*/  @!P2 IMAD.IADD R14, R14, 0x1, -R10.reuse ;  /* 0x000000010e0ea824 */ /* 0x100fe200078e0a0a */
[----:B------:R-:W-:Y:S01]  /*4400*/  IABS R12, R9 ;  /* 0x00000009000c7213 */ /* 0x000fe20000000000 */
[----:B------:R-:W-:Y:S01]  /*4410*/  @!P6 IMAD.IADD R18, R18, 0x1, -R10 ;  /* 0x000000011212e824 */ /* 0x000fe200078e0a0a */
[----:B------:R-:W-:Y:S01]  /*4420*/  ISETP.GT.U32.AND P6, PT, R10, R16, PT ;  /* 0x000000100a00720c */ /* 0x000fe20003fc4070 */
[----:B------:R-:W-:Y:S01]  /*4430*/  VIADD R5, R28, 0x1b2 ;  /* 0x000001b21c057836 */ /* 0x000fe20000000000 */
[----:B------:R-:W-:Y:S01]  /*4440*/  ISETP.GE.AND P2, PT, R6, RZ, PT ;  /* 0x000000ff0600720c */ /* 0x000fe20003f46270 */
[----:B------:R-:W-:-:S03]  /*4450*/  IMAD.HI.U32 R15, R4, R12, RZ ;  /* 0x0000000c040f7227 */ /* 0x000fc600078e00ff */
[----:B-1----:R-:W-:Y:S01]  /*4460*/  IABS R0, R5 ;  /* 0x0000000500007213 */ /* 0x002fe20000000000 */
[----:B------:R-:W-:Y:S01]  /*4470*/  @!P5 IMAD.IADD R17, R17, 0x1, -R10 ;  /* 0x000000011111d824 */ /* 0x000fe200078e0a0a */
[----:B------:R-:W-:Y:S01]  /*4480*/  ISETP.GT.U32.AND P5, PT, R10, R14, PT ;  /* 0x0000000e0a00720c */ /* 0x000fe20003fa4070 */
[----:B------:R-:W-:Y:S02]  /*4490*/  IMAD.MOV R15, RZ, RZ, -R15 ;  /* 0x000000ffff0f7224 */ /* 0x000fe400078e0a0f */
[----:B------:R-:W-:Y:S02]  /*44a0*/  VIADD R13, R28, 0x1b0 ;  /* 0x000001b01c0d7836 */ /* 0x000fe40000000000 */
[----:B------:R-:W-:Y:S02]  /*44b0*/  IMAD R12, R10, R15, R12 ;  /* 0x0000000f0a0c7224 */ /* 0x000fe400078e020c */
[----:B------:R-:W-:Y:S01]  /*44c0*/  @!P6 IMAD.IADD R16, R16, 0x1, -R10 ;  /* 0x000000011010e824 */ /* 0x000fe200078e0a0a */
[----:B------:R-:W-:Y:S01]  /*44d0*/  ISETP.GT.U32.AND P6, PT, R10, R17, PT ;  /* 0x000000110a00720c */ /* 0x000fe20003fc4070 */
[----:B------:R-:W-:Y:S01]  /*44e0*/  IMAD.HI.U32 R6, R4, R0, RZ ;  /* 0x0000000004067227 */ /* 0x000fe200078e00ff */
[----:B------:R-:W-:-:S03]  /*44f0*/  IABS R7, R13 ;  /* 0x0000000d00077213 */ /* 0x000fc60000000000 */
[----:B------:R-:W-:Y:S01]  /*4500*/  @!P5 IMAD.IADD R14, R14, 0x1, -R10 ;  /* 0x000000010e0ed824 */ /* 0x000fe200078e0a0a */
[C---:B------:R-:W-:Y:S01]  /*4510*/  ISETP.GT.U32.AND P5, PT, R10.reuse, R12, PT ;  /* 0x0000000c0a00720c */ /* 0x040fe20003fa4070 */
[----:B------:R-:W-:Y:S02]  /*4520*/  IMAD.MOV.U32 R20, RZ, RZ, R19 ;  /* 0x000000ffff147224 */ /* 0x000fe400078e0013 */
[----:B------:R-:W-:Y:S02]  /*4530*/  IMAD.MOV R6, RZ, RZ, -R6 ;  /* 0x000000ffff067224 */ /* 0x000fe400078e0a06 */
[----:B------:R-:W-:Y:S02]  /*4540*/  IMAD.MOV.U32 R3, RZ, RZ, R18 ;  /* 0x000000ffff037224 */ /* 0x000fe400078e0012 */
[----:B------:R-:W-:Y:S01]  /*4550*/  @!P1 IMAD.MOV R20, RZ, RZ, -R20 ;  /* 0x000000ffff149224 */ /* 0x000fe200078e0a14 */
[C---:B------:R-:W-:Y:S01]  /*4560*/  ISETP.GT.U32.AND P1, PT, R10.reuse, R16, PT ;  /* 0x000000100a00720c */ /* 0x040fe20003f24070 */
[----:B------:R-:W-:Y:S01]  /*4570*/  @!P3 IMAD.MOV R3, RZ, RZ, -R3 ;  /* 0x000000ffff03b224 */ /* 0x000fe200078e0a03 */
[----:B------:R-:W-:Y:S01]  /*4580*/  ISETP.GE.AND P3, PT, R9, RZ, PT ;  /* 0x000000ff0900720c */ /* 0x000fe20003f66270 */
[----:B------:R-:W-:Y:S01]  /*4590*/  IMAD R0, R10, R6, R0 ;  /* 0x000000060a007224 */ /* 0x000fe200078e0200 */
[----:B------:R-:W-:Y:S01]  /*45a0*/  STL [R1+0x5d8], R20 ;  /* 0x0005d81401007387 */ /* 0x000fe20000100800 */
[----:B------:R-:W-:-:S03]  /*45b0*/  IMAD.HI.U32 R9, R4, R7, RZ ;  /* 0x0000000704097227 */ /* 0x000fc600078e00ff */
[----:B------:R1:W-:Y:S01]  /*45c0*/  STL [R1+0x5ec], R3 ;  /* 0x0005ec0301007387 */ /* 0x0003e20000100800 */
[--C-:B------:R-:W-:Y:S01]  /*45d0*/  @!P6 IMAD.IADD R17, R17, 0x1, -R10.reuse ;  /* 0x000000011111e824 */ /* 0x100fe200078e0a0a */
[----:B------:R-:W-:Y:S01]  /*45e0*/  ISETP.GT.U32.AND P6, PT, R10, R0, PT ;  /* 0x000000000a00720c */ /* 0x000fe20003fc4070 */
[----:B------:R-:W-:Y:S02]  /*45f0*/  VIADD R11, R28, 0x1b1 ;  /* 0x000001b11c0b7836 */ /* 0x000fe40000000000 */
[----:B------:R-:W-:Y:S02]  /*4600*/  IMAD.MOV R9, RZ, RZ, -R9 ;  /* 0x000000ffff097224 */ /* 0x000fe400078e0a09 */
[----:B------:R-:W-:Y:S01]  /*4610*/  @!P5 IMAD.IADD R12, R12, 0x1, -R10 ;  /* 0x000000010c0cd824 */ /* 0x000fe200078e0a0a */
[----:B------:R-:W-:Y:S01]  /*4620*/  IABS R8, R11 ;  /* 0x0000000b00087213 */ /* 0x000fe20000000000 */
[----:B------:R-:W-:Y:S02]  /*4630*/  IMAD R7, R10, R9, R7 ;  /* 0x000000090a077224 */ /* 0x000fe400078e0207 */
[----:B-1----:R-:W-:-:S02]  /*4640*/  IMAD.MOV.U32 R3, RZ, RZ, R14 ;  /* 0x000000ffff037224 */ /* 0x002fc400078e000e */
[----:B------:R-:W-:Y:S02]  /*4650*/  VIADD R6, R28, 0x1af ;  /* 0x000001af1c067836 */ /* 0x000fe40000000000 */
[----:B------:R-:W-:Y:S01]  /*4660*/  @!P0 IMAD.MOV R3, RZ, RZ, -R3 ;  /* 0x000000ffff038224 */ /* 0x000fe200078e0a03 */
[----:B------:R-:W-:Y:S01]  /*4670*/  ISETP.GT.U32.AND P0, PT, R10, R12, PT ;  /* 0x0000000c0a00720c */ /* 0x000fe20003f04070 */
[----:B------:R-:W-:Y:S01]  /*4680*/  @!P1 IMAD.IADD R16, R16, 0x1, -R10 ;  /* 0x0000000110109824 */ /* 0x000fe200078e0a0a */
[----:B------:R-:W-:Y:S01]  /*4690*/  ISETP.GE.AND P1, PT, R5, RZ, PT ;  /* 0x000000ff0500720c */ /* 0x000fe20003f26270 */
[----:B------:R-:W-:Y:S01]  /*46a0*/  @!P4 IMAD.MOV R17, RZ, RZ, -R17 ;  /* 0x000000ffff11c224 */ /* 0x000fe200078e0a11 */
[----:B------:R-:W-:Y:S01]  /*46b0*/  ISETP.GT.U32.AND P4, PT, R10, R7, PT ;  /* 0x000000070a00720c */ /* 0x000fe20003f84070 */
[----:B------:R-:W-:Y:S01]  /*46c0*/  IMAD.HI.U32 R15, R4, R8, RZ ;  /* 0x00000008040f7227 */ /* 0x000fe200078e00ff */
[----:B------:R1:W-:Y:S01]  /*46d0*/  STL [R1+0x610], R3 ;  /* 0x0006100301007387 */ /* 0x0003e20000100800 */
[----:B------:R-:W-:-:S02]  /*46e0*/  IABS R5, R6 ;  /* 0x0000000600057213 */ /* 0x000fc40000000000 */
[----:B------:R-:W-:Y:S01]  /*46f0*/  @!P6 IMAD.IADD R0, R0, 0x1, -R10 ;  /* 0x000000010000e824 */ /* 0x000fe200078e0a0a */
[----:B------:R-:W-:Y:S01]  /*4700*/  STL [R1+0x61c], R17 ;  /* 0x00061c1101007387 */ /* 0x000fe20000100800 */
[----:B------:R-:W-:Y:S02]  /*4710*/  IMAD.MOV R15, RZ, RZ, -R15 ;  /* 0x000000ffff0f7224 */ /* 0x000fe400078e0a0f */
[----:B------:R-:W-:Y:S01]  /*4720*/  VIADD R9, R28, 0x1ae ;  /* 0x000001ae1c097836 */ /* 0x000fe20000000000 */
[C---:B------:R-:W-:Y:S01]  /*4730*/  ISETP.GT.U32.AND P6, PT, R10.reuse, R0, PT ;  /* 0x000000000a00720c */ /* 0x040fe20003fc4070 */
[----:B------:R-:W-:Y:S02]  /*4740*/  IMAD R8, R10, R15, R8 ;  /* 0x0000000f0a087224 */ /* 0x000fe400078e0208 */
[----:B-1----:R-:W-:Y:S01]  /*4750*/  IMAD.MOV.U32 R3, RZ, RZ, R16 ;  /* 0x000000ffff037224 */ /* 0x002fe200078e0010 */
[----:B------:R-:W-:Y:S01]  /*4760*/  IABS R15, R9 ;  /* 0x00000009000f7213 */ /* 0x000fe20000000000 */
[----:B------:R-:W-:Y:S01]  /*4770*/  IMAD.HI.U32 R14, R4, R5, RZ ;  /* 0x00000005040e7227 */ /* 0x000fe200078e00ff */
[----:B------:R-:W-:-:S03]  /*4780*/  ISETP.GT.U32.AND P5, PT, R10, R8, PT ;  /* 0x000000080a00720c */ /* 0x000fc60003fa4070 */
[----:B------:R-:W-:Y:S01]  /*4790*/  @!P2 IMAD.MOV R3, RZ, RZ, -R3 ;  /* 0x000000ffff03a224 */ /* 0x000fe200078e0a03 */
[----:B------:R-:W-:Y:S01]  /*47a0*/  ISETP.GE.AND P2, PT, R11, RZ, PT ;  /* 0x000000ff0b00720c */ /* 0x000fe20003f46270 */
[----:B------:R-:W-:Y:S01]  /*47b0*/  @!P0 IMAD.IADD R12, R12, 0x1, -R10 ;  /* 0x000000010c0c8824 */ /* 0x000fe200078e0a0a */
[----:B------:R-:W-:Y:S01]  /*47c0*/  ISETP.GE.AND P0, PT, R13, RZ, PT ;  /* 0x000000ff0d00720c */ /* 0x000fe20003f06270 */
[----:B------:R-:W-:Y:S01]  /*47d0*/  IMAD.MOV R14, RZ, RZ, -R14 ;  /* 0x000000ffff0e7224 */ /* 0x000fe200078e0a0e */
[----:B------:R1:W-:Y:S01]  /*47e0*/  STL [R1+0x624], R3 ;  /* 0x0006240301007387 */ /* 0x0003e20000100800 */
[----:B------:R-:W-:Y:S01]  /*47f0*/  @!P4 IMAD.IADD R7, R7, 0x1, -R10 ;  /* 0x000000010707c824 */ /* 0x000fe200078e0a0a */
[----:B------:R-:W-:Y:S01]  /*4800*/  ISETP.GE.AND P4, PT, R6, RZ, PT ;  /* 0x000000ff0600720c */ /* 0x000fe20003f86270 */
[----:B------:R-:W-:Y:S02]  /*4810*/  IMAD.MOV.U32 R11, RZ, RZ, R15 ;  /* 0x000000ffff0b7224 */ /* 0x000fe400078e000f */
[----:B------:R-:W-:-:S02]  /*4820*/  IMAD R5, R10, R14, R5 ;  /* 0x0000000e0a057224 */ /* 0x000fc400078e0205 */
[----:B------:R-:W-:-:S04]  /*4830*/  IMAD.HI.U32 R13, R4, R11, RZ ;  /* 0x0000000b040d7227 */ /* 0x000fc800078e00ff */
[----:B-1----:R-:W-:Y:S02]  /*4840*/  IMAD.MOV.U32 R3, RZ, RZ, R12 ;  /* 0x000000ffff037224 */ /* 0x002fe400078e000c */
[--C-:B------:R-:W-:Y:S01]  /*4850*/  @!P6 IMAD.IADD R0, R0, 0x1, -R10.reuse ;  /* 0x000000010000e824 */ /* 0x100fe200078e0a0a */
[C---:B------:R-:W-:Y:S01]  /*4860*/  ISETP.GT.U32.AND P6, PT, R10.reuse, R5, PT ;  /* 0x000000050a00720c */ /* 0x040fe20003fc4070 */
[----:B------:R-:W-:Y:S01]  /*4870*/  @!P3 IMAD.MOV R3, RZ, RZ, -R3 ;  /* 0x000000ffff03b224 */ /* 0x000fe200078e0a03 */
[----:B------:R-:W-:Y:S01]  /*4880*/  ISETP.GT.U32.AND P3, PT, R10, R7, PT ;  /* 0x000000070a00720c */ /* 0x000fe20003f64070 */
[----:B------:R-:W-:Y:S02]  /*4890*/  IMAD.MOV R13, RZ, RZ, -R13 ;  /* 0x000000ffff0d7224 */ /* 0x000fe400078e0a0d */
[----:B------:R-:W-:Y:S01]  /*48a0*/  @!P5 IMAD.IADD R8, R8, 0x1, -R10 ;  /* 0x000000010808d824 */ /* 0x000fe200078e0a0a */
[----:B------:R1:W-:Y:S01]  /*48b0*/  STL [R1+0x63c], R3 ;  /* 0x00063c0301007387 */ /* 0x0003e20000100800 */
[----:B------:R-:W-:-:S02]  /*48c0*/  IMAD R6, R10, R13, R11 ;  /* 0x0000000d0a067224 */ /* 0x000fc400078e020b */
[----:B------:R-:W-:Y:S01]  /*48d0*/  VIADD R15, R28, 0x1ad ;  /* 0x000001ad1c0f7836 */ /* 0x000fe20000000000 */
[----:B------:R-:W-:Y:S01]  /*48e0*/  ISETP.GT.U32.AND P5, PT, R10, R8, PT ;  /* 0x000000080a00720c */ /* 0x000fe20003fa4070 */
[----:B------:R-:W-:Y:S02]  /*48f0*/  VIADD R12, R28, 0x1ac ;  /* 0x000001ac1c0c7836 */ /* 0x000fe40000000000 */
[--C-:B------:R-:W-:Y:S02]  /*4900*/  @!P6 IMAD.IADD R5, R5, 0x1, -R10.reuse ;  /* 0x000000010505e824 */ /* 0x100fe400078e0a0a */
[----:B------:R-:W-:Y:S01]  /*4910*/  @!P3 IMAD.IADD R7, R7, 0x1, -R10 ;  /* 0x000000010707b824 */ /* 0x000fe200078e0a0a */
[C---:B------:R-:W-:Y:S01]  /*4920*/  ISETP.GT.U32.AND P3, PT, R10.reuse, R6, PT ;  /* 0x000000060a00720c */ /* 0x040fe20003f64070 */
[----:B-1----:R-:W-:Y:S01]  /*4930*/  IMAD.MOV.U32 R3, RZ, RZ, R0 ;  /* 0x000000ffff037224 */ /* 0x002fe200078e0000 */
[----:B------:R-:W-:Y:S01]  /*4940*/  ISETP.GT.U32.AND P6, PT, R10, R5, PT ;  /* 0x000000050a00720c */ /* 0x000fe20003fc4070 */
[----:B------:R-:W-:-:S02]  /*4950*/  VIADD R0, R28, 0x1ab ;  /* 0x000001ab1c007836 */ /* 0x000fc40000000000 */
[----:B------:R-:W-:Y:S01]  /*4960*/  @!P1 IMAD.MOV R3, RZ, RZ, -R3 ;  /* 0x000000ffff039224 */ /* 0x000fe200078e0a03 */
[----:B------:R-:W-:Y:S01]  /*4970*/  ISETP.GE.AND P1, PT, R15, RZ, PT ;  /* 0x000000ff0f00720c */ /* 0x000fe20003f26270 */
[----:B------:R-:W-:Y:S01]  /*4980*/  @!P5 IMAD.IADD R8, R8, 0x1, -R10 ;  /* 0x000000010808d824 */ /* 0x000fe200078e0a0a */
[----:B------:R-:W-:Y:S01]  /*4990*/  IABS R15, R15 ;  /* 0x0000000f000f7213 */ /* 0x000fe20000000000 */
[----:B------:R-:W-:Y:S01]  /*49a0*/  VIADD R11, R28, 0x1aa ;  /* 0x000001aa1c0b7836 */ /* 0x000fe20000000000 */
[----:B------:R1:W-:Y:S01]  /*49b0*/  STL [R1+0x64c], R3 ;  /* 0x00064c0301007387 */ /* 0x0003e20000100800 */
[----:B------:R-:W-:Y:S01]  /*49c0*/  ISETP.GE.AND P5, PT, R9, RZ, PT ;  /* 0x000000ff0900720c */ /* 0x000fe20003fa6270 */
[----:B------:R-:W-:Y:S01]  /*49d0*/  @!P2 IMAD.MOV R8, RZ, RZ, -R8 ;  /* 0x000000ffff08a224 */ /* 0x000fe200078e0a08 */
[----:B------:R-:W-:Y:S01]  /*49e0*/  ISETP.GE.AND P2, PT, R12, RZ, PT ;  /* 0x000000ff0c00720c */ /* 0x000fe20003f46270 */
[----:B------:R-:W-:Y:S01]  /*49f0*/  @!P3 IMAD.IADD R6, R6, 0x1, -R10 ;  /* 0x000000010606b824 */ /* 0x000fe200078e0a0a */
[----:B------:R-:W-:Y:S01]  /*4a00*/  IABS R12, R12 ;  /* 0x0000000c000c7213 */ /* 0x000fe20000000000 */
[----:B------:R-:W-:Y:S01]  /*4a10*/  IMAD.HI.U32 R9, R4, R15, RZ ;  /* 0x0000000f04097227 */ /* 0x000fe200078e00ff */
[----:B------:R2:W-:Y:S02]  /*4a20*/  STL [R1+0x668], R8 ;  /* 0x0006680801007387 */ /* 0x0005e40000100800 */
[----:B------:R-:W-:Y:S01]  /*4a30*/  ISETP.GT.U32.AND P3, PT, R10, R6, PT ;  /* 0x000000060a00720c */ /* 0x000fe20003f64070 */
[----:B-1----:R-:W-:-:S02]  /*4a40*/  IMAD.MOV.U32 R3, RZ, RZ, R7 ;  /* 0x000000ffff037224 */ /* 0x002fc400078e0007 */
[----:B------:R-:W-:Y:S01]  /*4a50*/  @!P6 IMAD.IADD R5, R5, 0x1, -R10 ;  /* 0x000000010505e824 */ /* 0x000fe200078e0a0a */
[----:B------:R-:W-:Y:S01]  /*4a60*/  ISETP.GE.AND P6, PT, R11, RZ, PT ;  /* 0x000000ff0b00720c */ /* 0x000fe20003fc6270 */
[----:B------:R-:W-:Y:S01]  /*4a70*/  @!P0 IMAD.MOV R3, RZ, RZ, -R3 ;  /* 0x000000ffff038224 */ /* 0x000fe200078e0a03 */
[----:B------:R-:W-:Y:S01]  /*4a80*/  ISETP.GE.AND P0, PT, R0, RZ, PT ;  /* 0x000000ff0000720c */ /* 0x000fe20003f06270 */
[----:B------:R-:W-:Y:S01]  /*4a90*/  IMAD.MOV R9, RZ, RZ, -R9 ;  /* 0x000000ffff097224 */ /* 0x000fe200078e0a09 */
[----:B------:R-:W-:Y:S01]  /*4aa0*/  IABS R0, R0 ;  /* 0x0000000000007213 */ /* 0x000fe20000000000 */
[C---:B--2---:R-:W-:Y:S01]  /*4ab0*/  IMAD.HI.U32 R8, R4.reuse, R12, RZ ;  /* 0x0000000c04087227 */ /* 0x044fe200078e00ff */
[----:B------:R1:W-:Y:S01]  /*4ac0*/  STL [R1+0x67c], R3 ;  /* 0x00067c0301007387 */ /* 0x0003e20000100800 */
[----:B------:R-:W-:Y:S02]  /*4ad0*/  IABS R11, R11 ;  /* 0x0000000b000b7213 */ /* 0x000fe40000000000 */
[----:B------:R-:W-:-:S04]  /*4ae0*/  IMAD.HI.U32 R7, R4, R0, RZ ;  /* 0x0000000004077227 */ /* 0x000fc800078e00ff */
[----:B------:R-:W-:Y:S02]  /*4af0*/  IMAD R15, R10, R9, R15 ;  /* 0x000000090a0f7224 */ /* 0x000fe400078e020f */
[----:B------:R-:W-:Y:S02]  /*4b00*/  IMAD.MOV R7, RZ, RZ, -R7 ;  /* 0x000000ffff077224 */ /* 0x000fe400078e0a07 */
[----:B-1----:R-:W-:Y:S02]  /*4b10*/  IMAD.MOV.U32 R3, RZ, RZ, R5 ;  /* 0x000000ffff037224 */ /* 0x002fe400078e0005 */
[----:B------:R-:W-:Y:S02]  /*4b20*/  @!P3 IMAD.IADD R6, R6, 0x1, -R10 ;  /* 0x000000010606b824 */ /* 0x000fe400078e0a0a */
[----:B------:R-:W-:Y:S01]  /*4b30*/  @!P4 IMAD.MOV R3, RZ, RZ, -R3 ;  /* 0x000000ffff03c224 */ /* 0x000fe200078e0a03 */
[----:B------:R-:W-:Y:S01]  /*4b40*/  ISETP.GT.U32.AND P4, PT, R10, R15, PT ;  /* 0x0000000f0a00720c */ /* 0x000fe20003f84070 */
[----:B------:R-:W-:-:S02]  /*4b50*/  IMAD.MOV R8, RZ, RZ, -R8 ;  /* 0x000000ffff087224 */ /* 0x000fc400078e0a08 */
[C---:B------:R-:W-:Y:S01]  /*4b60*/  IMAD R0, R10.reuse, R7, R0 ;  /* 0x000000070a007224 */ /* 0x040fe200078e0200 */
[----:B------:R1:W-:Y:S01]  /*4b70*/  STL [R1+0x684], R3 ;  /* 0x0006840301007387 */ /* 0x0003e20000100800 */
[----:B------:R-:W-:Y:S02]  /*4b80*/  IMAD R12, R10, R8, R12 ;  /* 0x000000080a0c7224 */ /* 0x000fe400078e020c */
[----:B------:R-:W-:Y:S02]  /*4b90*/  VIADD R14, R28, 0x1a8 ;  /* 0x000001a81c0e7836 */ /* 0x000fe40000000000 */
[----:B------:R-:W-:Y:S01]  /*4ba0*/  IMAD.HI.U32 R5, R4, R11, RZ ;  /* 0x0000000b04057227 */ /* 0x000fe200078e00ff */
[----:B------:R-:W-:Y:S02]  /*4bb0*/  ISETP.GT.U32.AND P3, PT, R10, R12, PT ;  /* 0x0000000c0a00720c */ /* 0x000fe40003f64070 */
[----:B------:R-:W-:Y:S01]  /*4bc0*/  IABS R17, R14 ;  /* 0x0000000e00117213 */ /* 0x000fe20000000000 */
[----:B------:R-:W-:-:S02]  /*4bd0*/  @!P4 IMAD.IADD R15, R15, 0x1, -R10 ;  /* 0x000000010f0fc824 */ /* 0x000fc400078e0a0a */
[----:B-1----:R-:W-:Y:S02]  /*4be0*/  IMAD.MOV.U32 R3, RZ, RZ, R6 ;  /* 0x000000ffff037224 */ /* 0x002fe400078e0006 */
[----:B------:R-:W-:Y:S01]  /*4bf0*/  VIADD R19, R28, 0x1a9 ;  /* 0x000001a91c137836 */ /* 0x000fe20000000000 */
[C---:B------:R-:W-:Y:S01]  /*4c00*/  ISETP.GT.U32.AND P4, PT, R10.reuse, R15, PT ;  /* 0x0000000f0a00720c */ /* 0x040fe20003f84070 */
[----:B------:R-:W-:Y:S01]  /*4c10*/  @!P5 IMAD.MOV R3, RZ, RZ, -R3 ;  /* 0x000000ffff03d224 */ /* 0x000fe200078e0a03 */
[----:B------:R-:W-:Y:S01]  /*4c20*/  ISETP.GT.U32.AND P5, PT, R10, R0, PT ;  /* 0x000000000a00720c */ /* 0x000fe20003fa4070 */
[----:B------:R-:W-:Y:S01]  /*4c30*/  IMAD.MOV R5, RZ, RZ, -R5 ;  /* 0x000000ffff057224 */ /* 0x000fe200078e0a05 */
[----:B------:R-:W-:Y:S01]  /*4c40*/  IABS R6, R19 ;  /* 0x0000001300067213 */ /* 0x000fe20000000000 */
[----:B------:R-:W-:Y:S01]  /*4c50*/  @!P3 IMAD.IADD R12, R12, 0x1, -R10 ;  /* 0x000000010c0cb824 */ /* 0x000fe200078e0a0a */
[----:B------:R1:W-:Y:S01]  /*4c60*/  STL [R1+0x694], R3 ;  /* 0x0006940301007387 */ /* 0x0003e20000100800 */
[----:B------:R-:W-:-:S02]  /*4c70*/  IMAD R11, R10, R5, R11 ;  /* 0x000000050a0b7224 */ /* 0x000fc400078e020b */
[----:B------:R-:W-:Y:S01]  /*4c80*/  IMAD.HI.U32 R7, R4, R17, RZ ;  /* 0x0000001104077227 */ /* 0x000fe200078e00ff */
[----:B------:R-:W-:-:S03]  /*4c90*/  ISETP.GT.U32.AND P3, PT, R10, R12, PT ;  /* 0x0000000c0a00720c */ /* 0x000fc60003f64070 */
[----:B------:R-:W-:-:S04]  /*4ca0*/  IMAD.HI.U32 R13, R4, R6, RZ ;  /* 0x00000006040d7227 */ /* 0x000fc800078e00ff */
[--C-:B------:R-:W-:Y:S02]  /*4cb0*/  @!P5 IMAD.IADD R0, R0, 0x1, -R10.reuse ;  /* 0x000000010000d824 */ /* 0x100fe400078e0a0a */
[----:B------:R-:W-:Y:S02]  /*4cc0*/  IMAD.MOV R7, RZ, RZ, -R7 ;  /* 0x000000ffff077224 */ /* 0x000fe400078e0a07 */
[----:B------:R-:W-:Y:S01]  /*4cd0*/  @!P4 IMAD.IADD R15, R15, 0x1, -R10 ;  /* 0x000000010f0fc824 */ /* 0x000fe200078e0a0a */
[C---:B------:R-:W-:Y:S01]  /*4ce0*/  ISETP.GT.U32.AND P5, PT, R10.reuse, R0, PT ;  /* 0x000000000a00720c */ /* 0x040fe20003fa4070 */
[----:B------:R-:W-:Y:S01]  /*4cf0*/  IMAD.MOV R13, RZ, RZ, -R13 ;  /* 0x000000ffff0d7224 */ /* 0x000fe200078e0a0d */
[C---:B------:R-:W-:Y:S01]  /*4d00*/  ISETP.GT.U32.AND P4, PT, R10.reuse, R11, PT ;  /* 0x0000000b0a00720c */ /* 0x040fe20003f84070 */
[C---:B------:R-:W-:Y:S02]  /*4d10*/  IMAD R17, R10.reuse, R7, R17 ;  /* 0x000000070a117224 */ /* 0x040fe400078e0211 */
[----:B------:R-:W-:-:S02]  /*4d20*/  IMAD R6, R10, R13, R6 ;  /* 0x0000000d0a067224 */ /* 0x000fc400078e0206 */
[--C-:B------:R-:W-:Y:S02]  /*4d30*/  @!P3 IMAD.IADD R12, R12, 0x1, -R10.reuse ;  /* 0x000000010c0cb824 */ /* 0x100fe400078e0a0a */
[----:B------:R-:W-:Y:S01]  /*4d40*/  VIADD R9, R28, 0x1a7 ;  /* 0x000001a71c097836 */ /* 0x000fe20000000000 */
[----:B------:R-:W-:Y:S01]  /*4d50*/  ISETP.GT.U32.AND P3, PT, R10, R6, PT ;  /* 0x000000060a00720c */ /* 0x000fe20003f64070 */
[----:B-1----:R-:W-:Y:S02]  /*4d60*/  IMAD.MOV.U32 R3, RZ, RZ, R15 ;  /* 0x000000ffff037224 */ /* 0x002fe400078e000f */
[--C-:B------:R-:W-:Y:S01]  /*4d70*/  @!P5 IMAD.IADD R0, R0, 0x1, -R10.reuse ;  /* 0x000000010000d824 */ /* 0x100fe200078e0a0a */
[----:B------:R-:W-:Y:S01]  /*4d80*/  ISETP.GT.U32.AND P5, PT, R10, R17, PT ;  /* 0x000000110a00720c */ /* 0x000fe20003fa4070 */
[----:B------:R-:W-:Y:S01]  /*4d90*/  @!P4 IMAD.IADD R11, R11, 0x1, -R10 ;  /* 0x000000010b0bc824 */ /* 0x000fe200078e0a0a */
[----:B------:R-:W-:Y:S01]  /*4da0*/  IABS R5, R9 ;  /* 0x0000000900057213 */ /* 0x000fe20000000000 */
[C---:B------:R-:W-:Y:S01]  /*4db0*/  VIADD R8, R28.reuse, 0x1a6 ;  /* 0x000001a61c087836 */ /* 0x040fe20000000000 */
[----:B------:R-:W-:Y:S01]  /*4dc0*/  ISETP.GE.AND P4, PT, R19, RZ, PT ;  /* 0x000000ff1300720c */ /* 0x000fe20003f86270 */
[----:B------:R-:W-:-:S02]  /*4dd0*/  VIADD R7, R28, 0x1a5 ;  /* 0x000001a51c077836 */ /* 0x000fc40000000000 */
[----:B------:R-:W-:Y:S01]  /*4de0*/  @!P1 IMAD.MOV R3, RZ, RZ, -R3 ;  /* 0x000000ffff039224 */ /* 0x000fe200078e0a03 */
[----:B------:R-:W-:Y:S01]  /*4df0*/  ISETP.GT.U32.AND P1, PT, R10, R11, PT ;  /* 0x0000000b0a00720c */ /* 0x000fe20003f24070 */
[----:B------:R-:W-:Y:S01]  /*4e00*/  IMAD.HI.U32 R18, R4, R5, RZ ;  /* 0x0000000504127227 */ /* 0x000fe200078e00ff */
[----:B------:R-:W-:Y:S02]  /*4e10*/  IABS R16, R8 ;  /* 0x0000000800107213 */ /* 0x000fe40000000000 */
[----:B------:R-:W-:Y:S01]  /*4e20*/  IABS R15, R7 ;  /* 0x00000007000f7213 */ /* 0x000fe20000000000 */
[--C-:B------:R-:W-:Y:S01]  /*4e30*/  @!P5 IMAD.IADD R17, R17, 0x1, -R10.reuse ;  /* 0x000000011111d824 */ /* 0x100fe200078e0a0a */
[----:B------:R1:W-:Y:S01]  /*4e40*/  STL [R1+0x6a0], R3 ;  /* 0x0006a00301007387 */ /* 0x0003e20000100800 */
[----:B------:R-:W-:Y:S01]  /*4e50*/  @!P3 IMAD.IADD R6, R6, 0x1, -R10 ;  /* 0x000000010606b824 */ /* 0x000fe200078e0a0a */
[----:B------:R-:W-:Y:S01]  /*4e60*/  ISETP.GE.AND P3, PT, R14, RZ, PT ;  /* 0x000000ff0e00720c */ /* 0x000fe20003f66270 */
[----:B------:R-:W-:Y:S01]  /*4e70*/  IMAD.MOV R18, RZ, RZ, -R18 ;  /* 0x000000ffff127224 */ /* 0x000fe200078e0a12 */
[----:B------:R-:W-:Y:S01]  /*4e80*/  ISETP.GT.U32.AND P5, PT, R10, R17, PT ;  /* 0x000000110a00720c */ /* 0x000fe20003fa4070 */
[----:B------:R-:W-:-:S04]  /*4e90*/  IMAD.HI.U32 R13, R4, R16, RZ ;  /* 0x00000010040d7227 */ /* 0x000fc800078e00ff */
[----:B------:R-:W-:Y:S02]  /*4ea0*/  IMAD R5, R10, R18, R5 ;  /* 0x000000120a057224 */ /* 0x000fe400078e0205 */
[----:B-1----:R-:W-:Y:S02]  /*4eb0*/  IMAD.MOV.U32 R3, RZ, RZ, R12 ;  /* 0x000000ffff037224 */ /* 0x002fe400078e000c */
[----:B------:R-:W-:-:S04]  /*4ec0*/  IMAD.HI.U32 R12, R4, R15, RZ ;  /* 0x0000000f040c7227 */ /* 0x000fc800078e00ff */
[----:B------:R-:W-:Y:S01]  /*4ed0*/  @!P2 IMAD.MOV R3, RZ, RZ, -R3 ;  /* 0x000000ffff03a224 */ /* 0x000fe200078e0a03 */
[C---:B------:R-:W-:Y:S01]  /*4ee0*/  ISETP.GT.U32.AND P2, PT, R10.reuse, R6, PT ;  /* 0x000000060a00720c */ /* 0x040fe20003f44070 */
[----:B------:R-:W-:Y:S02]  /*4ef0*/  IMAD.MOV R13, RZ, RZ, -R13 ;  /* 0x000000ffff0d7224 */ /* 0x000fe400078e0a0d */
[----:B------:R-:W-:Y:S01]  /*4f00*/  @!P1 IMAD.IADD R11, R11, 0x1, -R10 ;  /* 0x000000010b0b9824 */ /* 0x000fe200078e0a0a */
[----:B------:R1:W-:Y:S01]  /*4f10*/  STL [R1+0x6b0], R3 ;  /* 0x0006b00301007387 */ /* 0x0003e20000100800 */
[----:B------:R-:W-:Y:S01]  /*4f20*/  IMAD.MOV R12, RZ, RZ, -R12 ;  /* 0x000000ffff0c7224 */ /* 0x000fe200078e0a0c */
[C---:B------:R-:W-:Y:S01]  /*4f30*/  ISETP.GT.U32.AND P1, PT, R10.reuse, R5, PT ;  /* 0x000000050a00720c */ /* 0x040fe20003f24070 */
[C---:B------:R-:W-:Y:S02]  /*4f40*/  IMAD R16, R10.reuse, R13, R16 ;  /* 0x0000000d0a107224 */ /* 0x040fe400078e0210 */
[----:B------:R-:W-:-:S02]  /*4f50*/  IMAD R15, R10, R12, R15 ;  /* 0x0000000c0a0f7224 */ /* 0x000fc400078e020f */
[----:B------:R-:W-:Y:S01]  /*4f60*/  @!P0 IMAD.MOV R0, RZ, RZ, -R0 ;  /* 0x000000ffff008224 */ /* 0x000fe200078e0a00 */
[----:B------:R-:W-:Y:S01]  /*4f70*/  ISETP.GE.AND P0, PT, R9, RZ, PT ;  /* 0x000000ff0900720c */ /* 0x000fe20003f06270 */
[--C-:B------:R-:W-:Y:S01]  /*4f80*/  @!P5 IMAD.IADD R17, R17, 0x1, -R10.reuse ;  /* 0x000000011111d824 */ /* 0x100fe200078e0a0a */
[----:B------:R-:W-:Y:S01]  /*4f90*/  ISETP.GT.U32.AND P5, PT, R10, R15, PT ;  /* 0x0000000f0a00720c */ /* 0x000fe20003fa4070 */
[----:B-1----:R-:W-:Y:S01]  /*4fa0*/  IMAD.MOV.U32 R3, RZ, RZ, R11 ;  /* 0x000000ffff037224 */ /* 0x002fe200078e000b */
[----:B------:R1:W-:Y:S01]  /*4fb0*/  STL [R1+0x6d0], R0 ;  /* 0x0006d00001007387 */ /* 0x0003e20000100800 */
[----:B------:R-:W-:Y:S01]  /*4fc0*/  @!P2 IMAD.IADD R6, R6, 0x1, -R10 ;  /* 0x000000010606a824 */ /* 0x000fe200078e0a0a */
[----:B------:R-:W-:Y:S01]  /*4fd0*/  ISETP.GE.AND P2, PT, R8, RZ, PT ;  /* 0x000000ff0800720c */ /* 0x000fe20003f46270 */
[----:B------:R-:W-:Y:S01]  /*4fe0*/  @!P6 IMAD.MOV R3, RZ, RZ, -R3 ;  /* 0x000000ffff03e224 */ /* 0x000fe200078e0a03 */
[----:B------:R-:W-:Y:S01]  /*4ff0*/  ISETP.GT.U32.AND P6, PT, R10, R16, PT ;  /* 0x000000100a00720c */ /* 0x000fe20003fc4070 */
[----:B------:R-:W-:-:S02]  /*5000*/  VIADD R8, R28, 0x1a3 ;  /* 0x000001a31c087836 */ /* 0x000fc40000000000 */
[--C-:B------:R-:W-:Y:S01]  /*5010*/  @!P1 IMAD.IADD R5, R5, 0x1, -R10.reuse ;  /* 0x0000000105059824 */ /* 0x100fe200078e0a0a */
[----:B------:R-:W-:Y:S01]  /*5020*/  ISETP.GE.AND P1, PT, R7, RZ, PT ;  /* 0x000000ff0700720c */ /* 0x000fe20003f26270 */
[----:B------:R2:W-:Y:S01]  /*5030*/  STL [R1+0x6e0], R3 ;  /* 0x0006e00301007387 */ /* 0x0005e20000100800 */
[C---:B-1----:R-:W-:Y:S01]  /*5040*/  VIADD R0, R28.reuse, 0x1a4 ;  /* 0x000001a41c007836 */ /* 0x042fe20000000000 */
[----:B------:R-:W-:Y:S01]  /*5050*/  IABS R7, R8 ;  /* 0x0000000800077213 */ /* 0x000fe20000000000 */
[--C-:B------:R-:W-:Y:S02]  /*5060*/  @!P5 IMAD.IADD R15, R15, 0x1, -R10.reuse ;  /* 0x000000010f0fd824 */ /* 0x100fe400078e0a0a */
[C---:B------:R-:W-:Y:S01]  /*5070*/  VIADD R13, R28.reuse, 0x1a2 ;  /* 0x000001a21c0d7836 */ /* 0x040fe20000000000 */
[----:B------:R-:W-:Y:S01]  /*5080*/  IABS R9, R0 ;  /* 0x0000000000097213 */ /* 0x000fe20000000000 */
[----:B------:R-:W-:Y:S02]  /*5090*/  VIADD R11, R28, 0x1a1 ;  /* 0x000001a11c0b7836 */ /* 0x000fe40000000000 */
[----:B------:R-:W-:Y:S01]  /*50a0*/  @!P6 IMAD.IADD R16, R16, 0x1, -R10 ;  /* 0x000000011010e824 */ /* 0x000fe200078e0a0a */
[----:B------:R-:W-:Y:S01]  /*50b0*/  ISETP.GT.U32.AND P6, PT, R10, R5, PT ;  /* 0x000000050a00720c */ /* 0x000fe20003fc4070 */
[----:B--2---:R-:W-:Y:S01]  /*50c0*/  IMAD.MOV.U32 R3, RZ, RZ, R6 ;  /* 0x000000ffff037224 */ /* 0x004fe200078e0006 */
[----:B------:R-:W-:Y:S01]  /*50d0*/  IABS R14, R13 ;  /* 0x0000000d000e7213 */ /* 0x000fe20000000000 */
[----:B------:R-:W-:Y:S01]  /*50e0*/  IMAD.HI.U32 R12, R4, R9, RZ ;  /* 0x00000009040c7227 */ /* 0x000fe200078e00ff */
[----:B------:R-:W-:-:S02]  /*50f0*/  ISETP.GT.U32.AND P5, PT, R10, R16, PT ;  /* 0x000000100a00720c */ /* 0x000fc40003fa4070 */
[----:B------:R-:W-:Y:S01]  /*5100*/  IABS R19, R11 ;  /* 0x0000000b00137213 */ /* 0x000fe20000000000 */
[----:B------:R-:W-:Y:S02]  /*5110*/  IMAD.MOV.U32 R6, RZ, RZ, R7 ;  /* 0x000000ffff067224 */ /* 0x000fe400078e0007 */
[----:B------:R-:W-:Y:S01]  /*5120*/  @!P4 IMAD.MOV R3, RZ, RZ, -R3 ;  /* 0x000000ffff03c224 */ /* 0x000fe200078e0a03 */
[----:B------:R-:W-:Y:S01]  /*5130*/  ISETP.GT.U32.AND P4, PT, R10, R15, PT ;  /* 0x0000000f0a00720c */ /* 0x000fe20003f84070 */
[----:B------:R-:W-:Y:S02]  /*5140*/  IMAD.MOV R12, RZ, RZ, -R12 ;  /* 0x000000ffff0c7224 */ /* 0x000fe400078e0a0c */
[----:B------:R-:W-:Y:S01]  /*5150*/  IMAD.HI.U32 R7, R4, R6, RZ ;  /* 0x0000000604077227 */ /* 0x000fe200078e00ff */
[----:B------:R1:W-:Y:S03]  /*5160*/  STL [R1+0x6ec], R3 ;  /* 0x0006ec0301007387 */ /* 0x0003e60000100800 */
[----:B------:R-:W-:-:S02]  /*5170*/  IMAD R9, R10, R12, R9 ;  /* 0x0000000c0a097224 */ /* 0x000fc400078e0209 */
[----:B------:R-:W-:Y:S02]  /*5180*/  IMAD.MOV R7, RZ, RZ, -R7 ;  /* 0x000000ffff077224 */ /* 0x000fe400078e0a07 */
[----:B------:R-:W-:Y:S01]  /*5190*/  @!P6 IMAD.IADD R5, R5, 0x1, -R10 ;  /* 0x000000010505e824 */ /* 0x000fe200078e0a0a */
[C---:B------:R-:W-:Y:S01]  /*51a0*/  ISETP.GT.U32.AND P6, PT, R10.reuse, R9, PT ;  /* 0x000000090a00720c */ /* 0x040fe20003fc4070 */
[----:B------:R-:W-:Y:S02]  /*51b0*/  IMAD R6, R10, R7, R6 ;  /* 0x000000070a067224 */ /* 0x000fe400078e0206 */
[----:B------:R-:W-:Y:S02]  /*51c0*/  @!P4 IMAD.IADD R15, R15, 0x1, -R10 ;  /* 0x000000010f0fc824 */ /* 0x000fe400078e0a0a */
[----:B------:R-:W-:Y:S01]  /*51d0*/  IMAD.HI.U32 R7, R4, R14, RZ ;  /* 0x0000000e04077227 */ /* 0x000fe200078e00ff */
[----:B------:R-:W-:-:S03]  /*51e0*/  ISETP.GT.U32.AND P4, PT, R10, R6, PT ;  /* 0x000000060a00720c */ /* 0x000fc60003f84070 */
[----:B------:R-:W-:Y:S01]  /*51f0*/  @!P5 IMAD.IADD R16, R16, 0x1, -R10 ;  /* 0x000000011010d824 */ /* 0x000fe200078e0a0a */
[----:B------:R-:W-:Y:S01]  /*5200*/  ISETP.GE.AND P5, PT, R0, RZ, PT ;  /* 0x000000ff0000720c */ /* 0x000fe20003fa6270 */
[----:B------:R-:W-:-:S04]  /*5210*/  IMAD.HI.U32 R12, R4, R19, RZ ;  /* 0x00000013040c7227 */ /* 0x000fc800078e00ff */
[--C-:B------:R-:W-:Y:S01]  /*5220*/  @!P6 IMAD.IADD R9, R9, 0x1, -R10.reuse ;  /* 0x000000010909e824 */ /* 0x100fe200078e0a0a */
[----:B------:R-:W-:Y:S01]  /*5230*/  ISETP.GE.AND P6, PT, R8, RZ, PT ;  /* 0x000000ff0800720c */ /* 0x000fe20003fc6270 */
[----:B------:R-:W-:Y:S02]  /*5240*/  VIADD R0, R28, 0x1a0 ;  /* 0x000001a01c007836 */ /* 0x000fe40000000000 */
[----:B------:R-:W-:Y:S02]  /*5250*/  IMAD.MOV R7, RZ, RZ, -R7 ;  /* 0x000000ffff077224 */ /* 0x000fe400078e0a07 */
[----:B------:R-:W-:Y:S02]  /*5260*/  @!P4 IMAD.IADD R6, R6, 0x1, -R10 ;  /* 0x000000010606c824 */ /* 0x000fe400078e0a0a */
[----:B------:R-:W-:Y:S01]  /*5270*/  @!P3 IMAD.MOV R17, RZ, RZ, -R17 ;  /* 0x000000ffff11b224 */ /* 0x000fe200078e0a11 */
[C---:B------:R-:W-:Y:S01]  /*5280*/  ISETP.GT.U32.AND P3, PT, R10.reuse, R9, PT ;  /* 0x000000090a00720c */ /* 0x040fe20003f64070 */
[----:B-1----:R-:W-:Y:S01]  /*5290*/  IMAD.MOV.U32 R3, RZ, RZ, R5 ;  /* 0x000000ffff037224 */ /* 0x002fe200078e0005 */
[----:B------:R-:W-:Y:S01]  /*52a0*/  ISETP.GT.U32.AND P4, PT, R10, R6, PT ;  /* 0x000000060a00720c */ /* 0x000fe20003f84070 */
[----:B------:R-:W-:Y:S01]  /*52b0*/  IMAD.MOV R12, RZ, RZ, -R12 ;  /* 0x000000ffff0c7224 */ /* 0x000fe200078e0a0c */
[----:B------:R-:W-:Y:S01]  /*52c0*/  STL [R1+0x708], R17 ;  /* 0x0007081101007387 */ /* 0x000fe20000100800 */
[----:B------:R-:W-:-:S02]  /*52d0*/  VIADD R8, R28, 0x19f ;  /* 0x0000019f1c087836 */ /* 0x000fc40000000000 */
[C---:B------:R-:W-:Y:S01]  /*52e0*/  IMAD R14, R10.reuse, R7, R14 ;  /* 0x000000070a0e7224 */ /* 0x040fe200078e020e */
[----:B------:R-:W-:Y:S01]  /*52f0*/  IABS R7, R0 ;  /* 0x0000000000077213 */ /* 0x000fe20000000000 */
[----:B------:R-:W-:Y:S02]  /*5300*/  @!P0 IMAD.MOV R3, RZ, RZ, -R3 ;  /* 0x000000ffff038224 */ /* 0x000fe400078e0a03 */
[----:B------:R-:W-:Y:S01]  /*5310*/  IMAD R19, R10, R12, R19 ;  /* 0x0000000c0a137224 */ /* 0x000fe200078e0213 */
[----:B------:R-:W-:Y:S01]  /*5320*/  IABS R12, R8 ;  /* 0x00000008000c7213 */ /* 0x000fe20000000000 */
[----:B------:R-:W-:Y:S01]  /*5330*/  IMAD.HI.U32 R5, R4, R7, RZ ;  /* 0x0000000704057227 */ /* 0x000fe200078e00ff */
[----:B------:R1:W-:Y:S01]  /*5340*/  STL [R1+0x718], R3 ;  /* 0x0007180301007387 */ /* 0x0003e20000100800 */
[C---:B------:R-:W-:Y:S02]  /*5350*/  ISETP.GT.U32.AND P0, PT, R10.reuse, R14, PT ;  /* 0x0000000e0a00720c */ /* 0x040fe40003f04070 */
[----:B------:R-:W-:Y:S01]  /*5360*/  @!P2 IMAD.MOV R16, RZ, RZ, -R16 ;  /* 0x000000ffff10a224 */ /* 0x000fe200078e0a10 */
[----:B------:R-:W-:Y:S01]  /*5370*/  ISETP.GT.U32.AND P2, PT, R10, R19, PT ;  /* 0x000000130a00720c */ /* 0x000fe20003f44070 */
[--C-:B------:R-:W-:Y:S01]  /*5380*/  @!P3 IMAD.IADD R9, R9, 0x1, -R10.reuse ;  /* 0x000000010909b824 */ /* 0x100fe200078e0a0a */
[----:B------:R-:W-:Y:S01]  /*5390*/  ISETP.GE.AND P3, PT, R11, RZ, PT ;  /* 0x000000ff0b00720c */ /* 0x000fe20003f66270 */
[----:B------:R-:W-:Y:S01]  /*53a0*/  IMAD.MOV R5, RZ, RZ, -R5 ;  /* 0x000000ffff057224 */ /* 0x000fe200078e0a05 */
[----:B------:R2:W-:Y:S01]  /*53b0*/  STL [R1+0x728], R16 ;  /* 0x0007281001007387 */ /* 0x0005e20000100800 */
[----:B------:R-:W-:Y:S01]  /*53c0*/  @!P4 IMAD.IADD R6, R6, 0x1, -R10 ;  /* 0x000000010606c824 */ /* 0x000fe200078e0a0a */
[----:B------:R-:W-:Y:S01]  /*53d0*/  ISETP.GE.AND P4, PT, R0, RZ, PT ;  /* 0x000000ff0000720c */ /* 0x000fe20003f86270 */
[----:B-1----:R-:W-:-:S02]  /*53e0*/  IMAD.MOV.U32 R3, RZ, RZ, R15 ;  /* 0x000000ffff037224 */ /* 0x002fc400078e000f */
[----:B------:R-:W-:-:S04]  /*53f0*/  IMAD.HI.U32 R15, R4, R12, RZ ;  /* 0x0000000c040f7227 */ /* 0x000fc800078e00ff */
[----:B------:R-:W-:Y:S01]  /*5400*/  @!P1 IMAD.MOV R3, RZ, RZ, -R3 ;  /* 0x000000ffff039224 */ /* 0x000fe200078e0a03 */
[----:B------:R-:W-:Y:S01]  /*5410*/  ISETP.GE.AND P1, PT, R13, RZ, PT ;  /* 0x000000ff0d00720c */ /* 0x000fe20003f26270 */
[----:B------:R-:W-:Y:S02]  /*5420*/  IMAD.MOV R15, RZ, RZ, -R15 ;  /* 0x000000ffff0f7224 */ /* 0x000fe400078e0a0f */
[C---:B------:R-:W-:Y:S01]  /*5430*/  IMAD R7, R10.reuse, R5, R7 ;  /* 0x000000050a077224 */ /* 0x040fe200078e0207 */
[----:B------:R1:W-:Y:S01]  /*5440*/  STL [R1+0x740], R3 ;  /* 0x0007400301007387 */ /* 0x0003e20000100800 */
[----:B--2---:R-:W-:Y:S02]  /*5450*/  IMAD.MOV.U32 R16, RZ, RZ, R9 ;  /* 0x000000ffff107224 */ /* 0x004fe400078e0009 */
[C---:B------:R-:W-:Y:S02]  /*5460*/  IMAD R12, R10.reuse, R15, R12 ;  /* 0x0000000f0a0c7224 */ /* 0x040fe400078e020c */
[----:B------:R-:W-:Y:S01]  /*5470*/  @!P5 IMAD.MOV R16, RZ, RZ, -R16 ;  /* 0x000000ffff10d224 */ /* 0x000fe200078e0a10 */
[----:B------:R-:W-:Y:S01]  /*5480*/  ISETP.GT.U32.AND P5, PT, R10, R7, PT ;  /* 0x000000070a00720c */ /* 0x000fe20003fa4070 */
[----:B------:R-:W-:-:S02]  /*5490*/  @!P2 IMAD.IADD R19, R19, 0x1, -R10 ;  /* 0x000000011313a824 */ /* 0x000fc400078e0a0a */
[----:B------:R-:W-:Y:S01]  /*54a0*/  VIADD R0, R28, 0x19e ;  /* 0x0000019e1c007836 */ /* 0x000fe20000000000 */
[----:B------:R-:W-:Y:S01]  /*54b0*/  STL [R1+0x748], R16 ;  /* 0x0007481001007387 */ /* 0x000fe20000100800 */
[----:B-1----:R-:W-:Y:S01]  /*54c0*/  IMAD.MOV.U32 R3, RZ, RZ, R6 ;  /* 0x000000ffff037224 */ /* 0x002fe200078e0006 */
[----:B------:R-:W-:Y:S01]  /*54d0*/  ISETP.GT.U32.AND P2, PT, R10, R19, PT ;  /* 0x000000130a00720c */ /* 0x000fe20003f44070 */
[--C-:B------:R-:W-:Y:S01]  /*54e0*/  @!P0 IMAD.IADD R14, R14, 0x1, -R10.reuse ;  /* 0x000000010e0e8824 */ /* 0x100fe200078e0a0a */
[----:B------:R-:W-:Y:S01]  /*54f0*/  IABS R13, R0 ;  /* 0x00000000000d7213 */ /* 0x000fe20000000000 */
[----:B------:R-:W-:Y:S01]  /*5500*/  @!P6 IMAD.MOV R3, RZ, RZ, -R3 ;  /* 0x000000ffff03e224 */ /* 0x000fe200078e0a03 */
[----:B------:R-:W-:Y:S01]  /*5510*/  ISETP.GT.U32.AND P6, PT, R10, R12, PT ;  /* 0x0000000c0a00720c */ /* 0x000fe20003fc4070 */
[----:B------:R-:W-:Y:S01]  /*5520*/  VIADD R5, R28, 0x19d ;  /* 0x0000019d1c057836 */ /* 0x000fe20000000000 */
[----:B------:R-:W-:Y:S01]  /*5530*/  ISETP.GT.U32.AND P0, PT, R10, R14, PT ;  /* 0x0000000e0a00720c */ /* 0x000fe20003f04070 */
[----:B------:R-:W-:Y:S01]  /*5540*/  @!P5 IMAD.IADD R7, R7, 0x1, -R10 ;  /* 0x000000010707d824 */ /* 0x000fe200078e0a0a */
[----:B------:R1:W-:Y:S01]  /*5550*/  STL [R1+0x764], R3 ;  /* 0x0007640301007387 */ /* 0x0003e20000100800 */
[----:B------:R-:W-:Y:S01]  /*5560*/  IMAD.HI.U32 R9, R4, R13, RZ ;  /* 0x0000000d04097227 */ /* 0x000fe200078e00ff */
[----:B------:R-:W-:-:S02]  /*5570*/  IABS R6, R5 ;  /* 0x0000000500067213 */ /* 0x000fc40000000000 */
[----:B------:R-:W-:Y:S01]  /*5580*/  ISETP.GT.U32.AND P5, PT, R10, R7, PT ;  /* 0x000000070a00720c */ /* 0x000fe20003fa4070 */
[----:B------:R-:W-:Y:S01]  /*5590*/  @!P2 IMAD.IADD R19, R19, 0x1, -R10 ;  /* 0x000000011313a824 */ /* 0x000fe200078e0a0a */
[----:B------:R-:W-:Y:S01]  /*55a0*/  ISETP.GE.AND P2, PT, R0, RZ, PT ;  /* 0x000000ff0000720c */ /* 0x000fe20003f46270 */
[----:B------:R-:W-:-:S04]  /*55b0*/  IMAD.HI.U32 R0, R4, R6, RZ ;  /* 0x0000000604007227 */ /* 0x000fc800078e00ff */
[----:B------:R-:W-:Y:S02]  /*55c0*/  @!P6 IMAD.IADD R12, R12, 0x1, -R10 ;  /* 0x000000010c0ce824 */ /* 0x000fe400078e0a0a */
[----:B------:R-:W-:Y:S02]  /*55d0*/  IMAD.MOV R9, RZ, RZ, -R9 ;  /* 0x000000ffff097224 */ /* 0x000fe400078e0a09 */
[----:B------:R-:W-:Y:S01]  /*55e0*/  IMAD.MOV R0, RZ, RZ, -R0 ;  /* 0x000000ffff007224 */ /* 0x000fe200078e0a00 */
[C---:B------:R-:W-:Y:S01]  /*55f0*/  ISETP.GT.U32.AND P6, PT, R10.reuse, R12, PT ;  /* 0x0000000c0a00720c */ /* 0x040fe20003fc4070 */
[----:B------:R-:W-:Y:S02]  /*5600*/  IMAD R13, R10, R9, R13 ;  /* 0x000000090a0d7224 */ /* 0x000fe400078e020d */
[----:B------:R-:W-:Y:S01]  /*5610*/  @!P0 IMAD.IADD R14, R14, 0x1, -R10 ;  /* 0x000000010e0e8824 */ /* 0x000fe200078e0a0a */
[----:B------:R-:W-:Y:S01]  /*5620*/  ISETP.GE.AND P0, PT, R8, RZ, PT ;  /* 0x000000ff0800720c */ /* 0x000fe20003f06270 */
[----:B------:R-:W-:-:S02]  /*5630*/  VIADD R11, R28, 0x19c ;  /* 0x0000019c1c0b7836 */ /* 0x000fc40000000000 */
[C---:B------:R-:W-:Y:S02]  /*5640*/  IMAD R6, R10.reuse, R0, R6 ;  /* 0x000000000a067224 */ /* 0x040fe400078e0206 */
[----:B------:R-:W-:Y:S01]  /*5650*/  @!P5 IMAD.IADD R7, R7, 0x1, -R10 ;  /* 0x000000010707d824 */ /* 0x000fe200078e0a0a */
[----:B------:R-:W-:Y:S01]  /*5660*/  ISETP.GT.U32.AND P5, PT, R10, R13, PT ;  /* 0x0000000d0a00720c */ /* 0x000fe20003fa4070 */
[----:B-1----:R-:W-:Y:S01]  /*5670*/  IMAD.MOV.U32 R3, RZ, RZ, R14 ;  /* 0x000000ffff037224 */ /* 0x002fe200078e000e */
[----:B------:R-:W-:Y:S01]  /*5680*/  IABS R8, R11 ;  /* 0x0000000b00087213 */ /* 0x000fe20000000000 */
[----:B------:R-:W-:Y:S01]  /*5690*/  @!P6 IMAD.IADD R12, R12, 0x1, -R10 ;  /* 0x000000010c0ce824 */ /* 0x000fe200078e0a0a */
[----:B------:R-:W-:Y:S01]  /*56a0*/  ISETP.GT.U32.AND P6, PT, R10, R6, PT ;  /* 0x000000060a00720c */ /* 0x000fe20003fc4070 */
[----:B------:R-:W-:Y:S01]  /*56b0*/  @!P1 IMAD.MOV R3, RZ, RZ, -R3 ;  /* 0x000000ffff039224 */ /* 0x000fe200078e0a03 */
[----:B------:R-:W-:Y:S01]  /*56c0*/  ISETP.GE.AND P1, PT, R5, RZ, PT ;  /* 0x000000ff0500720c */ /* 0x000fe20003f26270 */
[----:B------:R-:W-:-:S03]  /*56d0*/  IMAD.HI.U32 R5, R4, R8, RZ ;  /* 0x0000000804057227 */ /* 0x000fc600078e00ff */
[----:B------:R1:W-:Y:S01]  /*56e0*/  STL [R1+0x778], R3 ;  /* 0x0007780301007387 */ /* 0x0003e20000100800 */
[C---:B------:R-:W-:Y:S02]  /*56f0*/  VIADD R14, R28.reuse, 0x19b ;  /* 0x0000019b1c0e7836 */ /* 0x040fe40000000000 */
[----:B------:R-:W-:Y:S02]  /*5700*/  IMAD.MOV R5, RZ, RZ, -R5 ;  /* 0x000000ffff057224 */ /* 0x000fe400078e0a05 */
[----:B------:R-:W-:Y:S01]  /*5710*/  @!P5 IMAD.IADD R13, R13, 0x1, -R10 ;  /* 0x000000010d0dd824 */ /* 0x000fe200078e0a0a */
[----:B------:R-:W-:Y:S01]  /*5720*/  IABS R17, R14 ;  /* 0x0000000e00117213 */ /* 0x000fe20000000000 */
[----:B------:R-:W-:Y:S02]  /*5730*/  VIADD R15, R28, 0x19a ;  /* 0x0000019a1c0f7836 */ /* 0x000fe40000000000 */
[----:B------:R-:W-:Y:S02]  /*5740*/  IMAD R8, R10, R5, R8 ;  /* 0x000000050a087224 */ /* 0x000fe400078e0208 */
[----:B-1----:R-:W-:Y:S01]  /*5750*/  IMAD.MOV.U32 R3, RZ, RZ, R19 ;  /* 0x000000ffff037224 */ /* 0x002fe200078e0013 */
[----:B------:R-:W-:Y:S01]  /*5760*/  IABS R16, R15 ;  /* 0x0000000f00107213 */ /* 0x000fe20000000000 */
[----:B------:R-:W-:Y:S01]  /*5770*/  @!P6 IMAD.IADD R6, R6, 0x1, -R10 ;  /* 0x000000010606e824 */ /* 0x000fe200078e0a0a */
[----:B------:R-:W-:Y:S01]  /*5780*/  ISETP.GT.U32.AND P6, PT, R10, R13, PT ;  /* 0x0000000d0a00720c */ /* 0x000fe20003fc4070 */
[----:B------:R-:W-:Y:S01]  /*5790*/  VIADD R0, R28, 0x199 ;  /* 0x000001991c007836 */ /* 0x000fe20000000000 */
[----:B------:R-:W-:Y:S01]  /*57a0*/  ISETP.GT.U32.AND P5, PT, R10, R8, PT ;  /* 0x000000080a00720c */ /* 0x000fe20003fa4070 */
[----:B------:R-:W-:-:S03]  /*57b0*/  IMAD.HI.U32 R20, R4, R17, RZ ;  /* 0x0000001104147227 */ /* 0x000fc600078e00ff */
[----:B------:R-:W-:Y:S01]  /*57c0*/  IABS R5, R0 ;  /* 0x0000000000057213 */ /* 0x000fe20000000000 */
[----:B------:R-:W-:Y:S01]  /*57d0*/  @!P3 IMAD.MOV R3, RZ, RZ, -R3 ;  /* 0x000000ffff03b224 */ /* 0x000fe200078e0a03 */
[----:B------:R-:W-:Y:S01]  /*57e0*/  ISETP.GE.AND P3, PT, R11, RZ, PT ;  /* 0x000000ff0b00720c */ /* 0x000fe20003f66270 */
[----:B------:R-:W-:Y:S02]  /*57f0*/  IMAD.MOV R20, RZ, RZ, -R20 ;  /* 0x000000ffff147224 */ /* 0x000fe400078e0a14 */
[----:B------:R-:W-:Y:S01]  /*5800*/  VIADD R9, R28, 0x198 ;  /* 0x000001981c097836 */ /* 0x000fe20000000000 */
[----:B------:R1:W-:Y:S01]  /*5810*/  STL [R1+0x780], R3 ;  /* 0x0007800301007387 */ /* 0x0003e20000100800 */
[----:B------:R-:W-:-:S04]  /*5820*/  IMAD.HI.U32 R18, R4, R16, RZ ;  /* 0x0000001004127227 */ /* 0x000fc800078e00ff */
[C---:B------:R-:W-:Y:S01]  /*5830*/  IMAD R11, R10.reuse, R20, R17 ;  /* 0x000000140a0b7224 */ /* 0x040fe200078e0211 */
[----:B------:R-:W-:Y:S01]  /*5840*/  IABS R17, R9 ;  /* 0x0000000900117213 */ /* 0x000fe20000000000 */
[----:B------:R-:W-:Y:S02]  /*5850*/  IMAD.MOV.U32 R19, RZ, RZ, R5 ;  /* 0x000000ffff137224 */ /* 0x000fe400078e0005 */
[----:B------:R-:W-:Y:S02]  /*5860*/  IMAD.MOV R18, RZ, RZ, -R18 ;  /* 0x000000ffff127224 */ /* 0x000fe400078e0a12 */
[----:B-1----:R-:W-:Y:S02]  /*5870*/  IMAD.MOV.U32 R3, RZ, RZ, R7 ;  /* 0x000000ffff037224 */ /* 0x002fe400078e0007 */
[----:B------:R-:W-:Y:S01]  /*5880*/  @!P6 IMAD.IADD R13, R13, 0x1, -R10 ;  /* 0x000000010d0de824 */ /* 0x000fe200078e0a0a */
[C---:B------:R-:W-:Y:S01]  /*5890*/  ISETP.GT.U32.AND P6, PT, R10.reuse, R11, PT ;  /* 0x0000000b0a00720c */ /* 0x040fe20003fc4070 */
[----:B------:R-:W-:Y:S01]  /*58a0*/  @!P4 IMAD.MOV R3, RZ, RZ, -R3 ;  /* 0x000000ffff03c224 */ /* 0x000fe200078e0a03 */
[----:B------:R-:W-:Y:S01]  /*58b0*/  ISETP.GT.U32.AND P4, PT, R10, R6, PT ;  /* 0x000000060a00720c */ /* 0x000fe20003f84070 */
[----:B------:R-:W-:-:S03]  /*58c0*/  IMAD.HI.U32 R7, R4, R19, RZ ;  /* 0x0000001304077227 */ /* 0x000fc600078e00ff */
[----:B------:R1:W-:Y:S01]  /*58d0*/  STL [R1+0x790], R3 ;  /* 0x0007900301007387 */ /* 0x0003e20000100800 */
[----:B------:R-:W-:Y:S02]  /*58e0*/  IMAD R5, R10, R18, R16 ;  /* 0x000000120a057224 */ /* 0x000fe400078e0210 */
[----:B------:R-:W-:Y:S02]  /*58f0*/  @!P5 IMAD.IADD R8, R8, 0x1, -R10 ;  /* 0x000000010808d824 */ /* 0x000fe400078e0a0a */
[----:B------:R-:W-:Y:S02]  /*5900*/  IMAD.MOV.U32 R16, RZ, RZ, R12 ;  /* 0x000000ffff107224 */ /* 0x000fe400078e000c */
[----:B------:R-:W-:Y:S01]  /*5910*/  IMAD.HI.U32 R12, R4, R17, RZ ;  /* 0x00000011040c7227 */ /* 0x000fe200078e00ff */
[----:B------:R-:W-:-:S03]  /*5920*/  ISETP.GT.U32.AND P5, PT, R10, R8, PT ;  /* 0x000000080a00720c */ /* 0x000fc60003fa4070 */
[----:B-1----:R-:W-:Y:S02]  /*5930*/  IMAD.MOV.U32 R3, RZ, RZ, R13 ;  /* 0x000000ffff037224 */ /* 0x002fe400078e000d */
[----:B------:R-:W-:Y:S02]  /*5940*/  IMAD.MOV R7, RZ, RZ, -R7 ;  /* 0x000000ffff077224 */ /* 0x000fe400078e0a07 */
[----:B------:R-:W-:Y:S01]  /*5950*/  @!P2 IMAD.MOV R3, RZ, RZ, -R3 ;  /* 0x000000ffff03a224 */ /* 0x000fe200078e0a03 */
[C---:B------:R-:W-:Y:S01]  /*5960*/  ISETP.GT.U32.AND P2, PT, R10.reuse, R5, PT ;  /* 0x000000050a00720c */ /* 0x040fe20003f44070 */
[----:B------:R-:W-:Y:S02]  /*5970*/  IMAD.MOV R13, RZ, RZ, -R12 ;  /* 0x000000ffff0d7224 */ /* 0x000fe400078e0a0c */
[----:B------:R-:W-:Y:S02]  /*5980*/  IMAD R12, R10, R7, R19 ;  /* 0x000000070a0c7224 */ /* 0x000fe400078e0213 */
[----:B------:R-:W-:-:S02]  /*5990*/  @!P6 IMAD.IADD R11, R11, 0x1, -R10 ;  /* 0x000000010b0be824 */ /* 0x000fc400078e0a0a */
[----:B------:R-:W-:Y:S01]  /*59a0*/  @!P0 IMAD.MOV R16, RZ, RZ, -R16 ;  /* 0x000000ffff108224 */ /* 0x000fe200078e0a10 */
[----:B------:R-:W-:Y:S01]  /*59b0*/  ISETP.GT.U32.AND P6, PT, R10, R12, PT ;  /* 0x0000000c0a00720c */ /* 0x000fe20003fc4070 */
[--C-:B------:R-:W-:Y:S01]  /*59c0*/  @!P4 IMAD.IADD R6, R6, 0x1, -R10.reuse ;  /* 0x000000010606c824 */ /* 0x100fe200078e0a0a */
[----:B------:R-:W-:Y:S01]  /*59d0*/  ISETP.GE.AND P4, PT, R15, RZ, PT ;  /* 0x000000ff0f00720c */ /* 0x000fe20003f86270 */
[--C-:B------:R-:W-:Y:S01]  /*59e0*/  @!P5 IMAD.IADD R8, R8, 0x1, -R10.reuse ;  /* 0x000000010808d824 */ /* 0x100fe200078e0a0a */
[----:B------:R1:W-:Y:S01]  /*59f0*/  STL [R1+0x7ac], R16 ;  /* 0x0007ac1001007387 */ /* 0x0003e20000100800 */
[----:B------:R-:W-:Y:S01]  /*5a00*/  ISETP.GE.AND P5, PT, R0, RZ, PT ;  /* 0x000000ff0000720c */ /* 0x000fe20003fa6270 */
[----:B------:R-:W-:Y:S01]  /*5a10*/  @!P2 IMAD.IADD R5, R5, 0x1, -R10 ;  /* 0x000000010505a824 */ /* 0x000fe200078e0a0a */
[----:B------:R-:W-:Y:S01]  /*5a20*/  ISETP.GE.AND P0, PT, R14, RZ, PT ;  /* 0x000000ff0e00720c */ /* 0x000fe20003f06270 */
[----:B------:R2:W-:Y:S01]  /*5a30*/  STL [R1+0x7b8], R3 ;  /* 0x0007b80301007387 */ /* 0x0005e20000100800 */
[----:B------:R-:W-:-:S02]  /*5a40*/  IMAD R0, R10, R13, R17 ;  /* 0x0000000d0a007224 */ /* 0x000fc400078e0211 */
[----:B------:R-:W-:Y:S01]  /*5a50*/  VIADD R13, R28, 0x197 ;  /* 0x000001971c0d7836 */ /* 0x000fe20000000000 */
[----:B------:R-:W-:Y:S01]  /*5a60*/  ISETP.GT.U32.AND P2, PT, R10, R5, PT ;  /* 0x000000050a00720c */ /* 0x000fe20003f44070 */
[----:B------:R-:W-:Y:S02]  /*5a70*/  @!P6 IMAD.IADD R12, R12, 0x1, -R10 ;  /* 0x000000010c0ce824 */ /* 0x000fe400078e0a0a */
[C---:B-1----:R-:W-:Y:S01]  /*5a80*/  VIADD R16, R28.reuse, 0x196 ;  /* 0x000001961c107836 */ /* 0x042fe20000000000 */
[----:B------:R-:W-:Y:S01]  /*5a90*/  IABS R17, R13 ;  /* 0x0000000d00117213 */ /* 0x000fe20000000000 */
[----:B------:R-:W-:Y:S01]  /*5aa0*/  VIADD R15, R28, 0x195 ;  /* 0x000001951c0f7836 */ /* 0x000fe20000000000 */
[----:B------:R-:W-:Y:S01]  /*5ab0*/  ISETP.GT.U32.AND P6, PT, R10, R12, PT ;  /* 0x0000000c0a00720c */ /* 0x000fe20003fc4070 */
[----:B--2---:R-:W-:Y:S01]  /*5ac0*/  IMAD.MOV.U32 R3, RZ, RZ, R6 ;  /* 0x000000ffff037224 */ /* 0x004fe200078e0006 */
[----:B------:R-:W-:Y:S01]  /*5ad0*/  IABS R18, R16 ;  /* 0x0000001000127213 */ /* 0x000fe20000000000 */
[----:B------:R-:W-:Y:S01]  /*5ae0*/  IMAD.HI.U32 R19, R4, R17, RZ ;  /* 0x0000001104137227 */ /* 0x000fe200078e00ff */
[----:B------:R-:W-:-:S03]  /*5af0*/  IABS R7, R15 ;  /* 0x0000000f00077213 */ /* 0x000fc60000000000 */
[----:B------:R-:W-:Y:S01]  /*5b00*/  @!P1 IMAD.MOV R3, RZ, RZ, -R3 ;  /* 0x000000ffff039224 */ /* 0x000fe200078e0a03 */
[C---:B------:R-:W-:Y:S01]  /*5b10*/  ISETP.GT.U32.AND P1, PT, R10.reuse, R11, PT ;  /* 0x0000000b0a00720c */ /* 0x040fe20003f24070 */
[----:B------:R-:W-:Y:S02]  /*5b20*/  IMAD.MOV R19, RZ, RZ, -R19 ;  /* 0x000000ffff137224 */ /* 0x000fe400078e0a13 */
[--C-:B------:R-:W-:Y:S01]  /*5b30*/  @!P2 IMAD.IADD R5, R5, 0x1, -R10.reuse ;  /* 0x000000010505a824 */ /* 0x100fe200078e0a0a */
[----:B------:R-:W-:Y:S01]  /*5b40*/  ISETP.GE.AND P2, PT, R9, RZ, PT ;  /* 0x000000ff0900720c */ /* 0x000fe20003f46270 */
[----:B------:R-:W-:Y:S01]  /*5b50*/  IMAD R9, R10, R19, R17 ;  /* 0x000000130a097224 */ /* 0x000fe200078e0211 */
[----:B------:R1:W-:Y:S01]  /*5b60*/  STL [R1+0x7c8], R3 ;  /* 0x0007c80301007387 */ /* 0x0003e20000100800 */
[----:B------:R-:W-:Y:S02]  /*5b70*/  @!P6 IMAD.IADD R12, R12, 0x1, -R10 ;  /* 0x000000010c0ce824 */ /* 0x000fe400078e0a0a */
[----:B------:R-:W-:Y:S01]  /*5b80*/  VIADD R14, R28, 0x194 ;  /* 0x000001941c0e7836 */ /* 0x000fe20000000000 */
[----:B------:R-:W-:Y:S01]  /*5b90*/  ISETP.GT.U32.AND P6, PT, R10, R9, PT ;  /* 0x000000090a00720c */ /* 0x000fe20003fc4070 */
[----:B------:R-:W-:-:S03]  /*5ba0*/  IMAD.HI.U32 R17, R4, R18, RZ ;  /* 0x0000001204117227 */ /* 0x000fc600078e00ff */
[----:B------:R-:W-:Y:S01]  /*5bb0*/  IABS R6, R14 ;  /* 0x0000000e00067213 */ /* 0x000fe20000000000 */
[----:B------:R-:W-:Y:S01]  /*5bc0*/  @!P1 IMAD.IADD R11, R11, 0x1, -R10 ;  /* 0x000000010b0b9824 */ /* 0x000fe200078e0a0a */
[----:B------:R-:W-:Y:S01]  /*5bd0*/  ISETP.GT.U32.AND P1, PT, R10, R0, PT ;  /* 0x000000000a00720c */ /* 0x000fe20003f24070 */
[----:B------:R-:W-:-:S04]  /*5be0*/  IMAD.HI.U32 R20, R4, R7, RZ ;  /* 0x0000000704147227 */ /* 0x000fc800078e00ff */
[----:B-1----:R-:W-:Y:S02]  /*5bf0*/  IMAD.MOV.U32 R3, RZ, RZ, R11 ;  /* 0x000000ffff037224 */ /* 0x002fe400078e000b */
[----:B------:R-:W-:Y:S02]  /*5c00*/  @!P6 IMAD.IADD R9, R9, 0x1, -R10 ;  /* 0x000000010909e824 */ /* 0x000fe400078e0a0a */
[----:B------:R-:W-:Y:S02]  /*5c10*/  @!P3 IMAD.MOV R8, RZ, RZ, -R8 ;  /* 0x000000ffff08b224 */ /* 0x000fe400078e0a08 */
[----:B------:R-:W-:-:S03]  /*5c20*/  IMAD.HI.U32 R19, R4, R6, RZ ;  /* 0x0000000604137227 */ /* 0x000fc600078e00ff */
[----:B------:R-:W-:Y:S01]  /*5c30*/  STL [R1+0x7d0], R8 ;  /* 0x0007d00801007387 */ /* 0x000fe20000100800 */
[----:B------:R-:W-:Y:S01]  /*5c40*/  @!P1 IMAD.IADD R0, R0, 0x1, -R10 ;  /* 0x0000000100009824 */ /* 0x000fe200078e0a0a */
[----:B------:R-:W-:Y:S01]  /*5c50*/  ISETP.GE.AND P1, PT, R13, RZ, PT ;  /* 0x000000ff0d00720c */ /* 0x000fe20003f26270 */
[----:B------:R-:W-:Y:S02]  /*5c60*/  IMAD.MOV R17, RZ, RZ, -R17 ;  /* 0x000000ffff117224 */ /* 0x000fe400078e0a11 */
[----:B------:R-:W-:Y:S01]  /*5c70*/  IMAD.MOV R20, RZ, RZ, -R20 ;  /* 0x000000ffff147224 */ /* 0x000fe200078e0a14 */
[C---:B------:R-:W-:Y:S01]  /*5c80*/  ISETP.GT.U32.AND P6, PT, R10.reuse, R0, PT ;  /* 0x000000000a00720c */ /* 0x040fe20003fc4070 */
[----:B------:R-:W-:Y:S01]  /*5c90*/  @!P0 IMAD.MOV R3, RZ, RZ, -R3 ;  /* 0x000000ffff038224 */ /* 0x000fe200078e0a03 */
[C---:B------:R-:W-:Y:S01]  /*5ca0*/  ISETP.GT.U32.AND P0, PT, R10.reuse, R9, PT ;  /* 0x000000090a00720c */ /* 0x040fe20003f04070 */
[----:B------:R-:W-:Y:S02]  /*5cb0*/  IMAD.MOV R19, RZ, RZ, -R19 ;  /* 0x000000ffff137224 */ /* 0x000fe400078e0a13 */
[C---:B------:R-:W-:Y:S01]  /*5cc0*/  IMAD R17, R10.reuse, R17, R18 ;  /* 0x000000110a117224 */ /* 0x040fe200078e0212 */
[----:B------:R1:W-:Y:S01]  /*5cd0*/  STL [R1+0x7cc], R3 ;  /* 0x0007cc0301007387 */ /* 0x0003e20000100800 */
[----:B------:R-:W-:-:S02]  /*5ce0*/  IMAD R7, R10, R20, R7 ;  /* 0x000000140a077224 */ /* 0x000fc400078e0207 */
[----:B------:R-:W-:Y:S01]  /*5cf0*/  VIADD R13, R28, 0x193 ;  /* 0x000001931c0d7836 */ /* 0x000fe20000000000 */
[C---:B------:R-:W-:Y:S01]  /*5d00*/  ISETP.GT.U32.AND P3, PT, R10.reuse, R17, PT ;  /* 0x000000110a00720c */ /* 0x040fe20003f64070 */
[----:B------:R-:W-:Y:S02]  /*5d10*/  IMAD R6, R10, R19, R6 ;  /* 0x000000130a067224 */ /* 0x000fe400078e0206 */
[----:B------:R-:W-:Y:S01]  /*5d20*/  @!P4 IMAD.MOV R5, RZ, RZ, -R5 ;  /* 0x000000ffff05c224 */ /* 0x000fe200078e0a05 */
[----:B------:R-:W-:Y:S01]  /*5d30*/  IABS R19, R13 ;  /* 0x0000000d00137213 */ /* 0x000fe20000000000 */
[----:B------:R-:W-:Y:S01]  /*5d40*/  @!P6 IMAD.IADD R0, R0, 0x1, -R10 ;  /* 0x000000010000e824 */ /* 0x000fe200078e0a0a */
[C---:B------:R-:W-:Y:S01]  /*5d50*/  ISETP.GT.U32.AND P4, PT, R10.reuse, R7, PT ;  /* 0x000000070a00720c */ /* 0x040fe20003f84070 */
[----:B-1----:R-:W-:Y:S01]  /*5d60*/  IMAD.MOV.U32 R3, RZ, RZ, R12 ;  /* 0x000000ffff037224 */ /* 0x002fe200078e000c */
[----:B------:R-:W-:Y:S01]  /*5d70*/  ISETP.GT.U32.AND P6, PT, R10, R6, PT ;  /* 0x000000060a00720c */ /* 0x000fe20003fc4070 */
[----:B------:R-:W-:Y:S01]  /*5d80*/  VIADD R18, R28, 0x192 ;  /* 0x000001921c127836 */ /* 0x000fe20000000000 */
[----:B------:R-:W-:Y:S01]  /*5d90*/  STL [R1+0x7c4], R5 ;  /* 0x0007c40501007387 */ /* 0x000fe20000100800 */
[----:B------:R-:W-:Y:S01]  /*5da0*/  @!P5 IMAD.MOV R3, RZ, RZ, -R3 ;  /* 0x000000ffff03d224 */ /* 0x000fe200078e0a03 */
[----:B------:R-:W-:Y:S01]  /*5db0*/  ISETP.GE.AND P5, PT, R16, RZ, PT ;  /* 0x000000ff1000720c */ /* 0x000fe20003fa6270 */
[----:B------:R-:W-:Y:S01]  /*5dc0*/  IMAD.MOV.U32 R11, RZ, RZ, R19 ;  /* 0x000000ffff0b7224 */ /* 0x000fe200078e0013 */
[----:B------:R-:W-:Y:S01]  /*5dd0*/  IABS R8, R18 ;  /* 0x0000001200087213 */ /* 0x000fe20000000000 */
[----:B------:R-:W-:Y:S01]  /*5de0*/  @!P0 IMAD.IADD R9, R9, 0x1, -R10 ;  /* 0x0000000109098824 */ /* 0x000fe200078e0a0a */
[----:B------:R1:W-:Y:S01]  /*5df0*/  STL [R1+0x7c0], R3 ;  /* 0x0007c00301007387 */ /* 0x0003e20000100800 */
[----:B------:R-:W-:Y:S01]  /*5e00*/  IMAD.HI.U32 R12, R4, R11, RZ ;  /* 0x0000000b040c7227 */ /* 0x000fe200078e00ff */
[----:B------:R-:W-:-:S03]  /*5e10*/  ISETP.GE.AND P0, PT, R15, RZ, PT ;  /* 0x000000ff0f00720c */ /* 0x000fc60003f06270 */
[----:B------:R-:W-:Y:S02]  /*5e20*/  IMAD.MOV R12, RZ, RZ, -R12 ;  /* 0x000000ffff0c7224 */ /* 0x000fe400078e0a0c */
[--C-:B------:R-:W-:Y:S01]  /*5e30*/  @!P3 IMAD.IADD R17, R17, 0x1, -R10.reuse ;  /* 0x000000011111b824 */ /* 0x100fe200078e0a0a */
[----:B------:R-:W-:Y:S01]  /*5e40*/  ISETP.GE.AND P3, PT, R14, RZ, PT ;  /* 0x000000ff0e00720c */ /* 0x000fe20003f66270 */
[----:B------:R-:W-:Y:S02]  /*5e50*/  @!P4 IMAD.IADD R7, R7, 0x1, -R10 ;  /* 0x000000010707c824 */ /* 0x000fe400078e0a0a */
[----:B-1----:R-:W-:Y:S01]  /*5e60*/  IMAD.MOV.U32 R3, RZ, RZ, R0 ;  /* 0x000000ffff037224 */ /* 0x002fe200078e0000 */
[----:B------:R-:W-:Y:S01]  /*5e70*/  ISETP.GT.U32.AND P4, PT, R10, R17, PT ;  /* 0x000000110a00720c */ /* 0x000fe20003f84070 */
[----:B------:R-:W-:Y:S02]  /*5e80*/  IMAD.MOV.U32 R5, RZ, RZ, R8 ;  /* 0x000000ffff057224 */ /* 0x000fe400078e0008 */
[----:B------:R-:W-:-:S02]  /*5e90*/  @!P2 IMAD.MOV R3, RZ, RZ, -R3 ;  /* 0x000000ffff03a224 */ /* 0x000fc400078e0a03 */
[----:B------:R-:W-:Y:S02]  /*5ea0*/  IMAD R11, R10, R12, R11 ;  /* 0x0000000c0a0b7224 */ /* 0x000fe400078e020b */
[----:B------:R-:W-:Y:S01]  /*5eb0*/  @!P6 IMAD.IADD R6, R6, 0x1, -R10 ;  /* 0x000000010606e824 */ /* 0x000fe200078e0a0a */
[----:B------:R1:W-:Y:S01]  /*5ec0*/  STL [R1+0x7bc], R3 ;  /* 0x0007bc0301007387 */ /* 0x0003e20000100800 */
[----:B------:R-:W-:Y:S01]  /*5ed0*/  ISETP.GT.U32.AND P6, PT, R10, R7, PT ;  /* 0x000000070a00720c */ /* 0x000fe20003fc4070 */
[----:B------:R-:W-:Y:S02]  /*5ee0*/  IMAD.HI.U32 R8, R4, R5, RZ ;  /* 0x0000000504087227 */ /* 0x000fe400078e00ff */
[----:B------:R-:W-:Y:S02]  /*5ef0*/  ISETP.GT.U32.AND P2, PT, R10, R6, PT ;  /* 0x000000060a00720c */ /* 0x000fe40003f44070 */
[----:B------:R-:W-:Y:S02]  /*5f00*/  IMAD.MOV R8, RZ, RZ, -R8 ;  /* 0x000000ffff087224 */ /* 0x000fe400078e0a08 */
[----:B------:R-:W-:-:S02]  /*5f10*/  VIADD R14, R28, 0x191 ;  /* 0x000001911c0e7836 */ /* 0x000fc40000000000 */
[----:B-1----:R-:W-:Y:S02]  /*5f20*/  IMAD.MOV.U32 R3, RZ, RZ, R9 ;  /* 0x000000ffff037224 */ /* 0x002fe400078e0009 */
[C---:B------:R-:W-:Y:S01]  /*5f30*/  IMAD R0, R10.reuse, R8, R5 ;  /* 0x000000080a007224 */ /* 0x040fe200078e0205 */
[----:B------:R-:W-:Y:S01]  /*5f40*/  IABS R8, R14 ;  /* 0x0000000e00087213 */ /* 0x000fe20000000000 */
[----:B------:R-:W-:Y:S01]  /*5f50*/  @!P1 IMAD.MOV R3, RZ, RZ, -R3 ;  /* 0x000000ffff039224 */ /* 0x000fe200078e0a03 */
[C---:B------:R-:W-:Y:S01]  /*5f60*/  ISETP.GT.U32.AND P1, PT, R10.reuse, R11, PT ;  /* 0x0000000b0a00720c */ /* 0x040fe20003f24070 */
[--C-:B------:R-:W-:Y:S01]  /*5f70*/  @!P4 IMAD.IADD R17, R17, 0x1, -R10.reuse ;  /* 0x000000011111c824 */ /* 0x100fe200078e0a0a */
[----:B------:R-:W-:Y:S01]  /*5f80*/  ISETP.GE.AND P4, PT, R13, RZ, PT ;  /* 0x000000ff0d00720c */ /* 0x000fe20003f86270 */
[----:B------:R-:W-:Y:S01]  /*5f90*/  @!P6 IMAD.IADD R7, R7, 0x1, -R10 ;  /* 0x000000010707e824 */ /* 0x000fe200078e0a0a */
[----:B------:R-:W-:Y:S01]  /*5fa0*/  ISETP.GT.U32.AND P6, PT, R10, R0, PT ;  /* 0x000000000a00720c */ /* 0x000fe20003fc4070 */
[----:B------:R1:W-:Y:S01]  /*5fb0*/  STL [R1+0x7b4], R3 ;  /* 0x0007b40301007387 */ /* 0x0003e20000100800 */
[----:B------:R-:W-:-:S04]  /*5fc0*/  IMAD.HI.U32 R16, R4, R8, RZ ;  /* 0x0000000804107227 */ /* 0x000fc800078e00ff */
[C---:B------:R-:W-:Y:S02]  /*5fd0*/  VIADD R9, R28.reuse, 0x190 ;  /* 0x000001901c097836 */ /* 0x040fe40000000000 */
[----:B------:R-:W-:Y:S02]  /*5fe0*/  VIADD R12, R28, 0x18f ;  /* 0x0000018f1c0c7836 */ /* 0x000fe40000000000 */
[----:B------:R-:W-:Y:S01]  /*5ff0*/  @!P1 IMAD.IADD R11, R11, 0x1, -R10 ;  /* 0x000000010b0b9824 */ /* 0x000fe200078e0a0a */
[----:B------:R-:W-:Y:S01]  /*6000*/  IABS R5, R9 ;  /* 0x0000000900057213 */ /* 0x000fe20000000000 */
[----:B-1----:R-:W-:Y:S01]  /*6010*/  IMAD.MOV.U32 R3, RZ, RZ, R17 ;  /* 0x000000ffff037224 */ /* 0x002fe200078e0011 */
[----:B------:R-:W-:Y:S01]  /*6020*/  IABS R15, R12 ;  /* 0x0000000c000f7213 */ /* 0x000fe20000000000 */
[----:B------:R-:W-:Y:S01]  /*6030*/  IMAD.MOV R16, RZ, RZ, -R16 ;  /* 0x000000ffff107224 */ /* 0x000fe200078e0a10 */
[----:B------:R-:W-:Y:S01]  /*6040*/  ISETP.GE.AND P1, PT, R14, RZ, PT ;  /* 0x000000ff0e00720c */ /* 0x000fe20003f26270 */
[----:B------:R-:W-:Y:S01]  /*6050*/  @!P5 IMAD.MOV R3, RZ, RZ, -R3 ;  /* 0x000000ffff03d224 */ /* 0x000fe200078e0a03 */
[C---:B------:R-:W-:Y:S01]  /*6060*/  ISETP.GT.U32.AND P5, PT, R10.reuse, R11, PT ;  /* 0x0000000b0a00720c */ /* 0x040fe20003fa4070 */
[----:B------:R-:W-:-:S02]  /*6070*/  IMAD R8, R10, R16, R8 ;  /* 0x000000100a087224 */ /* 0x000fc400078e0208 */
[--C-:B------:R-:W-:Y:S01]  /*6080*/  @!P2 IMAD.IADD R6, R6, 0x1, -R10.reuse ;  /* 0x000000010606a824 */ /* 0x100fe200078e0a0a */
[----:B------:R1:W-:Y:S01]  /*6090*/  STL [R1+0x7b0], R3 ;  /* 0x0007b00301007387 */ /* 0x0003e20000100800 */
[----:B------:R-:W-:Y:S01]  /*60a0*/  @!P6 IMAD.IADD R0, R0, 0x1, -R10 ;  /* 0x000000010000e824 */ /* 0x000fe200078e0a0a */
[----:B------:R-:W-:Y:S01]  /*60b0*/  ISETP.GE.AND P2, PT, R18, RZ, PT ;  /* 0x000000ff1200720c */ /* 0x000fe20003f46270 */
[----:B------:R-:W-:Y:S01]  /*60c0*/  @!P0 IMAD.MOV R7, RZ, RZ, -R7 ;  /* 0x000000ffff078224 */ /* 0x000fe200078e0a07 */
[----:B------:R-:W-:Y:S01]  /*60d0*/  ISETP.GT.U32.AND P0, PT, R10, R8, PT ;  /* 0x000000080a00720c */ /* 0x000fe20003f04070 */
[----:B------:R-:W-:Y:S01]  /*60e0*/  IMAD.HI.U32 R13, R4, R5, RZ ;  /* 0x00000005040d7227 */ /* 0x000fe200078e00ff */
[----:B------:R-:W-:Y:S02]  /*60f0*/  ISETP.GT.U32.AND P6, PT, R10, R0, PT ;  /* 0x000000000a00720c */ /* 0x000fe40003fc4070 */
[----:B------:R2:W-:Y:S01]  /*6100*/  STL [R1+0x7a8], R7 ;  /* 0x0007a80701007387 */ /* 0x0005e20000100800 */
[----:B------:R-:W-:-:S02]  /*6110*/  IMAD.MOV R13, RZ, RZ, -R13 ;  /* 0x000000ffff0d7224 */ /* 0x000fc400078e0a0d */
[----:B-1----:R-:W-:Y:S02]  /*6120*/  IMAD.MOV.U32 R3, RZ, RZ, R6 ;  /* 0x000000ffff037224 */ /* 0x002fe400078e0006 */
[----:B------:R-:W-:-:S04]  /*6130*/  IMAD.HI.U32 R6, R4, R15, RZ ;  /* 0x0000000f04067227 */ /* 0x000fc800078e00ff */
[----:B------:R-:W-:Y:S02]  /*6140*/  IMAD.MOV R6, RZ, RZ, -R6 ;  /* 0x000000ffff067224 */ /* 0x000fe400078e0a06 */
[--C-:B------:R-:W-:Y:S02]  /*6150*/  @!P5 IMAD.IADD R11, R11, 0x1, -R10.reuse ;  /* 0x000000010b0bd824 */ /* 0x100fe400078e0a0a */
[C---:B------:R-:W-:Y:S02]  /*6160*/  IMAD R5, R10.reuse, R13, R5 ;  /* 0x0000000d0a057224 */ /* 0x040fe400078e0205 */
[C---:B------:R-:W-:Y:S02]  /*6170*/  IMAD R15, R10.reuse, R6, R15 ;  /* 0x000000060a0f7224 */ /* 0x040fe400078e020f */
[----:B------:R-:W-:Y:S01]  /*6180*/  IMAD.MOV.U32 R13, RZ, RZ, R11 ;  /* 0x000000ffff0d7224 */ /* 0x000fe200078e000b */
[----:B------:R-:W-:Y:S01]  /*6190*/  ISETP.GT.U32.AND P5, PT, R10, R5, PT ;  /* 0x000000050a00720c */ /* 0x000fe20003fa4070 */
[----:B------:R-:W-:-:S02]  /*61a0*/  @!P0 IMAD.IADD R8, R8, 0x1, -R10 ;  /* 0x0000000108088824 */ /* 0x000fc400078e0a0a */
[----:B------:R-:W-:Y:S01]  /*61b0*/  @!P4 IMAD.MOV R13, RZ, RZ, -R13 ;  /* 0x000000ffff0dc224 */ /* 0x000fe200078e0a0d */
[----:B------:R-:W-:Y:S01]  /*61c0*/  ISETP.GT.U32.AND P4, PT, R10, R15, PT ;  /* 0x0000000f0a00720c */ /* 0x000fe20003f84070 */
[--C-:B------:R-:W-:Y:S01]  /*61d0*/  @!P6 IMAD.IADD R0, R0, 0x1, -R10.reuse ;  /* 0x000000010000e824 */ /* 0x100fe200078e0a0a */
[----:B------:R-:W-:Y:S01]  /*61e0*/  ISETP.GE.AND P6, PT, R12, RZ, PT ;  /* 0x000000ff0c00720c */ /* 0x000fe20003fc6270 */
[----:B------:R-:W-:Y:S01]  /*61f0*/  VIADD R12, R28, 0x18e ;  /* 0x0000018e1c0c7836 */ /* 0x000fe20000000000 */
[----:B------:R-:W-:Y:S01]  /*6200*/  ISETP.GT.U32.AND P0, PT, R10, R8, PT ;  /* 0x000000080a00720c */ /* 0x000fe20003f04070 */
[----:B------:R-:W-:Y:S01]  /*6210*/  @!P3 IMAD.MOV R3, RZ, RZ, -R3 ;  /* 0x000000ffff03b224 */ /* 0x000fe200078e0a03 */
[----:B------:R-:W-:Y:S01]  /*6220*/  ISETP.GE.AND P3, PT, R9, RZ, PT ;  /* 0x000000ff0900720c */ /* 0x000fe20003f66270 */
[C---:B------:R-:W-:Y:S01]  /*6230*/  VIADD R9, R28.reuse, 0x18d ;  /* 0x0000018d1c097836 */ /* 0x040fe20000000000 */
[----:B------:R-:W-:Y:S01]  /*6240*/  IABS R20, R12 ;  /* 0x0000000c00147213 */ /* 0x000fe20000000000 */
[--C-:B------:R-:W-:Y:S01]  /*6250*/  @!P5 IMAD.IADD R5, R5, 0x1, -R10.reuse ;  /* 0x000000010505d824 */ /* 0x100fe200078e0a0a */
[----:B------:R1:W-:Y:S01]  /*6260*/  STL [R1+0x7a4], R3 ;  /* 0x0007a40301007387 */ /* 0x0003e20000100800 */
[----:B--2---:R-:W-:Y:S01]  /*6270*/  VIADD R7, R28, 0x18c ;  /* 0x0000018c1c077836 */ /* 0x004fe20000000000 */
[----:B------:R-:W-:Y:S01]  /*6280*/  IABS R21, R9 ;  /* 0x0000000900157213 */ /* 0x000fe20000000000 */
[----:B------:R-:W-:Y:S01]  /*6290*/  IMAD.HI.U32 R11, R4, R20, RZ ;  /* 0x00000014040b7227 */ /* 0x000fe200078e00ff */
[----:B------:R-:W-:Y:S01]  /*62a0*/  ISETP.GT.U32.AND P5, PT, R10, R5, PT ;  /* 0x000000050a00720c */ /* 0x000fe20003fa4070 */
[----:B------:R-:W-:Y:S01]  /*62b0*/  STL [R1+0x7a0], R13 ;  /* 0x0007a00d01007387 */ /* 0x000fe20000100800 */
[----:B------:R-:W-:Y:S01]  /*62c0*/  IABS R6, R7 ;  /* 0x0000000700067213 */ /* 0x000fe20000000000 */
[----:B------:R-:W-:-:S02]  /*62d0*/  @!P4 IMAD.IADD R15, R15, 0x1, -R10 ;  /* 0x000000010f0fc824 */ /* 0x000fc400078e0a0a */
[----:B------:R-:W-:Y:S01]  /*62e0*/  @!P0 IMAD.IADD R8, R8, 0x1, -R10 ;  /* 0x0000000108088824 */ /* 0x000fe200078e0a0a */
[----:B------:R-:W-:Y:S01]  /*62f0*/  ISETP.GE.AND P0, PT, R9, RZ, PT ;  /* 0x000000ff0900720c */ /* 0x000fe20003f06270 */
[----:B-1----:R-:W-:Y:S01]  /*6300*/  IMAD.MOV.U32 R3, RZ, RZ, R0 ;  /* 0x000000ffff037224 */ /* 0x002fe200078e0000 */
[----:B------:R-:W-:Y:S01]  /*6310*/  ISETP.GT.U32.AND P4, PT, R10, R15, PT ;  /* 0x0000000f0a00720c */ /* 0x000fe20003f84070 */
[----:B------:R-:W-:Y:S02]  /*6320*/  IMAD.MOV R11, RZ, RZ, -R11 ;  /* 0x000000ffff0b7224 */ /* 0x000fe400078e0a0b */
[----:B------:R-:W-:Y:S01]  /*6330*/  @!P2 IMAD.MOV R3, RZ, RZ, -R3 ;  /* 0x000000ffff03a224 */ /* 0x000fe200078e0a03 */
[----:B------:R-:W-:Y:S01]  /*6340*/  ISETP.GE.AND P2, PT, R12, RZ, PT ;  /* 0x000000ff0c00720c */ /* 0x000fe20003f46270 */
[----:B------:R-:W-:-:S03]  /*6350*/  IMAD.HI.U32 R12, R4, R21, RZ ;  /* 0x00000015040c7227 */ /* 0x000fc600078e00ff */
[----:B------:R1:W-:Y:S01]  /*6360*/  STL [R1+0x79c], R3 ;  /* 0x00079c0301007387 */ /* 0x0003e20000100800 */
[C---:B------:R-:W-:Y:S02]  /*6370*/  IMAD R20, R10.reuse, R11, R20 ;  /* 0x0000000b0a147224 */ /* 0x040fe400078e0214 */
[----:B------:R-:W-:Y:S02]  /*6380*/  IMAD.MOV.U32 R14, RZ, RZ, R8 ;  /* 0x000000ffff0e7224 */ /* 0x000fe400078e0008 */
[----:B------:R-:W-:Y:S02]  /*6390*/  IMAD.MOV R9, RZ, RZ, -R12 ;  /* 0x000000ffff097224 */ /* 0x000fe400078e0a0c */
[----:B------:R-:W-:Y:S01]  /*63a0*/  @!P1 IMAD.MOV R14, RZ, RZ, -R14 ;  /* 0x000000ffff0e9224 */ /* 0x000fe200078e0a0e */
[C---:B------:R-:W-:Y:S01]  /*63b0*/  ISETP.GT.U32.AND P1, PT, R10.reuse, R20, PT ;  /* 0x000000140a00720c */ /* 0x040fe20003f24070 */
[C---:B------:R-:W-:Y:S02]  /*63c0*/  IMAD R21, R10.reuse, R9, R21 ;  /* 0x000000090a157224 */ /* 0x040fe400078e0215 */
[--C-:B------:R-:W-:Y:S01]  /*63d0*/  @!P5 IMAD.IADD R5, R5, 0x1, -R10.reuse ;  /* 0x000000010505d824 */ /* 0x100fe200078e0a0a */
[----:B------:R-:W-:Y:S01]  /*63e0*/  STL [R1+0x798], R14 ;  /* 0x0007980e01007387 */ /* 0x000fe20000100800 */
[----:B------:R-:W-:Y:S01]  /*63f0*/  @!P4 IMAD.IADD R15, R15, 0x1, -R10 ;  /* 0x000000010f0fc824 */ /* 0x000fe200078e0a0a */
[----:B------:R-:W-:Y:S01]  /*6400*/  ISETP.GT.U32.AND P4, PT, R10, R21, PT ;  /* 0x000000150a00720c */ /* 0x000fe20003f84070 */
[----:B------:R-:W-:Y:S01]  /*6410*/  IMAD.HI.U32 R0, R4, R6, RZ ;  /* 0x0000000604007227 */ /* 0x000fe200078e00ff */
[----:B------:R-:W-:-:S03]  /*6420*/  ISETP.GE.AND P5, PT, R7, RZ, PT ;  /* 0x000000ff0700720c */ /* 0x000fc60003fa6270 */
[----:B-1----:R-:W-:Y:S02]  /*6430*/  IMAD.MOV.U32 R3, RZ, RZ, R5 ;  /* 0x000000ffff037224 */ /* 0x002fe400078e0005 */
[----:B------:R-:W-:Y:S02]  /*6440*/  IMAD.MOV R0, RZ, RZ, -R0 ;  /* 0x000000ffff007224 */ /* 0x000fe400078e0a00 */
[----:B------:R-:W-:Y:S02]  /*6450*/  @!P3 IMAD.MOV R3, RZ, RZ, -R3 ;  /* 0x000000ffff03b224 */ /* 0x000fe400078e0a03 */
[----:B------:R-:W-:Y:S02]  /*6460*/  @!P1 IMAD.IADD R20, R20, 0x1, -R10 ;  /* 0x0000000114149824 */ /* 0x000fe400078e0a0a */
[----:B------:R-:W-:Y:S01]  /*6470*/  IMAD R0, R10, R0, R6 ;  /* 0x000000000a007224 */ /* 0x000fe200078e0206 */
[----:B------:R1:W-:Y:S01]  /*6480*/  STL [R1+0x794], R3 ;  /* 0x0007940301007387 */ /* 0x0003e20000100800 */
[----:B------:R-:W-:Y:S01]  /*6490*/  VIADD R13, R28, 0x18b ;  /* 0x0000018b1c0d7836 */ /* 0x000fe20000000000 */
[----:B------:R-:W-:Y:S01]  /*64a0*/  ISETP.GT.U32.AND P1, PT, R10, R20, PT ;  /* 0x000000140a00720c */ /* 0x000fe20003f24070 */
[----:B------:R-:W-:-:S02]  /*64b0*/  VIADD R6, R28, 0x18a ;  /* 0x0000018a1c067836 */ /* 0x000fc40000000000 */
[----:B------:R-:W-:Y:S01]  /*64c0*/  @!P4 IMAD.IADD R21, R21, 0x1, -R10 ;  /* 0x000000011515c824 */ /* 0x000fe200078e0a0a */
[----:B------:R-:W-:Y:S01]  /*64d0*/  ISETP.GE.AND P3, PT, R13, RZ, PT ;  /* 0x000000ff0d00720c */ /* 0x000fe20003f66270 */
[C---:B------:R-:W-:Y:S01]  /*64e0*/  VIADD R17, R28.reuse, 0x189 ;  /* 0x000001891c117836 */ /* 0x040fe20000000000 */
[----:B------:R-:W-:Y:S01]  /*64f0*/  IABS R13, R13 ;  /* 0x0000000d000d7213 */ /* 0x000fe20000000000 */
[----:B------:R-:W-:Y:S01]  /*6500*/  VIADD R11, R28, 0x188 ;  /* 0x000001881c0b7836 */ /* 0x000fe20000000000 */
[----:B------:R-:W-:Y:S01]  /*6510*/  IABS R12, R6 ;  /* 0x00000006000c7213 */ /* 0x000fe20000000000 */
[----:B-1----:R-:W-:Y:S01]  /*6520*/  IMAD.MOV.U32 R3, RZ, RZ, R15 ;  /* 0x000000ffff037224 */ /* 0x002fe200078e000f */
[----:B------:R-:W-:Y:S01]  /*6530*/  ISETP.GT.U32.AND P4, PT, R10, R21, PT ;  /* 0x000000150a00720c */ /* 0x000fe20003f84070 */
[----:B------:R-:W-:Y:S01]  /*6540*/  IMAD.HI.U32 R14, R4, R13, RZ ;  /* 0x0000000d040e7227 */ /* 0x000fe200078e00ff */
[----:B------:R-:W-:Y:S02]  /*6550*/  IABS R5, R17 ;  /* 0x0000001100057213 */ /* 0x000fe40000000000 */
[----:B------:R-:W-:Y:S01]  /*6560*/  IABS R16, R11 ;  /* 0x0000000b00107213 */ /* 0x000fe20000000000 */
[----:B------:R-:W-:Y:S01]  /*6570*/  @!P6 IMAD.MOV R3, RZ, RZ, -R3 ;  /* 0x000000ffff03e224 */ /* 0x000fe200078e0a03 */
[----:B------:R-:W-:Y:S01]  /*6580*/  ISETP.GT.U32.AND P6, PT, R10, R0, PT ;  /* 0x000000000a00720c */ /* 0x000fe20003fc4070 */
[----:B------:R-:W-:-:S03]  /*6590*/  IMAD.HI.U32 R9, R4, R12, RZ ;  /* 0x0000000c04097227 */ /* 0x000fc600078e00ff */
[----:B------:R1:W-:Y:S01]  /*65a0*/  STL [R1+0x78c], R3 ;  /* 0x00078c0301007387 */ /* 0x0003e20000100800 */
[----:B------:R-:W-:Y:S02]  /*65b0*/  IMAD.MOV R14, RZ, RZ, -R14 ;  /* 0x000000ffff0e7224 */ /* 0x000fe400078e0a0e */
[----:B------:R-:W-:Y:S02]  /*65c0*/  IMAD.MOV R9, RZ, RZ, -R9 ;  /* 0x000000ffff097224 */ /* 0x000fe400078e0a09 */
[----:B------:R-:W-:Y:S01]  /*65d0*/  @!P1 IMAD.IADD R20, R20, 0x1, -R10 ;  /* 0x0000000114149824 */ /* 0x000fe200078e0a0a */
[----:B------:R-:W-:Y:S01]  /*65e0*/  ISETP.GE.AND P1, PT, R6, RZ, PT ;  /* 0x000000ff0600720c */ /* 0x000fe20003f26270 */
[C---:B------:R-:W-:Y:S02]  /*65f0*/  IMAD R6, R10.reuse, R14, R13 ;  /* 0x0000000e0a067224 */ /* 0x040fe400078e020d */
[C---:B------:R-:W-:Y:S02]  /*6600*/  IMAD R12, R10.reuse, R9, R12 ;  /* 0x000000090a0c7224 */ /* 0x040fe400078e020c */
[--C-:B------:R-:W-:Y:S01]  /*6610*/  @!P4 IMAD.IADD R21, R21, 0x1, -R10.reuse ;  /* 0x000000011515c824 */ /* 0x100fe200078e0a0a */
[----:B------:R-:W-:Y:S01]  /*6620*/  ISETP.GT.U32.AND P4, PT, R10, R6, PT ;  /* 0x000000060a00720c */ /* 0x000fe20003f84070 */
[----:B------:R-:W-:Y:S01]  /*6630*/  @!P6 IMAD.IADD R0, R0, 0x1, -R10 ;  /* 0x000000010000e824 */ /* 0x000fe200078e0a0a */
[----:B------:R-:W-:Y:S01]  /*6640*/  ISETP.GT.U32.AND P6, PT, R10, R12, PT ;  /* 0x0000000c0a00720c */ /* 0x000fe20003fc4070 */
[----:B------:R-:W-:-:S04]  /*6650*/  IMAD.HI.U32 R8, R4, R5, RZ ;  /* 0x0000000504087227 */ /* 0x000fc800078e00ff */
[----:B------:R-:W-:Y:S02]  /*6660*/  IMAD.MOV R8, RZ, RZ, -R8 ;  /* 0x000000ffff087224 */ /* 0x000fe400078e0a08 */
[C---:B------:R-:W-:Y:S02]  /*6670*/  VIADD R9, R28.reuse, 0x187 ;  /* 0x000001871c097836 */ /* 0x040fe40000000000 */
[----:B------:R-:W-:Y:S02]  /*6680*/  VIADD R14, R28, 0x186 ;  /* 0x000001861c0e7836 */ /* 0x000fe40000000000 */
[----:B------:R-:W-:Y:S01]  /*6690*/  IMAD R5, R10, R8, R5 ;  /* 0x000000080a057224 */ /* 0x000fe200078e0205 */
[----:B------:R-:W-:Y:S01]  /*66a0*/  IABS R8, R9 ;  /* 0x0000000900087213 */ /* 0x000fe20000000000 */
[----:B------:R-:W-:Y:S01]  /*66b0*/  @!P4 IMAD.IADD R6, R6, 0x1, -R10 ;  /* 0x000000010606c824 */ /* 0x000fe200078e0a0a */
[----:B------:R-:W-:Y:S01]  /*66c0*/  IABS R18, R14 ;  /* 0x0000000e00127213 */ /* 0x000fe20000000000 */
[----:B-1----:R-:W-:Y:S01]  /*66d0*/  IMAD.MOV.U32 R3, RZ, RZ, R20 ;  /* 0x000000ffff037224 */ /* 0x002fe200078e0014 */
[----:B------:R-:W-:Y:S01]  /*66e0*/  ISETP.GT.U32.AND P4, PT, R10, R0, PT ;  /* 0x000000000a00720c */ /* 0x000fe20003f84070 */
[----:B------:R-:W-:-:S02]  /*66f0*/  @!P6 IMAD.IADD R12, R12, 0x1, -R10 ;  /* 0x000000010c0ce824 */ /* 0x000fc400078e0a0a */
[----:B------:R-:W-:-:S03]  /*6700*/  IMAD.HI.U32 R7, R4, R16, RZ ;  /* 0x0000001004077227 */ /* 0x000fc600078e00ff */
[C---:B------:R-:W-:Y:S01]  /*6710*/  ISETP.GT.U32.AND P6, PT, R10.reuse, R12, PT ;  /* 0x0000000c0a00720c */ /* 0x040fe20003fc4070 */
[----:B------:R-:W-:Y:S01]  /*6720*/  @!P2 IMAD.MOV R3, RZ, RZ, -R3 ;  /* 0x000000ffff03a224 */ /* 0x000fe200078e0a03 */
[----:B------:R-:W-:Y:S01]  /*6730*/  ISETP.GT.U32.AND P2, PT, R10, R6, PT ;  /* 0x000000060a00720c */ /* 0x000fe20003f44070 */
[----:B------:R-:W-:Y:S02]  /*6740*/  IMAD.MOV R7, RZ, RZ, -R7 ;  /* 0x000000ffff077224 */ /* 0x000fe400078e0a07 */
[C---:B------:R-:W-:Y:S01]  /*6750*/  IMAD.HI.U32 R22, R4.reuse, R8, RZ ;  /* 0x0000000804167227 */ /* 0x040fe200078e00ff */
[----:B------:R1:W-:Y:S03]  /*6760*/  STL [R1+0x788], R3 ;  /* 0x0007880301007387 */ /* 0x0003e60000100800 */
[----:B------:R-:W-:-:S04]  /*6770*/  IMAD.HI.U32 R20, R4, R18, RZ ;  /* 0x0000001204147227 */ /* 0x000fc800078e00ff */
[C---:B------:R-:W-:Y:S02]  /*6780*/  IMAD R16, R10.reuse, R7, R16 ;  /* 0x000000070a107224 */ /* 0x040fe400078e0210 */
[----:B------:R-:W-:Y:S02]  /*6790*/  IMAD.MOV R22, RZ, RZ, -R22 ;  /* 0x000000ffff167224 */ /* 0x000fe400078e0a16 */
[----:B-1----:R-:W-:Y:S02]  /*67a0*/  IMAD.MOV.U32 R3, RZ, RZ, R21 ;  /* 0x000000ffff037224 */ /* 0x002fe400078e0015 */
[----:B------:R-:W-:Y:S02]  /*67b0*/  IMAD.MOV R20, RZ, RZ, -R20 ;  /* 0x000000ffff147224 */ /* 0x000fe400078e0a14 */
[----:B------:R-:W-:Y:S01]  /*67c0*/  @!P0 IMAD.MOV R3, RZ, RZ, -R3 ;  /* 0x000000ffff038224 */ /* 0x000fe200078e0a03 */
[----:B------:R-:W-:Y:S01]  /*67d0*/  ISETP.GT.U32.AND P0, PT, R10, R5, PT ;  /* 0x000000050a00720c */ /* 0x000fe20003f04070 */
[----:B------:R-:W-:Y:S01]  /*67e0*/  @!P4 IMAD.IADD R0, R0, 0x1, -R10 ;  /* 0x000000010000c824 */ /* 0x000fe200078e0a0a */
[C---:B------:R-:W-:Y:S01]  /*67f0*/  ISETP.GT.U32.AND P4, PT, R10.reuse, R16, PT ;  /* 0x000000100a00720c */ /* 0x040fe20003f84070 */
[C---:B------:R-:W-:Y:S01]  /*6800*/  IMAD R8, R10.reuse, R22, R8 ;  /* 0x000000160a087224 */ /* 0x040fe200078e0208 */
[----:B------:R1:W-:Y:S01]  /*6810*/  STL [R1+0x784], R3 ;  /* 0x0007840301007387 */ /* 0x0003e20000100800 */
[----:B------:R-:W-:-:S02]  /*6820*/  IMAD R18, R10, R20, R18 ;  /* 0x000000140a127224 */ /* 0x000fc400078e0212 */
[--C-:B------:R-:W-:Y:S01]  /*6830*/  @!P2 IMAD.IADD R6, R6, 0x1, -R10.reuse ;  /* 0x000000010606a824 */ /* 0x100fe200078e0a0a */
[----:B------:R-:W-:Y:S01]  /*6840*/  ISETP.GT.U32.AND P2, PT, R10, R8, PT ;  /* 0x000000080a00720c */ /* 0x000fe20003f44070 */
[--C-:B------:R-:W-:Y:S01]  /*6850*/  @!P6 IMAD.IADD R12, R12, 0x1, -R10.reuse ;  /* 0x000000010c0ce824 */ /* 0x100fe200078e0a0a */
[----:B------:R-:W-:Y:S01]  /*6860*/  ISETP.GT.U32.AND P6, PT, R10, R18, PT ;  /* 0x000000120a00720c */ /* 0x000fe20003fc4070 */
[----:B------:R-:W-:Y:S02]  /*6870*/  VIADD R13, R28, 0x184 ;  /* 0x000001841c0d7836 */ /* 0x000fe40000000000 */
[--C-:B------:R-:W-:Y:S01]  /*6880*/  @!P0 IMAD.IADD R5, R5, 0x1, -R10.reuse ;  /* 0x0000000105058824 */ /* 0x100fe200078e0a0a */
[----:B------:R-:W-:Y:S01]  /*6890*/  ISETP.GE.AND P0, PT, R17, RZ, PT ;  /* 0x000000ff1100720c */ /* 0x000fe20003f06270 */
[----:B------:R-:W-:Y:S01]  /*68a0*/  @!P4 IMAD.IADD R16, R16, 0x1, -R10 ;  /* 0x000000011010c824 */ /* 0x000fe200078e0a0a */
[----:B------:R-:W-:Y:S01]  /*68b0*/  IABS R15, R13 ;  /* 0x0000000d000f7213 */ /* 0x000fe20000000000 */
[----:B------:R-:W-:Y:S01]  /*68c0*/  IMAD.MOV.U32 R23, RZ, RZ, R0 ;  /* 0x000000ffff177224 */ /* 0x000fe200078e0000 */
[----:B------:R-:W-:Y:S01]  /*68d0*/  ISETP.GE.AND P4, PT, R11, RZ, PT ;  /* 0x000000ff0b00720c */ /* 0x000fe20003f86270 */
[----:B-1----:R-:W-:-:S02]  /*68e0*/  IMAD.MOV.U32 R3, RZ, RZ, R6 ;  /* 0x000000ffff037224 */ /* 0x002fc400078e0006 */
[----:B------:R-:W-:Y:S02]  /*68f0*/  VIADD R7, R28, 0x185 ;  /* 0x000001851c077836 */ /* 0x000fe40000000000 */
[--C-:B------:R-:W-:Y:S01]  /*6900*/  @!P2 IMAD.IADD R8, R8, 0x1, -R10.reuse ;  /* 0x000000010808a824 */ /* 0x100fe200078e0a0a */
[----:B------:R-:W-:Y:S01]  /*6910*/  ISETP.GT.U32.AND P2, PT, R10, R5, PT ;  /* 0x000000050a00720c */ /* 0x000fe20003f44070 */
[----:B------:R-:W-:Y:S01]  /*6920*/  @!P6 IMAD.IADD R18, R18, 0x1, -R10 ;  /* 0x000000011212e824 */ /* 0x000fe200078e0a0a */
[----:B------:R-:W-:Y:S01]  /*6930*/  ISETP.GT.U32.AND P6, PT, R10, R16, PT ;  /* 0x000000100a00720c */ /* 0x000fe20003fc4070 */
[----:B------:R-:W-:Y:S01]  /*6940*/  IMAD.HI.U32 R22, R4, R15, RZ ;  /* 0x0000000f04167227 */ /* 0x000fe200078e00ff */
[----:B------:R-:W-:-:S03]  /*6950*/  IABS R19, R7 ;  /* 0x0000000700137213 */ /* 0x000fc60000000000 */
[----:B------:R-:W-:Y:S01]  /*6960*/  @!P5 IMAD.MOV R23, RZ, RZ, -R23 ;  /* 0x000000ffff17d224 */ /* 0x000fe200078e0a17 */
[C---:B------:R-:W-:Y:S01]  /*6970*/  ISETP.GT.U32.AND P5, PT, R10.reuse, R8, PT ;  /* 0x000000080a00720c */ /* 0x040fe20003fa4070 */
[----:B------:R-:W-:Y:S01]  /*6980*/  @!P3 IMAD.MOV R3, RZ, RZ, -R3 ;  /* 0x000000ffff03b224 */ /* 0x000fe200078e0a03 */
[----:B------:R-:W-:Y:S01]  /*6990*/  ISETP.GT.U32.AND P3, PT, R10, R18, PT ;  /* 0x000000120a00720c */ /* 0x000fe20003f64070 */
[----:B------:R-:W-:Y:S01]  /*69a0*/  IMAD.MOV R22, RZ, RZ, -R22 ;  /* 0x000000ffff167224 */ /* 0x000fe200078e0a16 */
[----:B------:R-:W-:Y:S01]  /*69b0*/  STL [R1+0x77c], R23 ;  /* 0x00077c1701007387 */ /* 0x000fe20000100800 */
[----:B------:R-:W-:Y:S02]  /*69c0*/  VIADD R17, R28, 0x183 ;  /* 0x000001831c117836 */ /* 0x000fe40000000000 */
[----:B------:R-:W-:Y:S01]  /*69d0*/  IMAD.HI.U32 R21, R4, R19, RZ ;  /* 0x0000001304157227 */ /* 0x000fe200078e00ff */
[----:B------:R1:W-:Y:S02]  /*69e0*/  STL [R1+0x774], R3 ;  /* 0x0007740301007387 */ /* 0x0003e40000100800 */
[----:B------:R-:W-:Y:S01]  /*69f0*/  IABS R6, R17 ;  /* 0x0000001100067213 */ /* 0x000fe20000000000 */
[----:B------:R-:W-:-:S02]  /*6a00*/  IMAD R15, R10, R22, R15 ;  /* 0x000000160a0f7224 */ /* 0x000fc400078e020f */
[----:B------:R-:W-:Y:S02]  /*6a10*/  VIADD R11, R28, 0x182 ;  /* 0x000001821c0b7836 */ /* 0x000fe40000000000 */
[----:B------:R-:W-:Y:S02]  /*6a20*/  IMAD.MOV R21, RZ, RZ, -R21 ;  /* 0x000000ffff157224 */ /* 0x000fe400078e0a15 */
[----:B------:R-:W-:Y:S01]  /*6a30*/  @!P2 IMAD.IADD R5, R5, 0x1, -R10 ;  /* 0x000000010505a824 */ /* 0x000fe200078e0a0a */
[----:B------:R-:W-:Y:S01]  /*6a40*/  IABS R0, R11 ;  /* 0x0000000b00007213 */ /* 0x000fe20000000000 */
[----:B-1----:R-:W-:Y:S01]  /*6a50*/  IMAD.MOV.U32 R3, RZ, RZ, R12 ;  /* 0x000000ffff037224 */ /* 0x002fe200078e000c */
[----:B------:R-:W-:Y:S01]  /*6a60*/  ISETP.GE.AND P2, PT, R9, RZ, PT ;  /* 0x000000ff0900720c */ /* 0x000fe20003f46270 */
[----:B------:R-:W-:Y:S01]  /*6a70*/  @!P6 IMAD.IADD R16, R16, 0x1, -R10 ;  /* 0x000000011010e824 */ /* 0x000fe200078e0a0a */
[----:B------:R-:W-:Y:S01]  /*6a80*/  ISETP.GT.U32.AND P6, PT, R10, R15, PT ;  /* 0x0000000f0a00720c */ /* 0x000fe20003fc4070 */
[----:B------:R-:W-:-:S02]  /*6a90*/  @!P1 IMAD.MOV R3, RZ, RZ, -R3 ;  /* 0x000000ffff039224 */ /* 0x000fc400078e0a03 */
[----:B------:R-:W-:-:S03]  /*6aa0*/  IMAD.HI.U32 R12, R4, R6, RZ ;  /* 0x00000006040c7227 */ /* 0x000fc600078e00ff */
[----:B------:R1:W-:Y:S01]  /*6ab0*/  STL [R1+0x770], R3 ;  /* 0x0007700301007387 */ /* 0x0003e20000100800 */
[----:B------:R-:W-:Y:S02]  /*6ac0*/  IMAD R19, R10, R21, R19 ;  /* 0x000000150a137224 */ /* 0x000fe400078e0213 */
[----:B------:R-:W-:Y:S02]  /*6ad0*/  IMAD.MOV.U32 R20, RZ, RZ, R5 ;  /* 0x000000ffff147224 */ /* 0x000fe400078e0005 */
[--C-:B------:R-:W-:Y:S01]  /*6ae0*/  @!P5 IMAD.IADD R8, R8, 0x1, -R10.reuse ;  /* 0x000000010808d824 */ /* 0x100fe200078e0a0a */
[----:B------:R-:W-:Y:S01]  /*6af0*/  ISETP.GE.AND P5, PT, R14, RZ, PT ;  /* 0x000000ff0e00720c */ /* 0x000fe20003fa6270 */
[----:B------:R-:W-:Y:S01]  /*6b00*/  @!P3 IMAD.IADD R18, R18, 0x1, -R10 ;  /* 0x000000011212b824 */ /* 0x000fe200078e0a0a */
[----:B------:R-:W-:Y:S01]  /*6b10*/  ISETP.GE.AND P3, PT, R7, RZ, PT ;  /* 0x000000ff0700720c */ /* 0x000fe20003f66270 */
[----:B------:R-:W-:Y:S01]  /*6b20*/  IMAD.HI.U32 R9, R4, R0, RZ ;  /* 0x0000000004097227 */ /* 0x000fe200078e00ff */
[----:B------:R-:W-:-:S03]  /*6b30*/  ISETP.GT.U32.AND P1, PT, R10, R19, PT ;  /* 0x000000130a00720c */ /* 0x000fc60003f24070 */
[----:B-1----:R-:W-:Y:S02]  /*6b40*/  IMAD.MOV.U32 R3, RZ, RZ, R16 ;  /* 0x000000ffff037224 */ /* 0x002fe400078e0010 */
[----:B------:R-:W-:Y:S02]  /*6b50*/  IMAD.MOV R7, RZ, RZ, -R12 ;  /* 0x000000ffff077224 */ /* 0x000fe400078e0a0c */
[----:B------:R-:W-:Y:S02]  /*6b60*/  @!P0 IMAD.MOV R20, RZ, RZ, -R20 ;  /* 0x000000ffff148224 */ /* 0x000fe400078e0a14 */
[----:B------:R-:W-:Y:S02]  /*6b70*/  @!P4 IMAD.MOV R3, RZ, RZ, -R3 ;  /* 0x000000ffff03c224 */ /* 0x000fe400078e0a03 */
[----:B------:R-:W-:Y:S01]  /*6b80*/  IMAD.MOV R5, RZ, RZ, -R9 ;  /* 0x000000ffff057224 */ /* 0x000fe200078e0a09 */
[----:B------:R-:W-:Y:S01]  /*6b90*/  STL [R1+0x76c], R20 ;  /* 0x00076c1401007387 */ /* 0x000fe20000100800 */
[----:B------:R-:W-:-:S02]  /*6ba0*/  IMAD R7, R10, R7, R6 ;  /* 0x000000070a077224 */ /* 0x000fc400078e0206 */
[----:B------:R-:W-:Y:S01]  /*6bb0*/  @!P6 IMAD.IADD R15, R15, 0x1, -R10 ;  /* 0x000000010f0fe824 */ /* 0x000fe200078e0a0a */
[----:B------:R1:W-:Y:S01]  /*6bc0*/  STL [R1+0x768], R3 ;  /* 0x0007680301007387 */ /* 0x0003e20000100800 */
[C---:B------:R-:W-:Y:S01]  /*6bd0*/  IMAD R0, R10.reuse, R5, R0 ;  /* 0x000000050a007224 */ /* 0x040fe200078e0200 */
[----:B------:R-:W-:Y:S01]  /*6be0*/  ISETP.GE.AND P6, PT, R17, RZ, PT ;  /* 0x000000ff1100720c */ /* 0x000fe20003fc6270 */
[----:B------:R-:W-:Y:S01]  /*6bf0*/  @!P2 IMAD.MOV R8, RZ, RZ, -R8 ;  /* 0x000000ffff08a224 */ /* 0x000fe200078e0a08 */
[C---:B------:R-:W-:Y:S01]  /*6c00*/  ISETP.GT.U32.AND P2, PT, R10.reuse, R7, PT ;  /* 0x000000070a00720c */ /* 0x040fe20003f44070 */
[----:B------:R-:W-:Y:S01]  /*6c10*/  @!P1 IMAD.IADD R19, R19, 0x1, -R10 ;  /* 0x0000000113139824 */ /* 0x000fe200078e0a0a */
[----:B------:R-:W-:Y:S01]  /*6c20*/  ISETP.GT.U32.AND P4, PT, R10, R15, PT ;  /* 0x0000000f0a00720c */ /* 0x000fe20003f84070 */
[C---:B------:R-:W-:Y:S01]  /*6c30*/  VIADD R5, R28.reuse, 0x180 ;  /* 0x000001801c057836 */ /* 0x040fe20000000000 */
[----:B------:R2:W-:Y:S01]  /*6c40*/  STL [R1+0x760], R8 ;  /* 0x0007600801007387 */ /* 0x0005e20000100800 */
        /* <DEDUP_REMOVED lines=8> */
[--C-:B------:R-:W-:Y:S01]  /*6cd0*/  @!P2 IMAD.IADD R7, R7, 0x1, -R10.reuse ;  /* 0x000000010707a824 */ /* 0x100fe200078e0a0a */
[----:B--2---:R-:W-:Y:S01]  /*6ce0*/  IABS R8, R5 ;  /* 0x0000000500087213 */ /* 0x004fe20000000000 */
[----:B------:R-:W-:Y:S01]  /*6cf0*/  @!P4 IMAD.IADD R15, R15, 0x1, -R10 ;  /* 0x000000010f0fc824 */ /* 0x000fe200078e0a0a */
[----:B------:R-:W-:Y:S01]  /*6d00*/  ISETP.GE.AND P4, PT, R6, RZ, PT ;  /* 0x000000ff0600720c */ /* 0x000fe20003f86270 */
[----:B------:R1:W-:Y:S01]  /*6d10*/  STL [R1+0x75c], R3 ;  /* 0x00075c0301007387 */ /* 0x0003e20000100800 */
[----:B------:R-:W-:Y:S01]  /*6d20*/  ISETP.GE.AND P2, PT, R5, RZ, PT ;  /* 0x000000ff0500720c */ /* 0x000fe20003f46270 */
[----:B------:R-:W-:-:S02]  /*6d30*/  IMAD.MOV.U32 R6, RZ, RZ, R8 ;  /* 0x000000ffff067224 */ /* 0x000fc400078e0008 */
[----:B------:R-:W-:-:S04]  /*6d40*/  IMAD.HI.U32 R8, R4, R14, RZ ;  /* 0x0000000e04087227 */ /* 0x000fc800078e00ff */
[----:B------:R-:W-:Y:S01]  /*6d50*/  @!P5 IMAD.IADD R0, R0, 0x1, -R10 ;  /* 0x000000010000d824 */ /* 0x000fe200078e0a0a */
[C---:B------:R-:W-:Y:S01]  /*6d60*/  ISETP.GT.U32.AND P5, PT, R10.reuse, R7, PT ;  /* 0x000000070a00720c */ /* 0x040fe20003fa4070 */
[----:B------:R-:W-:Y:S02]  /*6d70*/  IMAD.MOV R8, RZ, RZ, -R8 ;  /* 0x000000ffff087224 */ /* 0x000fe400078e0a08 */
[----:B------:R-:W-:Y:S01]  /*6d80*/  @!P0 IMAD.IADD R19, R19, 0x1, -R10 ;  /* 0x0000000113138824 */ /* 0x000fe200078e0a0a */
[----:B------:R-:W-:Y:S01]  /*6d90*/  ISETP.GE.AND P0, PT, R11, RZ, PT ;  /* 0x000000ff0b00720c */ /* 0x000fe20003f06270 */
[----:B------:R-:W-:Y:S02]  /*6da0*/  IMAD R14, R10, R8, R14 ;  /* 0x000000080a0e7224 */ /* 0x000fe400078e020e */
[----:B-1----:R-:W-:Y:S02]  /*6db0*/  IMAD.MOV.U32 R3, RZ, RZ, R19 ;  /* 0x000000ffff037224 */ /* 0x002fe400078e0013 */
[----:B------:R-:W-:-:S04]  /*6dc0*/  IMAD.HI.U32 R5, R4, R6, RZ ;  /* 0x0000000604057227 */ /* 0x000fc800078e00ff */
[----:B------:R-:W-:Y:S01]  /*6dd0*/  @!P5 IMAD.IADD R7, R7, 0x1, -R10 ;  /* 0x000000010707d824 */ /* 0x000fe200078e0a0a */
[C---:B------:R-:W-:Y:S01]  /*6de0*/  ISETP.GT.U32.AND P5, PT, R10.reuse, R14, PT ;  /* 0x0000000e0a00720c */ /* 0x040fe20003fa4070 */
[----:B------:R-:W-:Y:S01]  /*6df0*/  @!P3 IMAD.MOV R3, RZ, RZ, -R3 ;  /* 0x000000ffff03b224 */ /* 0x000fe200078e0a03 */
[C---:B------:R-:W-:Y:S01]  /*6e00*/  ISETP.GT.U32.AND P3, PT, R10.reuse, R0, PT ;  /* 0x000000000a00720c */ /* 0x040fe20003f64070 */
[----:B------:R-:W-:Y:S02]  /*6e10*/  IMAD.MOV R5, RZ, RZ, -R5 ;  /* 0x000000ffff057224 */ /* 0x000fe400078e0a05 */
[----:B------:R-:W-:Y:S01]  /*6e20*/  IMAD.MOV.U32 R11, RZ, RZ, R7 ;  /* 0x000000ffff0b7224 */ /* 0x000fe200078e0007 */
[----:B------:R1:W-:Y:S01]  /*6e30*/  STL [R1+0x758], R3 ;  /* 0x0007580301007387 */ /* 0x0003e20000100800 */
[----:B------:R-:W-:Y:S02]  /*6e40*/  IMAD R6, R10, R5, R6 ;  /* 0x000000050a067224 */ /* 0x000fe400078e0206 */
[----:B------:R-:W-:-:S02]  /*6e50*/  @!P6 IMAD.MOV R11, RZ, RZ, -R11 ;  /* 0x000000ffff0be224 */ /* 0x000fc400078e0a0b */
[----:B------:R-:W-:Y:S01]  /*6e60*/  VIADD R12, R28, 0x17d ;  /* 0x0000017d1c0c7836 */ /* 0x000fe20000000000 */
[----:B------:R-:W-:Y:S01]  /*6e70*/  ISETP.GT.U32.AND P6, PT, R10, R6, PT ;  /* 0x000000060a00720c */ /* 0x000fe20003fc4070 */
[--C-:B------:R-:W-:Y:S02]  /*6e80*/  @!P5 IMAD.IADD R14, R14, 0x1, -R10.reuse ;  /* 0x000000010e0ed824 */ /* 0x100fe400078e0a0a */
[--C-:B------:R-:W-:Y:S02]  /*6e90*/  @!P3 IMAD.IADD R0, R0, 0x1, -R10.reuse ;  /* 0x000000010000b824 */ /* 0x100fe400078e0a0a */
[----:B-1----:R-:W-:Y:S01]  /*6ea0*/  IMAD.MOV.U32 R3, RZ, RZ, R15 ;  /* 0x000000ffff037224 */ /* 0x002fe200078e000f */
[----:B------:R-:W-:Y:S01]  /*6eb0*/  ISETP.GT.U32.AND P5, PT, R10, R14, PT ;  /* 0x0000000e0a00720c */ /* 0x000fe20003fa4070 */
[C---:B------:R-:W-:Y:S02]  /*6ec0*/  VIADD R9, R28.reuse, 0x17e ;  /* 0x0000017e1c097836 */ /* 0x040fe40000000000 */
[----:B------:R-:W-:Y:S01]  /*6ed0*/  @!P1 IMAD.MOV R3, RZ, RZ, -R3 ;  /* 0x000000ffff039224 */ /* 0x000fe200078e0a03 */
[----:B------:R-:W-:Y:S01]  /*6ee0*/  ISETP.GE.AND P1, PT, R13, RZ, PT ;  /* 0x000000ff0d00720c */ /* 0x000fe20003f26270 */
[----:B------:R-:W-:Y:S01]  /*6ef0*/  VIADD R5, R28, 0x17c ;  /* 0x0000017c1c057836 */ /* 0x000fe20000000000 */
[----:B------:R-:W-:Y:S01]  /*6f00*/  IABS R13, R13 ;  /* 0x0000000d000d7213 */ /* 0x000fe20000000000 */
[----:B------:R-:W-:Y:S01]  /*6f10*/  @!P6 IMAD.IADD R6, R6, 0x1, -R10 ;  /* 0x000000010606e824 */ /* 0x000fe200078e0a0a */
[----:B------:R1:W-:Y:S01]  /*6f20*/  STL [R1+0x754], R3 ;  /* 0x0007540301007387 */ /* 0x0003e20000100800 */
[----:B------:R-:W-:Y:S01]  /*6f30*/  ISETP.GE.AND P3, PT, R9, RZ, PT ;  /* 0x000000ff0900720c */ /* 0x000fe20003f66270 */
[----:B------:R-:W-:Y:S01]  /*6f40*/  VIADD R19, R28, 0x17b ;  /* 0x0000017b1c137836 */ /* 0x000fe20000000000 */
[----:B------:R-:W-:Y:S01]  /*6f50*/  IABS R9, R9 ;  /* 0x0000000900097213 */ /* 0x000fe20000000000 */
[----:B------:R-:W-:Y:S01]  /*6f60*/  IMAD.HI.U32 R8, R4, R13, RZ ;  /* 0x0000000d04087227 */ /* 0x000fe200078e00ff */
[----:B------:R2:W-:Y:S01]  /*6f70*/  STL [R1+0x750], R11 ;  /* 0x0007500b01007387 */ /* 0x0005e20000100800 */
[----:B------:R-:W-:-:S02]  /*6f80*/  ISETP.GT.U32.AND P6, PT, R10, R6, PT ;  /* 0x000000060a00720c */ /* 0x000fc40003fc4070 */
[----:B------:R-:W-:Y:S02]  /*6f90*/  IMAD.MOV R7, RZ, RZ, -R8 ;  /* 0x000000ffff077224 */ /* 0x000fe400078e0a08 */
[----:B-1----:R-:W-:Y:S02]  /*6fa0*/  IMAD.MOV.U32 R3, RZ, RZ, R0 ;  /* 0x000000ffff037224 */ /* 0x002fe400078e0000 */
[----:B------:R-:W-:Y:S02]  /*6fb0*/  IMAD R13, R10, R7, R13 ;  /* 0x000000070a0d7224 */ /* 0x000fe400078e020d */
[----:B------:R-:W-:Y:S01]  /*6fc0*/  @!P0 IMAD.MOV R3, RZ, RZ, -R3 ;  /* 0x000000ffff038224 */ /* 0x000fe200078e0a03 */
[----:B------:R-:W-:Y:S01]  /*6fd0*/  ISETP.GE.AND P0, PT, R12, RZ, PT ;  /* 0x000000ff0c00720c */ /* 0x000fe20003f06270 */
[----:B------:R-:W-:Y:S01]  /*6fe0*/  @!P5 IMAD.IADD R14, R14, 0x1, -R10 ;  /* 0x000000010e0ed824 */ /* 0x000fe200078e0a0a */
[----:B------:R-:W-:Y:S01]  /*6ff0*/  IABS R12, R12 ;  /* 0x0000000c000c7213 */ /* 0x000fe20000000000 */
[----:B------:R-:W-:Y:S01]  /*7000*/  IMAD.HI.U32 R0, R4, R9, RZ ;  /* 0x0000000904007227 */ /* 0x000fe200078e00ff */
[----:B--2---:R-:W-:Y:S01]  /*7010*/  IABS R11, R5 ;  /* 0x00000005000b7213 */ /* 0x004fe20000000000 */
[----:B------:R1:W-:Y:S01]  /*7020*/  STL [R1+0x74c], R3 ;  /* 0x00074c0301007387 */ /* 0x0003e20000100800 */
[----:B------:R-:W-:Y:S01]  /*7030*/  ISETP.GT.U32.AND P5, PT, R10, R13, PT ;  /* 0x0000000d0a00720c */ /* 0x000fe20003fa4070 */
[----:B------:R-:W-:-:S04]  /*7040*/  IMAD.HI.U32 R7, R4, R12, RZ ;  /* 0x0000000c04077227 */ /* 0x000fc800078e00ff */
[----:B------:R-:W-:-:S04]  /*7050*/  IMAD.HI.U32 R8, R4, R11, RZ ;  /* 0x0000000b04087227 */ /* 0x000fc800078e00ff */
        /* <DEDUP_REMOVED lines=14> */
[----:B------:R-:W-:Y:S01]  /*7140*/  VIADD R15, R28, 0x17a ;  /* 0x0000017a1c0f7836 */ /* 0x000fe20000000000 */
[----:B------:R1:W-:Y:S01]  /*7150*/  STL [R1+0x744], R3 ;  /* 0x0007440301007387 */ /* 0x0003e20000100800 */
[----:B------:R-:W-:-:S03]  /*7160*/  IMAD.HI.U32 R7, R4, R0, RZ ;  /* 0x0000000004077227 */ /* 0x000fc600078e00ff */
[----:B------:R-:W-:Y:S01]  /*7170*/  IABS R14, R15 ;  /* 0x0000000f000e7213 */ /* 0x000fe20000000000 */
[----:B------:R-:W-:Y:S02]  /*7180*/  IMAD.MOV R7, RZ, RZ, -R7 ;  /* 0x000000ffff077224 */ /* 0x000fe400078e0a07 */
[--C-:B------:R-:W-:Y:S02]  /*7190*/  @!P6 IMAD.IADD R12, R12, 0x1, -R10.reuse ;  /* 0x000000010c0ce824 */ /* 0x100fe400078e0a0a */
[--C-:B------:R-:W-:Y:S01]  /*71a0*/  @!P4 IMAD.IADD R9, R9, 0x1, -R10.reuse ;  /* 0x000000010909c824 */ /* 0x100fe200078e0a0a */
[C---:B------:R-:W-:Y:S01]  /*71b0*/  ISETP.GT.U32.AND P4, PT, R10.reuse, R13, PT ;  /* 0x0000000d0a00720c */ /* 0x040fe20003f84070 */
[----:B------:R-:W-:Y:S01]  /*71c0*/  @!P5 IMAD.IADD R11, R11, 0x1, -R10 ;  /* 0x000000010b0bd824 */ /* 0x000fe200078e0a0a */
[C---:B------:R-:W-:Y:S01]  /*71d0*/  ISETP.GT.U32.AND P5, PT, R10.reuse, R12, PT ;  /* 0x0000000c0a00720c */ /* 0x040fe20003fa4070 */
[----:B-1----:R-:W-:Y:S01]  /*71e0*/  IMAD.MOV.U32 R3, RZ, RZ, R6 ;  /* 0x000000ffff037224 */ /* 0x002fe200078e0006 */
[----:B------:R-:W-:Y:S01]  /*71f0*/  ISETP.GT.U32.AND P6, PT, R10, R9, PT ;  /* 0x000000090a00720c */ /* 0x000fe20003fc4070 */
[----:B------:R-:W-:-:S04]  /*7200*/  IMAD.HI.U32 R6, R4, R14, RZ ;  /* 0x0000000e04067227 */ /* 0x000fc800078e00ff */
        /* <DEDUP_REMOVED lines=11> */
[--C-:B------:R-:W-:Y:S01]  /*72c0*/  @!P6 IMAD.IADD R9, R9, 0x1, -R10.reuse ;  /* 0x000000010909e824 */ /* 0x100fe200078e0a0a */
[----:B------:R-:W-:Y:S01]  /*72d0*/  ISETP.GE.AND P6, PT, R5, RZ, PT ;  /* 0x000000ff0500720c */ /* 0x000fe20003fc6270 */
[----:B------:R-:W-:Y:S01]  /*72e0*/  VIADD R5, R28, 0x177 ;  /* 0x000001771c057836 */ /* 0x000fe20000000000 */
[----:B------:R-:W-:Y:S01]  /*72f0*/  IABS R17, R7 ;  /* 0x0000000700117213 */ /* 0x000fe20000000000 */
[----:B------:R-:W-:Y:S01]  /*7300*/  @!P2 IMAD.IADD R11, R11, 0x1, -R10 ;  /* 0x000000010b0ba824 */ /* 0x000fe200078e0a0a */
[----:B------:R-:W-:Y:S01]  /*7310*/  ISETP.GE.AND P2, PT, R19, RZ, PT ;  /* 0x000000ff1300720c */ /* 0x000fe20003f46270 */
[----:B------:R-:W-:Y:S01]  /*7320*/  IMAD.MOV.U32 R20, RZ, RZ, R13 ;  /* 0x000000ffff147224 */ /* 0x000fe200078e000d */
[----:B------:R-:W-:Y:S01]  /*7330*/  IABS R19, R5 ;  /* 0x0000000500137213 */ /* 0x000fe20000000000 */
[----:B-1----:R-:W-:Y:S02]  /*7340*/  IMAD.MOV.U32 R3, RZ, RZ, R9 ;  /* 0x000000ffff037224 */ /* 0x002fe400078e0009 */
[----:B------:R-:W-:-:S04]  /*7350*/  IMAD.HI.U32 R6, R4, R17, RZ ;  /* 0x0000001104067227 */ /* 0x000fc800078e00ff */
[--C-:B------:R-:W-:Y:S01]  /*7360*/  @!P4 IMAD.IADD R0, R0, 0x1, -R10.reuse ;  /* 0x000000010000c824 */ /* 0x100fe200078e0a0a */
[----:B------:R-:W-:Y:S01]  /*7370*/  ISETP.GE.AND P4, PT, R15, RZ, PT ;  /* 0x000000ff0f00720c */ /* 0x000fe20003f86270 */
[----:B------:R-:W-:Y:S02]  /*7380*/  @!P5 IMAD.IADD R14, R14, 0x1, -R10 ;  /* 0x000000010e0ed824 */ /* 0x000fe400078e0a0a */
[----:B------:R-:W-:Y:S02]  /*7390*/  VIADD R8, R28, 0x179 ;  /* 0x000001791c087836 */ /* 0x000fe40000000000 */
[----:B------:R-:W-:Y:S01]  /*73a0*/  @!P1 IMAD.MOV R20, RZ, RZ, -R20 ;  /* 0x000000ffff149224 */ /* 0x000fe200078e0a14 */
[C---:B------:R-:W-:Y:S01]  /*73b0*/  ISETP.GT.U32.AND P5, PT, R10.reuse, R14, PT ;  /* 0x0000000e0a00720c */ /* 0x040fe20003fa4070 */
[----:B------:R-:W-:Y:S01]  /*73c0*/  IMAD.MOV.U32 R15, RZ, RZ, R19 ;  /* 0x000000ffff0f7224 */ /* 0x000fe200078e0013 */
[----:B------:R-:W-:Y:S01]  /*73d0*/  IABS R18, R8 ;  /* 0x0000000800127213 */ /* 0x000fe20000000000 */
[----:B------:R-:W-:Y:S01]  /*73e0*/  @!P3 IMAD.MOV R3, RZ, RZ, -R3 ;  /* 0x000000ffff03b224 */ /* 0x000fe200078e0a03 */
[----:B------:R-:W-:Y:S01]  /*73f0*/  STL [R1+0x738], R20 ;  /* 0x0007381401007387 */ /* 0x000fe20000100800 */
[----:B------:R-:W-:Y:S01]  /*7400*/  IMAD.MOV R6, RZ, RZ, -R6 ;  /* 0x000000ffff067224 */ /* 0x000fe200078e0a06 */
[----:B------:R-:W-:Y:S01]  /*7410*/  ISETP.GT.U32.AND P1, PT, R10, R0, PT ;  /* 0x000000000a00720c */ /* 0x000fe20003f24070 */
[----:B------:R-:W-:Y:S01]  /*7420*/  IMAD.HI.U32 R13, R4, R15, RZ ;  /* 0x0000000f040d7227 */ /* 0x000fe200078e00ff */
[----:B------:R1:W-:Y:S03]  /*7430*/  STL [R1+0x734], R3 ;  /* 0x0007340301007387 */ /* 0x0003e60000100800 */
[----:B------:R-:W-:-:S02]  /*7440*/  IMAD R17, R10, R6, R17 ;  /* 0x000000060a117224 */ /* 0x000fc400078e0211 */
[----:B------:R-:W-:Y:S02]  /*7450*/  IMAD.MOV R9, RZ, RZ, -R13 ;  /* 0x000000ffff097224 */ /* 0x000fe400078e0a0d */
[----:B------:R-:W-:-:S04]  /*7460*/  IMAD.HI.U32 R16, R4, R18, RZ ;  /* 0x0000001204107227 */ /* 0x000fc800078e00ff */
[----:B-1----:R-:W-:Y:S02]  /*7470*/  IMAD.MOV.U32 R3, RZ, RZ, R11 ;  /* 0x000000ffff037224 */ /* 0x002fe400078e000b */
[C---:B------:R-:W-:Y:S02]  /*7480*/  IMAD R15, R10.reuse, R9, R15 ;  /* 0x000000090a0f7224 */ /* 0x040fe400078e020f */
[----:B------:R-:W-:Y:S01]  /*7490*/  @!P6 IMAD.MOV R3, RZ, RZ, -R3 ;  /* 0x000000ffff03e224 */ /* 0x000fe200078e0a03 */
[----:B------:R-:W-:Y:S01]  /*74a0*/  ISETP.GT.U32.AND P6, PT, R10, R17, PT ;  /* 0x000000110a00720c */ /* 0x000fe20003fc4070 */
[----:B------:R-:W-:Y:S02]  /*74b0*/  IMAD.MOV R16, RZ, RZ, -R16 ;  /* 0x000000ffff107224 */ /* 0x000fe400078e0a10 */
[----:B------:R-:W-:Y:S01]  /*74c0*/  @!P5 IMAD.IADD R14, R14, 0x1, -R10 ;  /* 0x000000010e0ed824 */ /* 0x000fe200078e0a0a */
[C---:B------:R-:W-:Y:S01]  /*74d0*/  ISETP.GT.U32.AND P5, PT, R10.reuse, R15, PT ;  /* 0x0000000f0a00720c */ /* 0x040fe20003fa4070 */
[----:B------:R-:W-:-:S02]  /*74e0*/  IMAD R18, R10, R16, R18 ;  /* 0x000000100a127224 */ /* 0x000fc400078e0212 */
[----:B------:R-:W-:Y:S01]  /*74f0*/  @!P0 IMAD.MOV R12, RZ, RZ, -R12 ;  /* 0x000000ffff0c8224 */ /* 0x000fe200078e0a0c */
[----:B------:R-:W-:Y:S01]  /*7500*/  ISETP.GE.AND P0, PT, R8, RZ, PT ;  /* 0x000000ff0800720c */ /* 0x000fe20003f06270 */
[--C-:B------:R-:W-:Y:S01]  /*7510*/  @!P1 IMAD.IADD R0, R0, 0x1, -R10.reuse ;  /* 0x0000000100009824 */ /* 0x100fe200078e0a0a */
[----:B------:R-:W-:Y:S01]  /*7520*/  ISETP.GT.U32.AND P3, PT, R10, R18, PT ;  /* 0x000000120a00720c */ /* 0x000fe20003f64070 */
[C---:B------:R-:W-:Y:S01]  /*7530*/  VIADD R6, R28.reuse, 0x176 ;  /* 0x000001761c067836 */ /* 0x040fe20000000000 */
[----:B------:R-:W-:Y:S01]  /*7540*/  STL [R1+0x730], R12 ;  /* 0x0007300c01007387 */ /* 0x000fe20000100800 */
[--C-:B------:R-:W-:Y:S01]  /*7550*/  @!P6 IMAD.IADD R17, R17, 0x1, -R10.reuse ;  /* 0x000000011111e824 */ /* 0x100fe200078e0a0a */
[----:B------:R-:W-:Y:S01]  /*7560*/  ISETP.GE.AND P1, PT, R7, RZ, PT ;  /* 0x000000ff0700720c */ /* 0x000fe20003f26270 */
[C---:B------:R-:W-:Y:S01]  /*7570*/  VIADD R7, R28.reuse, 0x175 ;  /* 0x000001751c077836 */ /* 0x040fe20000000000 */
[----:B------:R1:W-:Y:S01]  /*7580*/  STL [R1+0x72c], R3 ;  /* 0x00072c0301007387 */ /* 0x0003e20000100800 */
[----:B------:R-:W-:Y:S01]  /*7590*/  @!P5 IMAD.IADD R15, R15, 0x1, -R10 ;  /* 0x000000010f0fd824 */ /* 0x000fe200078e0a0a */
[----:B------:R-:W-:Y:S01]  /*75a0*/  IABS R13, R6 ;  /* 0x00000006000d7213 */ /* 0x000fe20000000000 */
[----:B------:R-:W-:Y:S01]  /*75b0*/  VIADD R8, R28, 0x174 ;  /* 0x000001741c087836 */ /* 0x000fe20000000000 */
[----:B------:R-:W-:Y:S01]  /*75c0*/  IABS R9, R7 ;  /* 0x0000000700097213 */ /* 0x000fe20000000000 */
[----:B------:R-:W-:Y:S01]  /*75d0*/  IMAD.MOV.U32 R20, RZ, RZ, R14 ;  /* 0x000000ffff147224 */ /* 0x000fe200078e000e */
[----:B------:R-:W-:Y:S01]  /*75e0*/  ISETP.GT.U32.AND P5, PT, R10, R15, PT ;  /* 0x0000000f0a00720c */ /* 0x000fe20003fa4070 */
[----:B------:R-:W-:Y:S01]  /*75f0*/  @!P3 IMAD.IADD R18, R18, 0x1, -R10 ;  /* 0x000000011212b824 */ /* 0x000fe200078e0a0a */
[----:B------:R-:W-:Y:S01]  /*7600*/  ISETP.GE.AND P3, PT, R5, RZ, PT ;  /* 0x000000ff0500720c */ /* 0x000fe20003f66270 */
[----:B------:R-:W-:Y:S01]  /*7610*/  IMAD.HI.U32 R11, R4, R9, RZ ;  /* 0x00000009040b7227 */ /* 0x000fe200078e00ff */
[----:B------:R-:W-:-:S02]  /*7620*/  IABS R16, R8 ;  /* 0x0000000800107213 */ /* 0x000fc40000000000 */
[C---:B------:R-:W-:Y:S01]  /*7630*/  ISETP.GT.U32.AND P6, PT, R10.reuse, R18, PT ;  /* 0x000000120a00720c */ /* 0x040fe20003fc4070 */
[----:B-1----:R-:W-:Y:S02]  /*7640*/  IMAD.MOV.U32 R3, RZ, RZ, R0 ;  /* 0x000000ffff037224 */ /* 0x002fe400078e0000 */
[----:B------:R-:W-:Y:S02]  /*7650*/  IMAD.MOV R11, RZ, RZ, -R11 ;  /* 0x000000ffff0b7224 */ /* 0x000fe400078e0a0b */
[----:B------:R-:W-:Y:S01]  /*7660*/  @!P2 IMAD.MOV R3, RZ, RZ, -R3 ;  /* 0x000000ffff03a224 */ /* 0x000fe200078e0a03 */
[----:B------:R-:W-:Y:S01]  /*7670*/  ISETP.GT.U32.AND P2, PT, R10, R17, PT ;  /* 0x000000110a00720c */ /* 0x000fe20003f44070 */
[----:B------:R-:W-:-:S03]  /*7680*/  IMAD.HI.U32 R5, R4, R13, RZ ;  /* 0x0000000d04057227 */ /* 0x000fc600078e00ff */
[----:B------:R1:W-:Y:S01]  /*7690*/  STL [R1+0x724], R3 ;  /* 0x0007240301007387 */ /* 0x0003e20000100800 */
[----:B------:R-:W-:Y:S02]  /*76a0*/  IMAD.MOV R5, RZ, RZ, -R5 ;  /* 0x000000ffff057224 */ /* 0x000fe400078e0a05 */
[--C-:B------:R-:W-:Y:S02]  /*76b0*/  @!P5 IMAD.IADD R15, R15, 0x1, -R10.reuse ;  /* 0x000000010f0fd824 */ /* 0x100fe400078e0a0a */
[----:B------:R-:W-:Y:S02]  /*76c0*/  IMAD R13, R10, R5, R13 ;  /* 0x000000050a0d7224 */ /* 0x000fe400078e020d */
[--C-:B------:R-:W-:Y:S02]  /*76d0*/  @!P6 IMAD.IADD R18, R18, 0x1, -R10.reuse ;  /* 0x000000011212e824 */ /* 0x100fe400078e0a0a */
[----:B------:R-:W-:Y:S01]  /*76e0*/  @!P2 IMAD.IADD R17, R17, 0x1, -R10 ;  /* 0x000000011111a824 */ /* 0x000fe200078e0a0a */
[----:B------:R-:W-:Y:S01]  /*76f0*/  ISETP.GE.AND P2, PT, R6, RZ, PT ;  /* 0x000000ff0600720c */ /* 0x000fe20003f46270 */
[C---:B------:R-:W-:Y:S01]  /*7700*/  IMAD R6, R10.reuse, R11, R9 ;  /* 0x0000000b0a067224 */ /* 0x040fe200078e0209 */
[----:B------:R-:W-:Y:S01]  /*7710*/  ISETP.GT.U32.AND P6, PT, R10, R13, PT ;  /* 0x0000000d0a00720c */ /* 0x000fe20003fc4070 */
[----:B------:R-:W-:-:S02]  /*7720*/  VIADD R11, R28, 0x172 ;  /* 0x000001721c0b7836 */ /* 0x000fc40000000000 */
[----:B-1----:R-:W-:Y:S01]  /*7730*/  IMAD.MOV.U32 R3, RZ, RZ, R18 ;  /* 0x000000ffff037224 */ /* 0x002fe200078e0012 */
[----:B------:R-:W-:Y:S01]  /*7740*/  ISETP.GT.U32.AND P5, PT, R10, R6, PT ;  /* 0x000000060a00720c */ /* 0x000fe20003fa4070 */
[----:B------:R-:W-:Y:S01]  /*7750*/  IMAD.HI.U32 R19, R4, R16, RZ ;  /* 0x0000001004137227 */ /* 0x000fe200078e00ff */
[----:B------:R-:W-:-:S03]  /*7760*/  IABS R12, R11 ;  /* 0x0000000b000c7213 */ /* 0x000fc60000000000 */
[----:B------:R-:W-:Y:S02]  /*7770*/  VIADD R0, R28, 0x173 ;  /* 0x000001731c007836 */ /* 0x000fe40000000000 */
[----:B------:R-:W-:-:S03]  /*7780*/  IMAD.HI.U32 R14, R4, R12, RZ ;  /* 0x0000000c040e7227 */ /* 0x000fc600078e00ff */
[----:B------:R-:W-:Y:S01]  /*7790*/  IABS R5, R0 ;  /* 0x0000000000057213 */ /* 0x000fe20000000000 */
[--C-:B------:R-:W-:Y:S01]  /*77a0*/  @!P6 IMAD.IADD R13, R13, 0x1, -R10.reuse ;  /* 0x000000010d0de824 */ /* 0x100fe200078e0a0a */
[----:B------:R-:W-:Y:S01]  /*77b0*/  ISETP.GE.AND P6, PT, R7, RZ, PT ;  /* 0x000000ff0700720c */ /* 0x000fe20003fc6270 */
[----:B------:R-:W-:Y:S02]  /*77c0*/  @!P5 IMAD.IADD R6, R6, 0x1, -R10 ;  /* 0x000000010606d824 */ /* 0x000fe400078e0a0a */
[----:B------:R-:W-:Y:S01]  /*77d0*/  @!P4 IMAD.MOV R20, RZ, RZ, -R20 ;  /* 0x000000ffff14c224 */ /* 0x000fe200078e0a14 */
[C---:B------:R-:W-:Y:S01]  /*77e0*/  ISETP.GT.U32.AND P4, PT, R10.reuse, R13, PT ;  /* 0x0000000d0a00720c */ /* 0x040fe20003f84070 */
[----:B------:R-:W-:Y:S01]  /*77f0*/  IMAD.MOV R14, RZ, RZ, -R14 ;  /* 0x000000ffff0e7224 */ /* 0x000fe200078e0a0e */
[----:B------:R-:W-:Y:S01]  /*7800*/  ISETP.GT.U32.AND P5, PT, R10, R6, PT ;  /* 0x000000060a00720c */ /* 0x000fe20003fa4070 */
[----:B------:R-:W-:Y:S01]  /*7810*/  @!P0 IMAD.MOV R3, RZ, RZ, -R3 ;  /* 0x000000ffff038224 */ /* 0x000fe200078e0a03 */
[----:B------:R-:W-:Y:S01]  /*7820*/  STL [R1+0x720], R20 ;  /* 0x0007201401007387 */ /* 0x000fe20000100800 */
[----:B------:R-:W-:-:S02]  /*7830*/  IMAD.MOV R19, RZ, RZ, -R19 ;  /* 0x000000ffff137224 */ /* 0x000fc400078e0a13 */
[C---:B------:R-:W-:Y:S01]  /*7840*/  IMAD R12, R10.reuse, R14, R12 ;  /* 0x0000000e0a0c7224 */ /* 0x040fe200078e020c */
[----:B------:R1:W-:Y:S01]  /*7850*/  STL [R1+0x71c], R3 ;  /* 0x00071c0301007387 */ /* 0x0003e20000100800 */
[----:B------:R-:W-:Y:S02]  /*7860*/  IMAD R16, R10, R19, R16 ;  /* 0x000000130a107224 */ /* 0x000fe400078e0210 */
[----:B------:R-:W-:-:S03]  /*7870*/  IMAD.HI.U32 R9, R4, R5, RZ ;  /* 0x0000000504097227 */ /* 0x000fc600078e00ff */
[----:B------:R-:W-:Y:S01]  /*7880*/  ISETP.GT.U32.AND P0, PT, R10, R16, PT ;  /* 0x000000100a00720c */ /* 0x000fe20003f04070 */
[--C-:B------:R-:W-:Y:S01]  /*7890*/  @!P5 IMAD.IADD R6, R6, 0x1, -R10.reuse ;  /* 0x000000010606d824 */ /* 0x100fe200078e0a0a */
[----:B------:R-:W-:Y:S01]  /*78a0*/  ISETP.GT.U32.AND P5, PT, R10, R12, PT ;  /* 0x0000000c0a00720c */ /* 0x000fe20003fa4070 */
[----:B------:R-:W-:Y:S01]  /*78b0*/  @!P1 IMAD.MOV R17, RZ, RZ, -R17 ;  /* 0x000000ffff119224 */ /* 0x000fe200078e0a11 */
[----:B------:R-:W-:Y:S01]  /*78c0*/  ISETP.GE.AND P1, PT, R8, RZ, PT ;  /* 0x000000ff0800720c */ /* 0x000fe20003f26270 */
[----:B-1----:R-:W-:Y:S02]  /*78d0*/  IMAD.MOV.U32 R3, RZ, RZ, R15 ;  /* 0x000000ffff037224 */ /* 0x002fe400078e000f */
[----:B------:R-:W-:Y:S01]  /*78e0*/  IMAD.MOV R9, RZ, RZ, -R9 ;  /* 0x000000ffff097224 */ /* 0x000fe200078e0a09 */
[----:B------:R-:W-:Y:S01]  /*78f0*/  STL [R1+0x714], R17 ;  /* 0x0007141101007387 */ /* 0x000fe20000100800 */
[----:B------:R-:W-:Y:S02]  /*7900*/  @!P3 IMAD.MOV R3, RZ, RZ, -R3 ;  /* 0x000000ffff03b224 */ /* 0x000fe400078e0a03 */
[----:B------:R-:W-:Y:S01]  /*7910*/  @!P4 IMAD.IADD R13, R13, 0x1, -R10 ;  /* 0x000000010d0dc824 */ /* 0x000fe200078e0a0a */
[----:B------:R-:W-:Y:S01]  /*7920*/  ISETP.GE.AND P4, PT, R0, RZ, PT ;  /* 0x000000ff0000720c */ /* 0x000fe20003f86270 */
[----:B------:R-:W-:Y:S01]  /*7930*/  IMAD R5, R10, R9, R5 ;  /* 0x000000090a057224 */ /* 0x000fe200078e0205 */
[----:B------:R1:W-:Y:S01]  /*7940*/  STL [R1+0x710], R3 ;  /* 0x0007100301007387 */ /* 0x0003e20000100800 */
[----:B------:R-:W-:-:S02]  /*7950*/  VIADD R0, R28, 0x170 ;  /* 0x000001701c007836 */ /* 0x000fc40000000000 */
[----:B------:R-:W-:Y:S01]  /*7960*/  VIADD R7, R28, 0x171 ;  /* 0x000001711c077836 */ /* 0x000fe20000000000 */
[----:B------:R-:W-:Y:S01]  /*7970*/  ISETP.GT.U32.AND P3, PT, R10, R5, PT ;  /* 0x000000050a00720c */ /* 0x000fe20003f64070 */
[--C-:B------:R-:W-:Y:S01]  /*7980*/  @!P5 IMAD.IADD R12, R12, 0x1, -R10.reuse ;  /* 0x000000010c0cd824 */ /* 0x100fe200078e0a0a */
[----:B------:R-:W-:Y:S01]  /*7990*/  IABS R14, R0 ;  /* 0x00000000000e7213 */ /* 0x000fe20000000000 */
[----:B------:R-:W-:Y:S01]  /*79a0*/  @!P0 IMAD.IADD R16, R16, 0x1, -R10 ;  /* 0x0000000110108824 */ /* 0x000fe200078e0a0a */
[----:B------:R-:W-:Y:S01]  /*79b0*/  IABS R9, R7 ;  /* 0x0000000700097213 */ /* 0x000fe20000000000 */
[----:B------:R-:W-:Y:S01]  /*79c0*/  VIADD R19, R28, 0x15c ;  /* 0x0000015c1c137836 */ /* 0x000fe20000000000 */
[----:B------:R-:W-:Y:S01]  /*79d0*/  ISETP.GT.U32.AND P5, PT, R10, R12, PT ;  /* 0x0000000c0a00720c */ /* 0x000fe20003fa4070 */
[----:B-1----:R-:W-:Y:S01]  /*79e0*/  IMAD.MOV.U32 R3, RZ, RZ, R13 ;  /* 0x000000ffff037224 */ /* 0x002fe200078e000d */
[----:B------:R-:W-:Y:S01]  /*79f0*/  ISETP.GE.AND P0, PT, R11, RZ, PT ;  /* 0x000000ff0b00720c */ /* 0x000fe20003f06270 */
[----:B------:R-:W-:Y:S01]  /*7a00*/  IMAD.HI.U32 R8, R4, R9, RZ ;  /* 0x0000000904087227 */ /* 0x000fe200078e00ff */
[----:B------:R-:W-:-:S03]  /*7a10*/  IABS R20, R19 ;  /* 0x0000001300147213 */ /* 0x000fc60000000000 */
[----:B------:R-:W-:Y:S01]  /*7a20*/  @!P2 IMAD.MOV R3, RZ, RZ, -R3 ;  /* 0x000000ffff03a224 */ /* 0x000fe200078e0a03 */
[C---:B------:R-:W-:Y:S01]  /*7a30*/  ISETP.GT.U32.AND P2, PT, R10.reuse, R16, PT ;  /* 0x000000100a00720c */ /* 0x040fe20003f44070 */
[----:B------:R-:W-:Y:S02]  /*7a40*/  IMAD.MOV R8, RZ, RZ, -R8 ;  /* 0x000000ffff087224 */ /* 0x000fe400078e0a08 */
[--C-:B------:R-:W-:Y:S01]  /*7a50*/  @!P3 IMAD.IADD R5, R5, 0x1, -R10.reuse ;  /* 0x000000010505b824 */ /* 0x100fe200078e0a0a */
[----:B------:R1:W-:Y:S01]  /*7a60*/  STL [R1+0x70c], R3 ;  /* 0x00070c0301007387 */ /* 0x0003e20000100800 */
[----:B------:R-:W-:Y:S02]  /*7a70*/  IMAD R9, R10, R8, R9 ;  /* 0x000000080a097224 */ /* 0x000fe400078e0209 */
[----:B------:R-:W-:Y:S01]  /*7a80*/  VIADD R11, R28, 0x16f ;  /* 0x0000016f1c0b7836 */ /* 0x000fe20000000000 */
[----:B------:R-:W-:Y:S01]  /*7a90*/  ISETP.GT.U32.AND P3, PT, R10, R5, PT ;  /* 0x000000050a00720c */ /* 0x000fe20003f64070 */
[----:B------:R-:W-:-:S02]  /*7aa0*/  @!P5 IMAD.IADD R12, R12, 0x1, -R10 ;  /* 0x000000010c0cd824 */ /* 0x000fc400078e0a0a */
[----:B------:R-:W-:Y:S01]  /*7ab0*/  IMAD.HI.U32 R23, R4, R20, RZ ;  /* 0x0000001404177227 */ /* 0x000fe200078e00ff */
[----:B------:R-:W-:-:S03]  /*7ac0*/  IABS R13, R11 ;  /* 0x0000000b000d7213 */ /* 0x000fc60000000000 */
[----:B-1----:R-:W-:Y:S02]  /*7ad0*/  IMAD.MOV.U32 R3, RZ, RZ, R6 ;  /* 0x000000ffff037224 */ /* 0x002fe400078e0006 */
[----:B------:R-:W-:-:S04]  /*7ae0*/  IMAD.HI.U32 R6, R4, R14, RZ ;  /* 0x0000000e04067227 */ /* 0x000fc800078e00ff */
[----:B------:R-:W-:Y:S02]  /*7af0*/  IMAD.MOV R6, RZ, RZ, -R6 ;  /* 0x000000ffff067224 */ /* 0x000fe400078e0a06 */
[----:B------:R-:W-:Y:S01]  /*7b00*/  @!P6 IMAD.MOV R3, RZ, RZ, -R3 ;  /* 0x000000ffff03e224 */ /* 0x000fe200078e0a03 */
[----:B------:R-:W-:Y:S01]  /*7b10*/  ISETP.GE.AND P6, PT, R7, RZ, PT ;  /* 0x000000ff0700720c */ /* 0x000fe20003fc6270 */
[----:B------:R-:W-:Y:S02]  /*7b20*/  IMAD R14, R10, R6, R14 ;  /* 0x000000060a0e7224 */ /* 0x000fe400078e020e */
[----:B------:R-:W-:Y:S01]  /*7b30*/  @!P2 IMAD.IADD R16, R16, 0x1, -R10 ;  /* 0x000000011010a824 */ /* 0x000fe200078e0a0a */
[C---:B------:R-:W-:Y:S01]  /*7b40*/  ISETP.GT.U32.AND P2, PT, R10.reuse, R9, PT ;  /* 0x000000090a00720c */ /* 0x040fe20003f44070 */
[----:B------:R1:W-:Y:S01]  /*7b50*/  STL [R1+0x704], R3 ;  /* 0x0007040301007387 */ /* 0x0003e20000100800 */
[----:B------:R-:W-:Y:S01]  /*7b60*/  ISETP.GT.U32.AND P5, PT, R10, R14, PT ;  /* 0x0000000e0a00720c */ /* 0x000fe20003fa4070 */
[----:B------:R-:W-:-:S02]  /*7b70*/  VIADD R6, R28, 0x16e ;  /* 0x0000016e1c067836 */ /* 0x000fc40000000000 */
[----:B------:R-:W-:-:S04]  /*7b80*/  IMAD.HI.U32 R15, R4, R13, RZ ;  /* 0x0000000d040f7227 */ /* 0x000fc800078e00ff */
[----:B------:R-:W-:Y:S01]  /*7b90*/  @!P3 IMAD.IADD R5, R5, 0x1, -R10 ;  /* 0x000000010505b824 */ /* 0x000fe200078e0a0a */
[----:B------:R-:W-:Y:S01]  /*7ba0*/  ISETP.GE.AND P3, PT, R0, RZ, PT ;  /* 0x000000ff0000720c */ /* 0x000fe20003f66270 */
[----:B-1----:R-:W-:Y:S01]  /*7bb0*/  IMAD.MOV.U32 R3, RZ, RZ, R16 ;  /* 0x000000ffff037224 */ /* 0x002fe200078e0010 */
[----:B------:R-:W-:Y:S01]  /*7bc0*/  IABS R0, R6 ;  /* 0x0000000600007213 */ /* 0x000fe20000000000 */
[----:B------:R-:W-:Y:S02]  /*7bd0*/  IMAD.MOV R15, RZ, RZ, -R15 ;  /* 0x000000ffff0f7224 */ /* 0x000fe400078e0a0f */
[----:B------:R-:W-:Y:S02]  /*7be0*/  @!P1 IMAD.MOV R3, RZ, RZ, -R3 ;  /* 0x000000ffff039224 */ /* 0x000fe400078e0a03 */
[--C-:B------:R-:W-:Y:S02]  /*7bf0*/  @!P5 IMAD.IADD R14, R14, 0x1, -R10.reuse ;  /* 0x000000010e0ed824 */ /* 0x100fe400078e0a0a */
[----:B------:R-:W-:Y:S01]  /*7c00*/  @!P2 IMAD.IADD R9, R9, 0x1, -R10 ;  /* 0x000000010909a824 */ /* 0x000fe200078e0a0a */
[----:B------:R1:W-:Y:S01]  /*7c10*/  STL [R1+0x700], R3 ;  /* 0x0007000301007387 */ /* 0x0003e20000100800 */
[C---:B------:R-:W-:Y:S01]  /*7c20*/  IMAD R13, R10.reuse, R15, R13 ;  /* 0x0000000f0a0d7224 */ /* 0x040fe200078e020d */
[----:B------:R-:W-:Y:S01]  /*7c30*/  ISETP.GE.AND P2, PT, R11, RZ, PT ;  /* 0x000000ff0b00720c */ /* 0x000fe20003f46270 */
[----:B------:R-:W-:Y:S01]  /*7c40*/  IMAD.MOV.U32 R16, RZ, RZ, R5 ;  /* 0x000000ffff107224 */ /* 0x000fe200078e0005 */
[----:B------:R-:W-:Y:S01]  /*7c50*/  ISETP.GT.U32.AND P5, PT, R10, R14, PT ;  /* 0x0000000e0a00720c */ /* 0x000fe20003fa4070 */
[----:B------:R-:W-:Y:S01]  /*7c60*/  VIADD R7, R28, 0x16d ;  /* 0x0000016d1c077836 */ /* 0x000fe20000000000 */
[----:B------:R-:W-:Y:S01]  /*7c70*/  ISETP.GT.U32.AND P1, PT, R10, R9, PT ;  /* 0x000000090a00720c */ /* 0x000fe20003f24070 */
[----:B------:R-:W-:-:S03]  /*7c80*/  IMAD.HI.U32 R11, R4, R0, RZ ;  /* 0x00000000040b7227 */ /* 0x000fc600078e00ff */
[----:B------:R-:W-:Y:S01]  /*7c90*/  IABS R8, R7 ;  /* 0x0000000700087213 */ /* 0x000fe20000000000 */
[----:B-1----:R-:W-:Y:S02]  /*7ca0*/  IMAD.MOV.U32 R3, RZ, RZ, R12 ;  /* 0x000000ffff037224 */ /* 0x002fe400078e000c */
[----:B------:R-:W-:Y:S01]  /*7cb0*/  @!P4 IMAD.MOV R16, RZ, RZ, -R16 ;  /* 0x000000ffff10c224 */ /* 0x000fe200078e0a10 */
[----:B------:R-:W-:Y:S01]  /*7cc0*/  ISETP.GT.U32.AND P4, PT, R10, R13, PT ;  /* 0x0000000d0a00720c */ /* 0x000fe20003f84070 */
[----:B------:R-:W-:Y:S01]  /*7cd0*/  @!P0 IMAD.MOV R3, RZ, RZ, -R3 ;  /* 0x000000ffff038224 */ /* 0x000fe200078e0a03 */
[----:B------:R-:W-:Y:S01]  /*7ce0*/  ISETP.GE.AND P0, PT, R6, RZ, PT ;  /* 0x000000ff0600720c */ /* 0x000fe20003f06270 */
[----:B------:R-:W-:Y:S01]  /*7cf0*/  IMAD.MOV R6, RZ, RZ, -R11 ;  /* 0x000000ffff067224 */ /* 0x000fe200078e0a0b */
[----:B------:R-:W-:Y:S01]  /*7d00*/  STL [R1+0x6fc], R16 ;  /* 0x0006fc1001007387 */ /* 0x000fe20000100800 */
[----:B------:R-:W-:-:S03]  /*7d10*/  IMAD.HI.U32 R5, R4, R8, RZ ;  /* 0x0000000804057227 */ /* 0x000fc600078e00ff */
[----:B------:R1:W-:Y:S01]  /*7d20*/  STL [R1+0x6f8], R3 ;  /* 0x0006f80301007387 */ /* 0x0003e20000100800 */
[----:B------:R-:W-:Y:S02]  /*7d30*/  IMAD R0, R10, R6, R0 ;  /* 0x000000060a007224 */ /* 0x000fe400078e0200 */
[--C-:B------:R-:W-:Y:S02]  /*7d40*/  @!P5 IMAD.IADD R14, R14, 0x1, -R10.reuse ;  /* 0x000000010e0ed824 */ /* 0x100fe400078e0a0a */
[----:B------:R-:W-:Y:S01]  /*7d50*/  IMAD.MOV R5, RZ, RZ, -R5 ;  /* 0x000000ffff057224 */ /* 0x000fe200078e0a05 */
[C---:B------:R-:W-:Y:S01]  /*7d60*/  ISETP.GT.U32.AND P5, PT, R10.reuse, R0, PT ;  /* 0x000000000a00720c */ /* 0x040fe20003fa4070 */
[--C-:B------:R-:W-:Y:S01]  /*7d70*/  @!P1 IMAD.IADD R9, R9, 0x1, -R10.reuse ;  /* 0x0000000109099824 */ /* 0x100fe200078e0a0a */
[----:B------:R-:W-:Y:S01]  /*7d80*/  ISETP.GE.AND P1, PT, R7, RZ, PT ;  /* 0x000000ff0700720c */ /* 0x000fe20003f26270 */
[----:B------:R-:W-:Y:S02]  /*7d90*/  @!P4 IMAD.IADD R13, R13, 0x1, -R10 ;  /* 0x000000010d0dc824 */ /* 0x000fe400078e0a0a */
[----:B------:R-:W-:-:S02]  /*7da0*/  IMAD R8, R10, R5, R8 ;  /* 0x000000050a087224 */ /* 0x000fc400078e0208 */
[----:B------:R-:W-:Y:S01]  /*7db0*/  IMAD.MOV.U32 R15, RZ, RZ, R9 ;  /* 0x000000ffff0f7224 */ /* 0x000fe200078e0009 */
[----:B------:R-:W-:Y:S01]  /*7dc0*/  ISETP.GT.U32.AND P4, PT, R10, R13, PT ;  /* 0x0000000d0a00720c */ /* 0x000fe20003f84070 */
[----:B------:R-:W-:Y:S02]  /*7dd0*/  VIADD R6, R28, 0x16b ;  /* 0x0000016b1c067836 */ /* 0x000fe40000000000 */
[----:B------:R-:W-:Y:S01]  /*7de0*/  @!P6 IMAD.MOV R15, RZ, RZ, -R15 ;  /* 0x000000ffff0fe224 */ /* 0x000fe200078e0a0f */
[----:B------:R-:W-:Y:S01]  /*7df0*/  ISETP.GT.U32.AND P6, PT, R10, R8, PT ;  /* 0x000000080a00720c */ /* 0x000fe20003fc4070 */
[----:B------:R-:W-:Y:S01]  /*7e00*/  @!P5 IMAD.IADD R0, R0, 0x1, -R10 ;  /* 0x000000010000d824 */ /* 0x000fe200078e0a0a */
[----:B------:R-:W-:Y:S01]  /*7e10*/  IABS R12, R6 ;  /* 0x00000006000c7213 */ /* 0x000fe20000000000 */
[----:B------:R-:W-:Y:S01]  /*7e20*/  VIADD R11, R28, 0x16c ;  /* 0x0000016c1c0b7836 */ /* 0x000fe20000000000 */
[----:B------:R-:W-:Y:S01]  /*7e30*/  STL [R1+0x6f4], R15 ;  /* 0x0006f40f01007387 */ /* 0x000fe20000100800 */
[----:B-1----:R-:W-:Y:S01]  /*7e40*/  IMAD.MOV.U32 R3, RZ, RZ, R14 ;  /* 0x000000ffff037224 */ /* 0x002fe200078e000e */
[----:B------:R-:W-:Y:S01]  /*7e50*/  ISETP.GT.U32.AND P5, PT, R10, R0, PT ;  /* 0x000000000a00720c */ /* 0x000fe20003fa4070 */
[----:B------:R-:W-:Y:S01]  /*7e60*/  VIADD R5, R28, 0x16a ;  /* 0x0000016a1c057836 */ /* 0x000fe20000000000 */
[----:B------:R-:W-:Y:S01]  /*7e70*/  IABS R7, R11 ;  /* 0x0000000b00077213 */ /* 0x000fe20000000000 */
[----:B------:R-:W-:Y:S01]  /*7e80*/  @!P3 IMAD.MOV R3, RZ, RZ, -R3 ;  /* 0x000000ffff03b224 */ /* 0x000fe200078e0a03 */
[----:B------:R-:W-:Y:S01]  /*7e90*/  ISETP.GE.AND P3, PT, R11, RZ, PT ;  /* 0x000000ff0b00720c */ /* 0x000fe20003f66270 */
[----:B------:R-:W-:Y:S01]  /*7ea0*/  @!P4 IMAD.IADD R13, R13, 0x1, -R10 ;  /* 0x000000010d0dc824 */ /* 0x000fe200078e0a0a */
[----:B------:R-:W-:Y:S01]  /*7eb0*/  ISETP.GE.AND P4, PT, R6, RZ, PT ;  /* 0x000000ff0600720c */ /* 0x000fe20003f86270 */
[----:B------:R-:W-:Y:S01]  /*7ec0*/  IMAD.MOV.U32 R11, RZ, RZ, R12 ;  /* 0x000000ffff0b7224 */ /* 0x000fe200078e000c */
[----:B------:R1:W-:Y:S01]  /*7ed0*/  STL [R1+0x6f0], R3 ;  /* 0x0006f00301007387 */ /* 0x0003e20000100800 */
[----:B------:R-:W-:Y:S01]  /*7ee0*/  @!P6 IMAD.IADD R8, R8, 0x1, -R10 ;  /* 0x000000010808e824 */ /* 0x000fe200078e0a0a */
[----:B------:R-:W-:Y:S01]  /*7ef0*/  IABS R9, R5 ;  /* 0x0000000500097213 */ /* 0x000fe20000000000 */
[----:B------:R-:W-:-:S03]  /*7f00*/  IMAD.HI.U32 R14, R4, R7, RZ ;  /* 0x00000007040e7227 */ /* 0x000fc600078e00ff */
[----:B------:R-:W-:Y:S01]  /*7f10*/  ISETP.GT.U32.AND P6, PT, R10, R8, PT ;  /* 0x000000080a00720c */ /* 0x000fe20003fc4070 */
[----:B------:R-:W-:-:S04]  /*7f20*/  IMAD.HI.U32 R6, R4, R11, RZ ;  /* 0x0000000b04067227 */ /* 0x000fc800078e00ff */
[----:B-1----:R-:W-:Y:S02]  /*7f30*/  IMAD.MOV.U32 R3, RZ, RZ, R13 ;  /* 0x000000ffff037224 */ /* 0x002fe400078e000d */
[----:B------:R-:W-:Y:S02]  /*7f40*/  IMAD.MOV R14, RZ, RZ, -R14 ;  /* 0x000000ffff0e7224 */ /* 0x000fe400078e0a0e */
[----:B------:R-:W-:Y:S01]  /*7f50*/  @!P2 IMAD.MOV R3, RZ, RZ, -R3 ;  /* 0x000000ffff03a224 */ /* 0x000fe200078e0a03 */
[----:B------:R-:W-:Y:S01]  /*7f60*/  ISETP.GE.AND P2, PT, R5, RZ, PT ;  /* 0x000000ff0500720c */ /* 0x000fe20003f46270 */
[----:B------:R-:W-:Y:S02]  /*7f70*/  IMAD.MOV R6, RZ, RZ, -R6 ;  /* 0x000000ffff067224 */ /* 0x000fe400078e0a06 */
[----:B------:R-:W-:Y:S01]  /*7f80*/  @!P5 IMAD.IADD R0, R0, 0x1, -R10 ;  /* 0x000000010000d824 */ /* 0x000fe200078e0a0a */
[----:B------:R1:W-:Y:S01]  /*7f90*/  STL [R1+0x6e8], R3 ;  /* 0x0006e80301007387 */ /* 0x0003e20000100800 */
[----:B------:R-:W-:-:S02]  /*7fa0*/  IMAD R7, R10, R14, R7 ;  /* 0x0000000e0a077224 */ /* 0x000fc400078e0207 */
[----:B------:R-:W-:Y:S02]  /*7fb0*/  IMAD R11, R10, R6, R11 ;  /* 0x000000060a0b7224 */ /* 0x000fe400078e020b */
[----:B------:R-:W-:Y:S01]  /*7fc0*/  IMAD.HI.U32 R12, R4, R9, RZ ;  /* 0x00000009040c7227 */ /* 0x000fe200078e00ff */
[----:B------:R-:W-:-:S03]  /*7fd0*/  ISETP.GT.U32.AND P5, PT, R10, R7, PT ;  /* 0x000000070a00720c */ /* 0x000fc60003fa4070 */
[----:B------:R-:W-:Y:S02]  /*7fe0*/  IMAD.MOV R12, RZ, RZ, -R12 ;  /* 0x000000ffff0c7224 */ /* 0x000fe400078e0a0c */
[----:B-1----:R-:W-:Y:S02]  /*7ff0*/  IMAD.MOV.U32 R3, RZ, RZ, R0 ;  /* 0x000000ffff037224 */ /* 0x002fe400078e0000 */
[--C-:B------:R-:W-:Y:S02]  /*8000*/  @!P6 IMAD.IADD R8, R8, 0x1, -R10.reuse ;  /* 0x000000010808e824 */ /* 0x100fe400078e0a0a */
[----:B------:R-:W-:Y:S01]  /*8010*/  @!P0 IMAD.MOV R3, RZ, RZ, -R3 ;  /* 0x000000ffff038224 */ /* 0x000fe200078e0a03 */
[C---:B------:R-:W-:Y:S01]  /*8020*/  ISETP.GT.U32.AND P0, PT, R10.reuse, R11, PT ;  /* 0x0000000b0a00720c */ /* 0x040fe20003f04070 */
[----:B------:R-:W-:Y:S02]  /*8030*/  IMAD R9, R10, R12, R9 ;  /* 0x0000000c0a097224 */ /* 0x000fe400078e0209 */
[----:B------:R-:W-:Y:S01]  /*8040*/  @!P5 IMAD.IADD R7, R7, 0x1, -R10 ;  /* 0x000000010707d824 */ /* 0x000fe200078e0a0a */
[----:B------:R1:W-:Y:S01]  /*8050*/  STL [R1+0x6e4], R3 ;  /* 0x0006e40301007387 */ /* 0x0003e20000100800 */
[----:B------:R-:W-:-:S02]  /*8060*/  VIADD R16, R28, 0x169 ;  /* 0x000001691c107836 */ /* 0x000fc40000000000 */
[----:B------:R-:W-:Y:S01]  /*8070*/  VIADD R14, R28, 0x168 ;  /* 0x000001681c0e7836 */ /* 0x000fe20000000000 */
[----:B------:R-:W-:Y:S01]  /*8080*/  ISETP.GT.U32.AND P5, PT, R10, R7, PT ;  /* 0x000000070a00720c */ /* 0x000fe20003fa4070 */
[----:B------:R-:W-:Y:S01]  /*8090*/  VIADD R12, R28, 0x166 ;  /* 0x000001661c0c7836 */ /* 0x000fe20000000000 */
[----:B------:R-:W-:Y:S01]  /*80a0*/  ISETP.GE.AND P6, PT, R16, RZ, PT ;  /* 0x000000ff1000720c */ /* 0x000fe20003fc6270 */
[----:B------:R-:W-:Y:S01]  /*80b0*/  VIADD R6, R28, 0x167 ;  /* 0x000001671c067836 */ /* 0x000fe20000000000 */
[----:B------:R-:W-:Y:S01]  /*80c0*/  IABS R16, R16 ;  /* 0x0000001000107213 */ /* 0x000fe20000000000 */
[----:B------:R-:W-:Y:S01]  /*80d0*/  @!P0 IMAD.IADD R11, R11, 0x1, -R10 ;  /* 0x000000010b0b8824 */ /* 0x000fe200078e0a0a */
[----:B------:R-:W-:Y:S01]  /*80e0*/  IABS R15, R14 ;  /* 0x0000000e000f7213 */ /* 0x000fe20000000000 */
[----:B-1----:R-:W-:Y:S01]  /*80f0*/  IMAD.MOV.U32 R3, RZ, RZ, R8 ;  /* 0x000000ffff037224 */ /* 0x002fe200078e0008 */
[----:B------:R-:W-:Y:S01]  /*8100*/  IABS R0, R12 ;  /* 0x0000000c00007213 */ /* 0x000fe20000000000 */
[----:B------:R-:W-:Y:S01]  /*8110*/  IMAD.HI.U32 R17, R4, R16, RZ ;  /* 0x0000001004117227 */ /* 0x000fe200078e00ff */
[----:B------:R-:W-:-:S02]  /*8120*/  ISETP.GT.U32.AND P0, PT, R10, R11, PT ;  /* 0x0000000b0a00720c */ /* 0x000fc40003f04070 */
[----:B------:R-:W-:Y:S01]  /*8130*/  IABS R5, R6 ;  /* 0x0000000600057213 */ /* 0x000fe20000000000 */
[----:B------:R-:W-:Y:S01]  /*8140*/  @!P1 IMAD.MOV R3, RZ, RZ, -R3 ;  /* 0x000000ffff039224 */ /* 0x000fe200078e0a03 */
[----:B------:R-:W-:Y:S01]  /*8150*/  ISETP.GT.U32.AND P1, PT, R10, R9, PT ;  /* 0x000000090a00720c */ /* 0x000fe20003f24070 */
[----:B------:R-:W-:Y:S02]  /*8160*/  IMAD.MOV R17, RZ, RZ, -R17 ;  /* 0x000000ffff117224 */ /* 0x000fe400078e0a11 */
[----:B------:R-:W-:Y:S01]  /*8170*/  IMAD.HI.U32 R13, R4, R15, RZ ;  /* 0x0000000f040d7227 */ /* 0x000fe200078e00ff */
[----:B------:R1:W-:Y:S03]  /*8180*/  STL [R1+0x6dc], R3 ;  /* 0x0006dc0301007387 */ /* 0x0003e60000100800 */
[----:B------:R-:W-:Y:S01]  /*8190*/  @!P5 IMAD.IADD R7, R7, 0x1, -R10 ;  /* 0x000000010707d824 */ /* 0x000fe200078e0a0a */
[----:B------:R-:W-:Y:S01]  /*81a0*/  ISETP.GE.AND P5, PT, R14, RZ, PT ;  /* 0x000000ff0e00720c */ /* 0x000fe20003fa6270 */
[----:B------:R-:W-:-:S02]  /*81b0*/  IMAD R14, R10, R17, R16 ;  /* 0x000000110a0e7224 */ /* 0x000fc400078e0210 */
[--C-:B------:R-:W-:Y:S02]  /*81c0*/  @!P0 IMAD.IADD R11, R11, 0x1, -R10.reuse ;  /* 0x000000010b0b8824 */ /* 0x100fe400078e0a0a */
[----:B------:R-:W-:Y:S01]  /*81d0*/  @!P1 IMAD.IADD R9, R9, 0x1, -R10 ;  /* 0x0000000109099824 */ /* 0x000fe200078e0a0a */
[C---:B------:R-:W-:Y:S01]  /*81e0*/  ISETP.GT.U32.AND P0, PT, R10.reuse, R14, PT ;  /* 0x0000000e0a00720c */ /* 0x040fe20003f04070 */
[----:B------:R-:W-:Y:S02]  /*81f0*/  IMAD.MOV R13, RZ, RZ, -R13 ;  /* 0x000000ffff0d7224 */ /* 0x000fe400078e0a0d */
[----:B------:R-:W-:Y:S01]  /*8200*/  IMAD.MOV.U32 R18, RZ, RZ, R7 ;  /* 0x000000ffff127224 */ /* 0x000fe200078e0007 */
[C---:B------:R-:W-:Y:S01]  /*8210*/  ISETP.GT.U32.AND P1, PT, R10.reuse, R9, PT ;  /* 0x000000090a00720c */ /* 0x040fe20003f24070 */
[----:B-1----:R-:W-:Y:S02]  /*8220*/  IMAD.MOV.U32 R3, RZ, RZ, R11 ;  /* 0x000000ffff037224 */ /* 0x002fe400078e000b */
[----:B------:R-:W-:-:S02]  /*8230*/  IMAD R15, R10, R13, R15 ;  /* 0x0000000d0a0f7224 */ /* 0x000fc400078e020f */
[----:B------:R-:W-:-:S04]  /*8240*/  IMAD.HI.U32 R13, R4, R0, RZ ;  /* 0x00000000040d7227 */ /* 0x000fc800078e00ff */
[----:B------:R-:W-:Y:S01]  /*8250*/  @!P3 IMAD.MOV R18, RZ, RZ, -R18 ;  /* 0x000000ffff12b224 */ /* 0x000fe200078e0a12 */
[----:B------:R-:W-:Y:S01]  /*8260*/  ISETP.GT.U32.AND P3, PT, R10, R15, PT ;  /* 0x0000000f0a00720c */ /* 0x000fe20003f64070 */
[----:B------:R-:W-:Y:S01]  /*8270*/  @!P4 IMAD.MOV R3, RZ, RZ, -R3 ;  /* 0x000000ffff03c224 */ /* 0x000fe200078e0a03 */
[----:B------:R-:W-:Y:S01]  /*8280*/  ISETP.GE.AND P4, PT, R6, RZ, PT ;  /* 0x000000ff0600720c */ /* 0x000fe20003f86270 */
[----:B------:R-:W-:Y:S01]  /*8290*/  IMAD.MOV R7, RZ, RZ, -R13 ;  /* 0x000000ffff077224 */ /* 0x000fe200078e0a0d */
[----:B------:R-:W-:Y:S01]  /*82a0*/  STL [R1+0x6d8], R18 ;  /* 0x0006d81201007387 */ /* 0x000fe20000100800 */
[----:B------:R-:W-:Y:S02]  /*82b0*/  @!P1 IMAD.IADD R9, R9, 0x1, -R10 ;  /* 0x0000000109099824 */ /* 0x000fe400078e0a0a */
[----:B------:R-:W-:Y:S01]  /*82c0*/  IMAD.HI.U32 R8, R4, R5, RZ ;  /* 0x0000000504087227 */ /* 0x000fe200078e00ff */
[----:B------:R1:W-:Y:S03]  /*82d0*/  STL [R1+0x6d4], R3 ;  /* 0x0006d40301007387 */ /* 0x0003e60000100800 */
[----:B------:R-:W-:-:S02]  /*82e0*/  IMAD R0, R10, R7, R0 ;  /* 0x000000070a007224 */ /* 0x000fc400078e0200 */
[----:B------:R-:W-:Y:S02]  /*82f0*/  IMAD.MOV R8, RZ, RZ, -R8 ;  /* 0x000000ffff087224 */ /* 0x000fe400078e0a08 */
[--C-:B------:R-:W-:Y:S02]  /*8300*/  @!P0 IMAD.IADD R14, R14, 0x1, -R10.reuse ;  /* 0x000000010e0e8824 */ /* 0x100fe400078e0a0a */
[C---:B------:R-:W-:Y:S02]  /*8310*/  IMAD R5, R10.reuse, R8, R5 ;  /* 0x000000080a057224 */ /* 0x040fe400078e0205 */
[----:B-1----:R-:W-:Y:S01]  /*8320*/  IMAD.MOV.U32 R3, RZ, RZ, R9 ;  /* 0x000000ffff037224 */ /* 0x002fe200078e0009 */
[----:B------:R-:W-:Y:S01]  /*8330*/  ISETP.GT.U32.AND P0, PT, R10, R14, PT ;  /* 0x0000000e0a00720c */ /* 0x000fe20003f04070 */
[----:B------:R-:W-:Y:S01]  /*8340*/  VIADD R6, R28, 0x165 ;  /* 0x000001651c067836 */ /* 0x000fe20000000000 */
[C---:B------:R-:W-:Y:S01]  /*8350*/  ISETP.GT.U32.AND P1, PT, R10.reuse, R5, PT ;  /* 0x000000050a00720c */ /* 0x040fe20003f24070 */
[----:B------:R-:W-:Y:S01]  /*8360*/  @!P2 IMAD.MOV R3, RZ, RZ, -R3 ;  /* 0x000000ffff03a224 */ /* 0x000fe200078e0a03 */
[----:B------:R-:W-:Y:S01]  /*8370*/  ISETP.GT.U32.AND P2, PT, R10, R0, PT ;  /* 0x000000000a00720c */ /* 0x000fe20003f44070 */
[----:B------:R-:W-:Y:S01]  /*8380*/  @!P3 IMAD.IADD R15, R15, 0x1, -R10 ;  /* 0x000000010f0fb824 */ /* 0x000fe200078e0a0a */
[----:B------:R-:W-:Y:S01]  /*8390*/  IABS R13, R6 ;  /* 0x00000006000d7213 */ /* 0x000fe20000000000 */
[C---:B------:R-:W-:Y:S01]  /*83a0*/  VIADD R7, R28.reuse, 0x164 ;  /* 0x000001641c077836 */ /* 0x040fe20000000000 */
[----:B------:R1:W-:Y:S01]  /*83b0*/  STL [R1+0x6cc], R3 ;  /* 0x0006cc0301007387 */ /* 0x0003e20000100800 */
[----:B------:R-:W-:Y:S01]  /*83c0*/  VIADD R8, R28, 0x163 ;  /* 0x000001631c087836 */ /* 0x000fe20000000000 */
[----:B------:R-:W-:Y:S01]  /*83d0*/  ISETP.GT.U32.AND P3, PT, R10, R15, PT ;  /* 0x0000000f0a00720c */ /* 0x000fe20003f64070 */
[----:B------:R-:W-:Y:S01]  /*83e0*/  IMAD.HI.U32 R16, R4, R13, RZ ;  /* 0x0000000d04107227 */ /* 0x000fe200078e00ff */
[----:B------:R-:W-:-:S02]  /*83f0*/  IABS R11, R7 ;  /* 0x00000007000b7213 */ /* 0x000fc40000000000 */
[----:B------:R-:W-:Y:S01]  /*8400*/  IABS R9, R8 ;  /* 0x0000000800097213 */ /* 0x000fe20000000000 */
[--C-:B------:R-:W-:Y:S01]  /*8410*/  @!P0 IMAD.IADD R14, R14, 0x1, -R10.reuse ;  /* 0x000000010e0e8824 */ /* 0x100fe200078e0a0a */
[----:B------:R-:W-:Y:S01]  /*8420*/  ISETP.GE.AND P0, PT, R12, RZ, PT ;  /* 0x000000ff0c00720c */ /* 0x000fe20003f06270 */
[----:B------:R-:W-:Y:S02]  /*8430*/  @!P2 IMAD.IADD R0, R0, 0x1, -R10 ;  /* 0x000000010000a824 */ /* 0x000fe400078e0a0a */
[----:B------:R-:W-:Y:S02]  /*8440*/  IMAD.MOV R16, RZ, RZ, -R16 ;  /* 0x000000ffff107224 */ /* 0x000fe400078e0a10 */
[----:B------:R-:W-:Y:S01]  /*8450*/  @!P1 IMAD.IADD R5, R5, 0x1, -R10 ;  /* 0x0000000105059824 */ /* 0x000fe200078e0a0a */
[----:B------:R-:W-:Y:S01]  /*8460*/  ISETP.GT.U32.AND P2, PT, R10, R0, PT ;  /* 0x000000000a00720c */ /* 0x000fe20003f44070 */
[----:B------:R-:W-:-:S03]  /*8470*/  IMAD.HI.U32 R12, R4, R11, RZ ;  /* 0x0000000b040c7227 */ /* 0x000fc600078e00ff */
[C---:B------:R-:W-:Y:S01]  /*8480*/  ISETP.GT.U32.AND P1, PT, R10.reuse, R5, PT ;  /* 0x000000050a00720c */ /* 0x040fe20003f24070 */
[C---:B------:R-:W-:Y:S02]  /*8490*/  IMAD R13, R10.reuse, R16, R13 ;  /* 0x000000100a0d7224 */ /* 0x040fe400078e020d */
[----:B------:R-:W-:Y:S02]  /*84a0*/  IMAD.MOV R12, RZ, RZ, -R12 ;  /* 0x000000ffff0c7224 */ /* 0x000fe400078e0a0c */
[--C-:B------:R-:W-:Y:S01]  /*84b0*/  @!P3 IMAD.IADD R15, R15, 0x1, -R10.reuse ;  /* 0x000000010f0fb824 */ /* 0x100fe200078e0a0a */
[C---:B------:R-:W-:Y:S01]  /*84c0*/  ISETP.GT.U32.AND P3, PT, R10.reuse, R13, PT ;  /* 0x0000000d0a00720c */ /* 0x040fe20003f64070 */
[----:B------:R-:W-:Y:S02]  /*84d0*/  IMAD R11, R10, R12, R11 ;  /* 0x0000000c0a0b7224 */ /* 0x000fe400078e020b */
[----:B------:R-:W-:Y:S02]  /*84e0*/  @!P2 IMAD.IADD R0, R0, 0x1, -R10 ;  /* 0x000000010000a824 */ /* 0x000fe400078e0a0a */
[----:B------:R-:W-:Y:S01]  /*84f0*/  IMAD.MOV.U32 R17, RZ, RZ, R14 ;  /* 0x000000ffff117224 */ /* 0x000fe200078e000e */
[----:B------:R-:W-:Y:S01]  /*8500*/  ISETP.GT.U32.AND P2, PT, R10, R11, PT ;  /* 0x0000000b0a00720c */ /* 0x000fe20003f44070 */
[----:B------:R-:W-:Y:S01]  /*8510*/  @!P1 IMAD.IADD R5, R5, 0x1, -R10 ;  /* 0x0000000105059824 */ /* 0x000fe200078e0a0a */
[----:B------:R-:W-:Y:S01]  /*8520*/  ISETP.GE.AND P1, PT, R8, RZ, PT ;  /* 0x000000ff0800720c */ /* 0x000fe20003f26270 */
[----:B------:R-:W-:-:S04]  /*8530*/  IMAD.HI.U32 R14, R4, R9, RZ ;  /* 0x00000009040e7227 */ /* 0x000fc800078e00ff */
[----:B-1----:R-:W-:Y:S02]  /*8540*/  IMAD.MOV.U32 R3, RZ, RZ, R15 ;  /* 0x000000ffff037224 */ /* 0x002fe400078e000f */
[----:B------:R-:W-:Y:S01]  /*8550*/  @!P6 IMAD.MOV R17, RZ, RZ, -R17 ;  /* 0x000000ffff11e224 */ /* 0x000fe200078e0a11 */
[----:B------:R-:W-:Y:S01]  /*8560*/  ISETP.GE.AND P6, PT, R6, RZ, PT ;  /* 0x000000ff0600720c */ /* 0x000fe20003fc6270 */
[----:B------:R-:W-:Y:S02]  /*8570*/  @!P3 IMAD.IADD R13, R13, 0x1, -R10 ;  /* 0x000000010d0db824 */ /* 0x000fe400078e0a0a */
[----:B------:R-:W-:Y:S01]  /*8580*/  IMAD.MOV.U32 R15, RZ, RZ, R5 ;  /* 0x000000ffff0f7224 */ /* 0x000fe200078e0005 */
[----:B------:R-:W-:Y:S01]  /*8590*/  STL [R1+0x6c8], R17 ;  /* 0x0006c81101007387 */ /* 0x000fe20000100800 */
[----:B------:R-:W-:Y:S01]  /*85a0*/  IMAD.MOV R14, RZ, RZ, -R14 ;  /* 0x000000ffff0e7224 */ /* 0x000fe200078e0a0e */
[----:B------:R-:W-:Y:S01]  /*85b0*/  ISETP.GT.U32.AND P3, PT, R10, R13, PT ;  /* 0x0000000d0a00720c */ /* 0x000fe20003f64070 */
[----:B------:R-:W-:-:S02]  /*85c0*/  VIADD R6, R28, 0x162 ;  /* 0x000001621c067836 */ /* 0x000fc40000000000 */
[----:B------:R-:W-:Y:S01]  /*85d0*/  @!P5 IMAD.MOV R3, RZ, RZ, -R3 ;  /* 0x000000ffff03d224 */ /* 0x000fe200078e0a03 */
[----:B------:R-:W-:Y:S01]  /*85e0*/  ISETP.GE.AND P5, PT, R7, RZ, PT ;  /* 0x000000ff0700720c */ /* 0x000fe20003fa6270 */
[----:B------:R-:W-:Y:S01]  /*85f0*/  @!P4 IMAD.MOV R15, RZ, RZ, -R15 ;  /* 0x000000ffff0fc224 */ /* 0x000fe200078e0a0f */
[----:B------:R-:W-:Y:S01]  /*8600*/  ISETP.GE.AND P4, PT, R6, RZ, PT ;  /* 0x000000ff0600720c */ /* 0x000fe20003f86270 */
[----:B------:R-:W-:Y:S01]  /*8610*/  IMAD R9, R10, R14, R9 ;  /* 0x0000000e0a097224 */ /* 0x000fe200078e0209 */
[----:B------:R-:W-:Y:S01]  /*8620*/  IABS R14, R6 ;  /* 0x00000006000e7213 */ /* 0x000fe20000000000 */
[----:B------:R-:W-:Y:S01]  /*8630*/  VIADD R5, R28, 0x161 ;  /* 0x000001611c057836 */ /* 0x000fe20000000000 */
[----:B------:R1:W-:Y:S01]  /*8640*/  STL [R1+0x6c4], R3 ;  /* 0x0006c40301007387 */ /* 0x0003e20000100800 */
[----:B------:R-:W-:Y:S02]  /*8650*/  @!P2 IMAD.IADD R11, R11, 0x1, -R10 ;  /* 0x000000010b0ba824 */ /* 0x000fe400078e0a0a */
[----:B------:R-:W-:Y:S01]  /*8660*/  IMAD.HI.U32 R8, R4, R14, RZ ;  /* 0x0000000e04087227 */ /* 0x000fe200078e00ff */
[----:B------:R2:W-:Y:S02]  /*8670*/  STL [R1+0x6c0], R15 ;  /* 0x0006c00f01007387 */ /* 0x0005e40000100800 */
[----:B------:R-:W-:Y:S01]  /*8680*/  ISETP.GT.U32.AND P2, PT, R10, R11, PT ;  /* 0x0000000b0a00720c */ /* 0x000fe20003f44070 */
[----:B------:R-:W-:-:S02]  /*8690*/  IMAD.MOV R8, RZ, RZ, -R8 ;  /* 0x000000ffff087224 */ /* 0x000fc400078e0a08 */
[----:B------:R-:W-:Y:S01]  /*86a0*/  @!P3 IMAD.IADD R13, R13, 0x1, -R10 ;  /* 0x000000010d0db824 */ /* 0x000fe200078e0a0a */
[C---:B------:R-:W-:Y:S01]  /*86b0*/  ISETP.GT.U32.AND P3, PT, R10.reuse, R9, PT ;  /* 0x000000090a00720c */ /* 0x040fe20003f64070 */
[----:B-1----:R-:W-:Y:S02]  /*86c0*/  IMAD.MOV.U32 R3, RZ, RZ, R0 ;  /* 0x000000ffff037224 */ /* 0x002fe400078e0000 */
[----:B------:R-:W-:Y:S01]  /*86d0*/  IMAD R14, R10, R8, R14 ;  /* 0x000000080a0e7224 */ /* 0x000fe200078e020e */
[----:B--2---:R-:W-:Y:S01]  /*86e0*/  IABS R15, R5 ;  /* 0x00000005000f7213 */ /* 0x004fe20000000000 */
[----:B------:R-:W-:Y:S01]  /*86f0*/  @!P0 IMAD.MOV R3, RZ, RZ, -R3 ;  /* 0x000000ffff038224 */ /* 0x000fe200078e0a03 */
[----:B------:R-:W-:Y:S01]  /*8700*/  ISETP.GE.AND P0, PT, R5, RZ, PT ;  /* 0x000000ff0500720c */ /* 0x000fe20003f06270 */
[----:B------:R-:W-:Y:S02]  /*8710*/  IMAD.MOV.U32 R16, RZ, RZ, R13 ;  /* 0x000000ffff107224 */ /* 0x000fe400078e000d */
[----:B------:R-:W-:Y:S01]  /*8720*/  IMAD.HI.U32 R5, R4, R15, RZ ;  /* 0x0000000f04057227 */ /* 0x000fe200078e00ff */
[----:B------:R1:W-:Y:S03]  /*8730*/  STL [R1+0x6bc], R3 ;  /* 0x0006bc0301007387 */ /* 0x0003e60000100800 */
[----:B------:R-:W-:-:S02]  /*8740*/  IMAD.MOV R5, RZ, RZ, -R5 ;  /* 0x000000ffff057224 */ /* 0x000fc400078e0a05 */
[----:B------:R-:W-:Y:S01]  /*8750*/  @!P2 IMAD.IADD R11, R11, 0x1, -R10 ;  /* 0x000000010b0ba824 */ /* 0x000fe200078e0a0a */
[C---:B------:R-:W-:Y:S01]  /*8760*/  ISETP.GT.U32.AND P2, PT, R10.reuse, R14, PT ;  /* 0x0000000e0a00720c */ /* 0x040fe20003f44070 */
[----:B------:R-:W-:Y:S02]  /*8770*/  IMAD R15, R10, R5, R15 ;  /* 0x000000050a0f7224 */ /* 0x000fe400078e020f */
[----:B------:R-:W-:Y:S02]  /*8780*/  @!P6 IMAD.MOV R16, RZ, RZ, -R16 ;  /* 0x000000ffff10e224 */ /* 0x000fe400078e0a10 */
[----:B------:R-:W-:Y:S01]  /*8790*/  VIADD R0, R28, 0x160 ;  /* 0x000001601c007836 */ /* 0x000fe20000000000 */
[----:B------:R-:W-:Y:S01]  /*87a0*/  ISETP.GT.U32.AND P6, PT, R10, R15, PT ;  /* 0x0000000f0a00720c */ /* 0x000fe20003fc4070 */
[--C-:B------:R-:W-:Y:S01]  /*87b0*/  @!P3 IMAD.IADD R9, R9, 0x1, -R10.reuse ;  /* 0x000000010909b824 */ /* 0x100fe200078e0a0a */
[----:B------:R-:W-:Y:S01]  /*87c0*/  STL [R1+0x6b8], R16 ;  /* 0x0006b81001007387 */ /* 0x000fe20000100800 */
[----:B------:R-:W-:Y:S01]  /*87d0*/  VIADD R7, R28, 0x15f ;  /* 0x0000015f1c077836 */ /* 0x000fe20000000000 */
[----:B------:R-:W-:Y:S01]  /*87e0*/  IABS R6, R0 ;  /* 0x0000000000067213 */ /* 0x000fe20000000000 */
[----:B-1----:R-:W-:Y:S01]  /*87f0*/  IMAD.MOV.U32 R3, RZ, RZ, R11 ;  /* 0x000000ffff037224 */ /* 0x002fe200078e000b */
[----:B------:R-:W-:Y:S01]  /*8800*/  ISETP.GT.U32.AND P3, PT, R10, R9, PT ;  /* 0x000000090a00720c */ /* 0x000fe20003f64070 */
[----:B------:R-:W-:Y:S01]  /*8810*/  @!P2 IMAD.IADD R14, R14, 0x1, -R10 ;  /* 0x000000010e0ea824 */ /* 0x000fe200078e0a0a */
[----:B------:R-:W-:Y:S01]  /*8820*/  IABS R12, R7 ;  /* 0x00000007000c7213 */ /* 0x000fe20000000000 */
[----:B------:R-:W-:-:S03]  /*8830*/  IMAD.HI.U32 R8, R4, R6, RZ ;  /* 0x0000000604087227 */ /* 0x000fc600078e00ff */
[----:B------:R-:W-:Y:S01]  /*8840*/  ISETP.GT.U32.AND P2, PT, R10, R14, PT ;  /* 0x0000000e0a00720c */ /* 0x000fe20003f44070 */
[----:B------:R-:W-:Y:S02]  /*8850*/  @!P6 IMAD.IADD R15, R15, 0x1, -R10 ;  /* 0x000000010f0fe824 */ /* 0x000fe400078e0a0a */
[----:B------:R-:W-:Y:S02]  /*8860*/  IMAD.MOV R8, RZ, RZ, -R8 ;  /* 0x000000ffff087224 */ /* 0x000fe400078e0a08 */
[----:B------:R-:W-:Y:S01]  /*8870*/  @!P5 IMAD.MOV R3, RZ, RZ, -R3 ;  /* 0x000000ffff03d224 */ /* 0x000fe200078e0a03 */
[----:B------:R-:W-:Y:S01]  /*8880*/  ISETP.GE.AND P5, PT, R0, RZ, PT ;  /* 0x000000ff0000720c */ /* 0x000fe20003fa6270 */
[C---:B------:R-:W-:Y:S01]  /*8890*/  IMAD R0, R10.reuse, R8, R6 ;  /* 0x000000080a007224 */ /* 0x040fe200078e0206 */
[----:B------:R-:W-:Y:S01]  /*88a0*/  ISETP.GT.U32.AND P6, PT, R10, R15, PT ;  /* 0x0000000f0a00720c */ /* 0x000fe20003fc4070 */
[----:B------:R-:W-:Y:S01]  /*88b0*/  IMAD.HI.U32 R5, R4, R12, RZ ;  /* 0x0000000c04057227 */ /* 0x000fe200078e00ff */
[----:B------:R1:W-:Y:S03]  /*88c0*/  STL [R1+0x6b4], R3 ;  /* 0x0006b40301007387 */ /* 0x0003e60000100800 */
[----:B------:R-:W-:-:S02]  /*88d0*/  VIADD R8, R28, 0x15e ;  /* 0x0000015e1c087836 */ /* 0x000fc40000000000 */
[----:B------:R-:W-:Y:S01]  /*88e0*/  @!P3 IMAD.IADD R9, R9, 0x1, -R10 ;  /* 0x000000010909b824 */ /* 0x000fe200078e0a0a */
[----:B------:R-:W-:Y:S01]  /*88f0*/  ISETP.GE.AND P3, PT, R7, RZ, PT ;  /* 0x000000ff0700720c */ /* 0x000fe20003f66270 */
[----:B------:R-:W-:Y:S01]  /*8900*/  IMAD.MOV R5, RZ, RZ, -R5 ;  /* 0x000000ffff057224 */ /* 0x000fe200078e0a05 */
[----:B------:R-:W-:Y:S01]  /*8910*/  IABS R7, R8 ;  /* 0x0000000800077213 */ /* 0x000fe20000000000 */
[----:B------:R-:W-:Y:S02]  /*8920*/  VIADD R11, R28, 0x15d ;  /* 0x0000015d1c0b7836 */ /* 0x000fe40000000000 */
[----:B------:R-:W-:Y:S02]  /*8930*/  IMAD R12, R10, R5, R12 ;  /* 0x000000050a0c7224 */ /* 0x000fe400078e020c */
[----:B------:R-:W-:Y:S01]  /*8940*/  @!P2 IMAD.IADD R14, R14, 0x1, -R10 ;  /* 0x000000010e0ea824 */ /* 0x000fe200078e0a0a */
[----:B------:R-:W-:Y:S01]  /*8950*/  IABS R22, R11 ;  /* 0x0000000b00167213 */ /* 0x000fe20000000000 */
[----:B------:R-:W-:Y:S01]  /*8960*/  IMAD.HI.U32 R17, R4, R7, RZ ;  /* 0x0000000704117227 */ /* 0x000fe200078e00ff */
[----:B------:R-:W-:-:S03]  /*8970*/  ISETP.GT.U32.AND P2, PT, R10, R0, PT ;  /* 0x000000000a00720c */ /* 0x000fc60003f44070 */
[----:B------:R-:W-:Y:S01]  /*8980*/  @!P6 IMAD.IADD R15, R15, 0x1, -R10 ;  /* 0x000000010f0fe824 */ /* 0x000fe200078e0a0a */
[----:B------:R-:W-:Y:S01]  /*8990*/  ISETP.GT.U32.AND P6, PT, R10, R12, PT ;  /* 0x0000000c0a00720c */ /* 0x000fe20003fc4070 */
[----:B------:R-:W-:Y:S02]  /*89a0*/  IMAD.MOV R17, RZ, RZ, -R17 ;  /* 0x000000ffff117224 */ /* 0x000fe400078e0a11 */
[----:B------:R-:W-:-:S04]  /*89b0*/  IMAD.HI.U32 R21, R4, R22, RZ ;  /* 0x0000001604157227 */ /* 0x000fc800078e00ff */
[----:B------:R-:W-:Y:S02]  /*89c0*/  IMAD R7, R10, R17, R7 ;  /* 0x000000110a077224 */ /* 0x000fe400078e0207 */
[----:B------:R-:W-:Y:S02]  /*89d0*/  IMAD.MOV R21, RZ, RZ, -R21 ;  /* 0x000000ffff157224 */ /* 0x000fe400078e0a15 */
[----:B------:R-:W-:Y:S01]  /*89e0*/  @!P2 IMAD.IADD R0, R0, 0x1, -R10 ;  /* 0x000000010000a824 */ /* 0x000fe200078e0a0a */
[C---:B------:R-:W-:Y:S01]  /*89f0*/  ISETP.GT.U32.AND P2, PT, R10.reuse, R7, PT ;  /* 0x000000070a00720c */ /* 0x040fe20003f44070 */
[----:B------:R-:W-:Y:S02]  /*8a00*/  IMAD R21, R10, R21, R22 ;  /* 0x000000150a157224 */ /* 0x000fe400078e0216 */
[----:B-1----:R-:W-:Y:S02]  /*8a10*/  IMAD.MOV.U32 R3, RZ, RZ, R9 ;  /* 0x000000ffff037224 */ /* 0x002fe400078e0009 */
[----:B------:R-:W-:Y:S01]  /*8a20*/  @!P6 IMAD.IADD R12, R12, 0x1, -R10 ;  /* 0x000000010c0ce824 */ /* 0x000fe200078e0a0a */
[----:B------:R-:W-:Y:S01]  /*8a30*/  ISETP.GT.U32.AND P6, PT, R10, R21, PT ;  /* 0x000000150a00720c */ /* 0x000fe20003fc4070 */
[----:B------:R-:W-:-:S02]  /*8a40*/  VIADD R6, R28, 0x15b ;  /* 0x0000015b1c067836 */ /* 0x000fc40000000000 */
[----:B------:R-:W-:Y:S01]  /*8a50*/  @!P1 IMAD.MOV R3, RZ, RZ, -R3 ;  /* 0x000000ffff039224 */ /* 0x000fe200078e0a03 */
[----:B------:R-:W-:Y:S01]  /*8a60*/  ISETP.GT.U32.AND P1, PT, R10, R12, PT ;  /* 0x0000000c0a00720c */ /* 0x000fe20003f24070 */
[----:B------:R-:W-:Y:S01]  /*8a70*/  VIADD R16, R28, 0x15a ;  /* 0x0000015a1c107836 */ /* 0x000fe20000000000 */
[----:B------:R-:W-:Y:S01]  /*8a80*/  IABS R5, R6 ;  /* 0x0000000600057213 */ /* 0x000fe20000000000 */
[----:B------:R-:W-:Y:S01]  /*8a90*/  @!P2 IMAD.IADD R7, R7, 0x1, -R10 ;  /* 0x000000010707a824 */ /* 0x000fe200078e0a0a */
[----:B------:R1:W-:Y:S01]  /*8aa0*/  STL [R1+0x6ac], R3 ;  /* 0x0006ac0301007387 */ /* 0x0003e20000100800 */
[----:B------:R-:W-:Y:S01]  /*8ab0*/  ISETP.GT.U32.AND P2, PT, R10, R0, PT ;  /* 0x000000000a00720c */ /* 0x000fe20003f44070 */
[----:B------:R-:W-:Y:S01]  /*8ac0*/  IMAD.MOV R23, RZ, RZ, -R23 ;  /* 0x000000ffff177224 */ /* 0x000fe200078e0a17 */
[----:B------:R-:W-:Y:S01]  /*8ad0*/  IABS R13, R16 ;  /* 0x00000010000d7213 */ /* 0x000fe20000000000 */
[----:B------:R-:W-:-:S04]  /*8ae0*/  IMAD.HI.U32 R18, R4, R5, RZ ;  /* 0x0000000504127227 */ /* 0x000fc800078e00ff */
[----:B------:R-:W-:Y:S01]  /*8af0*/  @!P6 IMAD.IADD R21, R21, 0x1, -R10 ;  /* 0x000000011515e824 */ /* 0x000fe200078e0a0a */
[----:B------:R-:W-:Y:S01]  /*8b00*/  ISETP.GT.U32.AND P6, PT, R10, R7, PT ;  /* 0x000000070a00720c */ /* 0x000fe20003fc4070 */
[----:B-1----:R-:W-:Y:S02]  /*8b10*/  IMAD.MOV.U32 R3, RZ, RZ, R14 ;  /* 0x000000ffff037224 */ /* 0x002fe400078e000e */
[----:B------:R-:W-:-:S04]  /*8b20*/  IMAD.HI.U32 R17, R4, R13, RZ ;  /* 0x0000000d04117227 */ /* 0x000fc800078e00ff */
[----:B------:R-:W-:Y:S01]  /*8b30*/  @!P4 IMAD.MOV R3, RZ, RZ, -R3 ;  /* 0x000000ffff03c224 */ /* 0x000fe200078e0a03 */
[C---:B------:R-:W-:Y:S01]  /*8b40*/  ISETP.GT.U32.AND P4, PT, R10.reuse, R21, PT ;  /* 0x000000150a00720c */ /* 0x040fe20003f84070 */
[----:B------:R-:W-:Y:S02]  /*8b50*/  IMAD.MOV R18, RZ, RZ, -R18 ;  /* 0x000000ffff127224 */ /* 0x000fe400078e0a12 */
[C---:B------:R-:W-:Y:S01]  /*8b60*/  IMAD R20, R10.reuse, R23, R20 ;  /* 0x000000170a147224 */ /* 0x040fe200078e0214 */
[----:B------:R1:W-:Y:S01]  /*8b70*/  STL [R1+0x6a8], R3 ;  /* 0x0006a80301007387 */ /* 0x0003e20000100800 */
[----:B------:R-:W-:Y:S02]  /*8b80*/  IMAD.MOV R17, RZ, RZ, -R17 ;  /* 0x000000ffff117224 */ /* 0x000fe400078e0a11 */
[C---:B------:R-:W-:Y:S02]  /*8b90*/  IMAD R18, R10.reuse, R18, R5 ;  /* 0x000000120a127224 */ /* 0x040fe400078e0205 */
[----:B------:R-:W-:-:S02]  /*8ba0*/  IMAD R5, R10, R17, R13 ;  /* 0x000000110a057224 */ /* 0x000fc400078e020d */
[--C-:B------:R-:W-:Y:S01]  /*8bb0*/  @!P2 IMAD.IADD R0, R0, 0x1, -R10.reuse ;  /* 0x000000010000a824 */ /* 0x100fe200078e0a0a */
[C---:B------:R-:W-:Y:S01]  /*8bc0*/  ISETP.GT.U32.AND P2, PT, R10.reuse, R18, PT ;  /* 0x000000120a00720c */ /* 0x040fe20003f44070 */
[--C-:B------:R-:W-:Y:S01]  /*8bd0*/  @!P6 IMAD.IADD R7, R7, 0x1, -R10.reuse ;  /* 0x000000010707e824 */ /* 0x100fe200078e0a0a */
[----:B------:R-:W-:Y:S01]  /*8be0*/  ISETP.GT.U32.AND P6, PT, R10, R5, PT ;  /* 0x000000050a00720c */ /* 0x000fe20003fc4070 */
[----:B-1----:R-:W-:Y:S02]  /*8bf0*/  IMAD.MOV.U32 R3, RZ, RZ, R15 ;  /* 0x000000ffff037224 */ /* 0x002fe400078e000f */
[----:B------:R-:W-:Y:S02]  /*8c00*/  VIADD R9, R28, 0x158 ;  /* 0x000001581c097836 */ /* 0x000fe40000000000 */
[----:B------:R-:W-:Y:S01]  /*8c10*/  @!P0 IMAD.MOV R3, RZ, RZ, -R3 ;  /* 0x000000ffff038224 */ /* 0x000fe200078e0a03 */
[----:B------:R-:W-:Y:S01]  /*8c20*/  ISETP.GT.U32.AND P0, PT, R10, R20, PT ;  /* 0x000000140a00720c */ /* 0x000fe20003f04070 */
[----:B------:R-:W-:Y:S01]  /*8c30*/  VIADD R22, R28, 0x159 ;  /* 0x000001591c167836 */ /* 0x000fe20000000000 */
[----:B------:R-:W-:Y:S01]  /*8c40*/  IABS R14, R9 ;  /* 0x00000009000e7213 */ /* 0x000fe20000000000 */
[----:B------:R-:W-:Y:S01]  /*8c50*/  @!P1 IMAD.IADD R12, R12, 0x1, -R10 ;  /* 0x000000010c0c9824 */ /* 0x000fe200078e0a0a */
[----:B------:R1:W-:Y:S01]  /*8c60*/  STL [R1+0x6a4], R3 ;  /* 0x0006a40301007387 */ /* 0x0003e20000100800 */
[----:B------:R-:W-:Y:S01]  /*8c70*/  IMAD.MOV.U32 R17, RZ, RZ, R0 ;  /* 0x000000ffff117224 */ /* 0x000fe200078e0000 */
[----:B------:R-:W-:Y:S01]  /*8c80*/  IABS R13, R22 ;  /* 0x00000016000d7213 */ /* 0x000fe20000000000 */
[----:B------:R-:W-:Y:S01]  /*8c90*/  @!P2 IMAD.IADD R18, R18, 0x1, -R10 ;  /* 0x000000011212a824 */ /* 0x000fe200078e0a0a */
[----:B------:R-:W-:Y:S01]  /*8ca0*/  ISETP.GE.AND P1, PT, R8, RZ, PT ;  /* 0x000000ff0800720c */ /* 0x000fe20003f26270 */
[----:B------:R-:W-:Y:S01]  /*8cb0*/  IMAD.HI.U32 R8, R4, R14, RZ ;  /* 0x0000000e04087227 */ /* 0x000fe200078e00ff */
[----:B------:R-:W-:-:S03]  /*8cc0*/  ISETP.GE.AND P2, PT, R6, RZ, PT ;  /* 0x000000ff0600720c */ /* 0x000fc60003f46270 */
[----:B------:R-:W-:Y:S01]  /*8cd0*/  @!P0 IMAD.IADD R20, R20, 0x1, -R10 ;  /* 0x0000000114148824 */ /* 0x000fe200078e0a0a */
[----:B------:R-:W-:Y:S01]  /*8ce0*/  ISETP.GE.AND P0, PT, R19, RZ, PT ;  /* 0x000000ff1300720c */ /* 0x000fe20003f06270 */
[----:B-1----:R-:W-:Y:S02]  /*8cf0*/  IMAD.MOV.U32 R3, RZ, RZ, R12 ;  /* 0x000000ffff037224 */ /* 0x002fe400078e000c */
[--C-:B------:R-:W-:Y:S01]  /*8d00*/  @!P4 IMAD.IADD R21, R21, 0x1, -R10.reuse ;  /* 0x000000011515c824 */ /* 0x100fe200078e0a0a */
[----:B------:R-:W-:Y:S01]  /*8d10*/  ISETP.GE.AND P4, PT, R11, RZ, PT ;  /* 0x000000ff0b00720c */ /* 0x000fe20003f86270 */
[----:B------:R-:W-:Y:S01]  /*8d20*/  @!P5 IMAD.MOV R17, RZ, RZ, -R17 ;  /* 0x000000ffff11d224 */ /* 0x000fe200078e0a11 */
[C---:B------:R-:W-:Y:S01]  /*8d30*/  ISETP.GT.U32.AND P5, PT, R10.reuse, R20, PT ;  /* 0x000000140a00720c */ /* 0x040fe20003fa4070 */
[----:B------:R-:W-:Y:S02]  /*8d40*/  @!P6 IMAD.IADD R5, R5, 0x1, -R10 ;  /* 0x000000010505e824 */ /* 0x000fe400078e0a0a */
[----:B------:R-:W-:Y:S01]  /*8d50*/  @!P3 IMAD.MOV R3, RZ, RZ, -R3 ;  /* 0x000000ffff03b224 */ /* 0x000fe200078e0a03 */
[----:B------:R-:W-:Y:S01]  /*8d60*/  ISETP.GT.U32.AND P3, PT, R10, R18, PT ;  /* 0x000000120a00720c */ /* 0x000fe20003f64070 */
[----:B------:R-:W-:Y:S01]  /*8d70*/  IMAD.HI.U32 R15, R4, R13, RZ ;  /* 0x0000000d040f7227 */ /* 0x000fe200078e00ff */
[----:B------:R-:W-:Y:S01]  /*8d80*/  ISETP.GT.U32.AND P6, PT, R10, R5, PT ;  /* 0x000000050a00720c */ /* 0x000fe20003fc4070 */
[----:B------:R-:W-:Y:S02]  /*8d90*/  STL [R1+0x69c], R17 ;  /* 0x00069c1101007387 */ /* 0x000fe40000100800 */
[----:B------:R-:W-:-:S02]  /*8da0*/  IMAD.MOV R11, RZ, RZ, -R8 ;  /* 0x000000ffff0b7224 */ /* 0x000fc400078e0a08 */
[----:B------:R-:W-:Y:S01]  /*8db0*/  IMAD.MOV R15, RZ, RZ, -R15 ;  /* 0x000000ffff0f7224 */ /* 0x000fe200078e0a0f */
[----:B------:R1:W-:Y:S01]  /*8dc0*/  STL [R1+0x698], R3 ;  /* 0x0006980301007387 */ /* 0x0003e20000100800 */
[C---:B------:R-:W-:Y:S02]  /*8dd0*/  IMAD R6, R10.reuse, R11, R14 ;  /* 0x0000000b0a067224 */ /* 0x040fe400078e020e */
[----:B------:R-:W-:Y:S02]  /*8de0*/  IMAD.MOV.U32 R11, RZ, RZ, R7 ;  /* 0x000000ffff0b7224 */ /* 0x000fe400078e0007 */
[----:B------:R-:W-:Y:S02]  /*8df0*/  IMAD R8, R10, R15, R13 ;  /* 0x0000000f0a087224 */ /* 0x000fe400078e020d */
[----:B------:R-:W-:Y:S02]  /*8e00*/  VIADD R0, R28, 0x157 ;  /* 0x000001571c007836 */ /* 0x000fe40000000000 */
[----:B------:R-:W-:Y:S01]  /*8e10*/  @!P1 IMAD.MOV R11, RZ, RZ, -R11 ;  /* 0x000000ffff0b9224 */ /* 0x000fe200078e0a0b */
[----:B------:R-:W-:Y:S01]  /*8e20*/  ISETP.GT.U32.AND P1, PT, R10, R8, PT ;  /* 0x000000080a00720c */ /* 0x000fe20003f24070 */
[----:B-1----:R-:W-:Y:S01]  /*8e30*/  IMAD.MOV.U32 R3, RZ, RZ, R21 ;  /* 0x000000ffff037224 */ /* 0x002fe200078e0015 */
[----:B------:R-:W-:Y:S01]  /*8e40*/  IABS R13, R0 ;  /* 0x00000000000d7213 */ /* 0x000fe20000000000 */
[--C-:B------:R-:W-:Y:S01]  /*8e50*/  @!P5 IMAD.IADD R20, R20, 0x1, -R10.reuse ;  /* 0x000000011414d824 */ /* 0x100fe200078e0a0a */
[----:B------:R-:W-:Y:S01]  /*8e60*/  ISETP.GT.U32.AND P5, PT, R10, R6, PT ;  /* 0x000000060a00720c */ /* 0x000fe20003fa4070 */
[----:B------:R-:W-:Y:S01]  /*8e70*/  @!P4 IMAD.MOV R3, RZ, RZ, -R3 ;  /* 0x000000ffff03c224 */ /* 0x000fe200078e0a03 */
[----:B------:R1:W-:Y:S01]  /*8e80*/  STL [R1+0x690], R11 ;  /* 0x0006900b01007387 */ /* 0x0003e20000100800 */
[--C-:B------:R-:W-:Y:S01]  /*8e90*/  @!P3 IMAD.IADD R18, R18, 0x1, -R10.reuse ;  /* 0x000000011212b824 */ /* 0x100fe200078e0a0a */
[----:B------:R-:W-:Y:S01]  /*8ea0*/  ISETP.GE.AND P4, PT, R16, RZ, PT ;  /* 0x000000ff1000720c */ /* 0x000fe20003f86270 */
[----:B------:R-:W-:Y:S01]  /*8eb0*/  @!P6 IMAD.IADD R5, R5, 0x1, -R10 ;  /* 0x000000010505e824 */ /* 0x000fe200078e0a0a */
[----:B------:R2:W-:Y:S01]  /*8ec0*/  STL [R1+0x68c], R3 ;  /* 0x00068c0301007387 */ /* 0x0005e20000100800 */
[----:B------:R-:W-:Y:S01]  /*8ed0*/  ISETP.GE.AND P6, PT, R9, RZ, PT ;  /* 0x000000ff0900720c */ /* 0x000fe20003fc6270 */
[----:B------:R-:W-:Y:S01]  /*8ee0*/  IMAD.HI.U32 R9, R4, R13, RZ ;  /* 0x0000000d04097227 */ /* 0x000fe200078e00ff */
[----:B------:R-:W-:-:S03]  /*8ef0*/  ISETP.GE.AND P3, PT, R22, RZ, PT ;  /* 0x000000ff1600720c */ /* 0x000fc60003f66270 */
[----:B-1----:R-:W-:Y:S02]  /*8f00*/  IMAD.MOV.U32 R11, RZ, RZ, R20 ;  /* 0x000000ffff0b7224 */ /* 0x002fe400078e0014 */
[----:B------:R-:W-:Y:S02]  /*8f10*/  VIADD R7, R28, 0x156 ;  /* 0x000001561c077836 */ /* 0x000fe40000000000 */
[----:B--2---:R-:W-:Y:S02]  /*8f20*/  IMAD.MOV.U32 R3, RZ, RZ, R18 ;  /* 0x000000ffff037224 */ /* 0x004fe400078e0012 */
[----:B------:R-:W-:Y:S01]  /*8f30*/  @!P0 IMAD.MOV R11, RZ, RZ, -R11 ;  /* 0x000000ffff0b8224 */ /* 0x000fe200078e0a0b */
[----:B------:R-:W-:Y:S01]  /*8f40*/  IABS R16, R7 ;  /* 0x0000000700107213 */ /* 0x000fe20000000000 */
[----:B------:R-:W-:Y:S01]  /*8f50*/  @!P2 IMAD.MOV R3, RZ, RZ, -R3 ;  /* 0x000000ffff03a224 */ /* 0x000fe200078e0a03 */
[----:B------:R-:W-:Y:S01]  /*8f60*/  ISETP.GE.AND P2, PT, R7, RZ, PT ;  /* 0x000000ff0700720c */ /* 0x000fe20003f46270 */
[----:B------:R-:W-:Y:S01]  /*8f70*/  IMAD.MOV R9, RZ, RZ, -R9 ;  /* 0x000000ffff097224 */ /* 0x000fe200078e0a09 */
[----:B------:R-:W-:Y:S01]  /*8f80*/  STL [R1+0x688], R11 ;  /* 0x0006880b01007387 */ /* 0x000fe20000100800 */
[--C-:B------:R-:W-:Y:S01]  /*8f90*/  @!P1 IMAD.IADD R8, R8, 0x1, -R10.reuse ;  /* 0x0000000108089824 */ /* 0x100fe200078e0a0a */
[----:B------:R-:W-:Y:S01]  /*8fa0*/  ISETP.GE.AND P1, PT, R0, RZ, PT ;  /* 0x000000ff0000720c */ /* 0x000fe20003f26270 */
[----:B------:R-:W-:Y:S01]  /*8fb0*/  @!P5 IMAD.IADD R6, R6, 0x1, -R10 ;  /* 0x000000010606d824 */ /* 0x000fe200078e0a0a */
[----:B------:R1:W-:Y:S01]  /*8fc0*/  STL [R1+0x680], R3 ;  /* 0x0006800301007387 */ /* 0x0003e20000100800 */
[C---:B------:R-:W-:Y:S01]  /*8fd0*/  IMAD R13, R10.reuse, R9, R13 ;  /* 0x000000090a0d7224 */ /* 0x040fe200078e020d */
        /* <DEDUP_REMOVED lines=8> */
[----:B------:R-:W-:Y:S01]  /*9060*/  ISETP.GT.U32.AND P4, PT, R10, R13, PT ;  /* 0x0000000d0a00720c */ /* 0x000fe20003f84070 */
[--C-:B------:R-:W-:Y:S01]  /*9070*/  @!P0 IMAD.IADD R8, R8, 0x1, -R10.reuse ;  /* 0x0000000108088824 */ /* 0x100fe200078e0a0a */
[----:B------:R-:W-:Y:S01]  /*9080*/  ISETP.GE.AND P0, PT, R14, RZ, PT ;  /* 0x000000ff0e00720c */ /* 0x000fe20003f06270 */
[----:B------:R-:W-:Y:S01]  /*9090*/  @!P5 IMAD.IADD R6, R6, 0x1, -R10 ;  /* 0x000000010606d824 */ /* 0x000fe200078e0a0a */
[----:B------:R-:W-:Y:S01]  /*90a0*/  IABS R14, R14 ;  /* 0x0000000e000e7213 */ /* 0x000fe20000000000 */
[----:B------:R1:W-:Y:S01]  /*90b0*/  STL [R1+0x678], R3 ;  /* 0x0006780301007387 */ /* 0x0003e20000100800 */
[----:B------:R-:W-:Y:S01]  /*90c0*/  ISETP.GT.U32.AND P5, PT, R10, R16, PT ;  /* 0x000000100a00720c */ /* 0x000fe20003fa4070 */
[----:B------:R-:W-:-:S02]  /*90d0*/  VIADD R5, R28, 0x153 ;  /* 0x000001531c057836 */ /* 0x000fc40000000000 */
[----:B------:R-:W-:-:S03]  /*90e0*/  IMAD.HI.U32 R9, R4, R14, RZ ;  /* 0x0000000e04097227 */ /* 0x000fc600078e00ff */
[----:B------:R-:W-:Y:S01]  /*90f0*/  IABS R12, R5 ;  /* 0x00000005000c7213 */ /* 0x000fe20000000000 */
[----:B------:R-:W-:Y:S02]  /*9100*/  @!P4 IMAD.IADD R13, R13, 0x1, -R10 ;  /* 0x000000010d0dc824 */ /* 0x000fe400078e0a0a */
[----:B-1----:R-:W-:Y:S02]  /*9110*/  IMAD.MOV.U32 R3, RZ, RZ, R8 ;  /* 0x000000ffff037224 */ /* 0x002fe400078e0008 */
[----:B------:R-:W-:Y:S01]  /*9120*/  VIADD R7, R28, 0x154 ;  /* 0x000001541c077836 */ /* 0x000fe20000000000 */
[----:B------:R-:W-:Y:S01]  /*9130*/  ISETP.GT.U32.AND P4, PT, R10, R13, PT ;  /* 0x0000000d0a00720c */ /* 0x000fe20003f84070 */
[----:B------:R-:W-:Y:S02]  /*9140*/  @!P3 IMAD.MOV R3, RZ, RZ, -R3 ;  /* 0x000000ffff03b224 */ /* 0x000fe400078e0a03 */
[----:B------:R-:W-:Y:S01]  /*9150*/  IMAD.MOV R9, RZ, RZ, -R9 ;  /* 0x000000ffff097224 */ /* 0x000fe200078e0a09 */
[----:B------:R-:W-:Y:S01]  /*9160*/  IABS R0, R7 ;  /* 0x0000000700007213 */ /* 0x000fe20000000000 */
[----:B------:R-:W-:Y:S01]  /*9170*/  @!P5 IMAD.IADD R16, R16, 0x1, -R10 ;  /* 0x000000011010d824 */ /* 0x000fe200078e0a0a */
[----:B------:R1:W-:Y:S01]  /*9180*/  STL [R1+0x674], R3 ;  /* 0x0006740301007387 */ /* 0x0003e20000100800 */
[----:B------:R-:W-:Y:S01]  /*9190*/  IMAD R14, R10, R9, R14 ;  /* 0x000000090a0e7224 */ /* 0x000fe200078e020e */
[----:B------:R-:W-:Y:S01]  /*91a0*/  ISETP.GE.AND P3, PT, R7, RZ, PT ;  /* 0x000000ff0700720c */ /* 0x000fe20003f66270 */
[----:B------:R-:W-:Y:S01]  /*91b0*/  IMAD.HI.U32 R7, R4, R12, RZ ;  /* 0x0000000c04077227 */ /* 0x000fe200078e00ff */
[----:B------:R-:W-:-:S03]  /*91c0*/  ISETP.GT.U32.AND P5, PT, R10, R16, PT ;  /* 0x000000100a00720c */ /* 0x000fc60003fa4070 */
[----:B------:R-:W-:Y:S01]  /*91d0*/  @!P4 IMAD.IADD R13, R13, 0x1, -R10 ;  /* 0x000000010d0dc824 */ /* 0x000fe200078e0a0a */
[----:B------:R-:W-:Y:S01]  /*91e0*/  ISETP.GT.U32.AND P4, PT, R10, R14, PT ;  /* 0x0000000e0a00720c */ /* 0x000fe20003f84070 */
[----:B------:R-:W-:-:S04]  /*91f0*/  IMAD.HI.U32 R8, R4, R0, RZ ;  /* 0x0000000004087227 */ /* 0x000fc800078e00ff */
[----:B-1----:R-:W-:Y:S02]  /*9200*/  IMAD.MOV.U32 R3, RZ, RZ, R6 ;  /* 0x000000ffff037224 */ /* 0x002fe400078e0006 */
[----:B------:R-:W-:Y:S02]  /*9210*/  IMAD.MOV R7, RZ, RZ, -R7 ;  /* 0x000000ffff077224 */ /* 0x000fe400078e0a07 */
[----:B------:R-:W-:Y:S01]  /*9220*/  @!P6 IMAD.MOV R3, RZ, RZ, -R3 ;  /* 0x000000ffff03e224 */ /* 0x000fe200078e0a03 */
[----:B------:R-:W-:Y:S01]  /*9230*/  ISETP.GE.AND P6, PT, R5, RZ, PT ;  /* 0x000000ff0500720c */ /* 0x000fe20003fc6270 */
[----:B------:R-:W-:Y:S02]  /*9240*/  IMAD.MOV R8, RZ, RZ, -R8 ;  /* 0x000000ffff087224 */ /* 0x000fe400078e0a08 */
[C---:B------:R-:W-:Y:S01]  /*9250*/  IMAD R12, R10.reuse, R7, R12 ;  /* 0x000000070a0c7224 */ /* 0x040fe200078e020c */
[----:B------:R1:W-:Y:S01]  /*9260*/  STL [R1+0x670], R3 ;  /* 0x0006700301007387 */ /* 0x0003e20000100800 */
[----:B------:R-:W-:-:S02]  /*9270*/  IMAD R6, R10, R8, R0 ;  /* 0x000000080a067224 */ /* 0x000fc400078e0200 */
[--C-:B------:R-:W-:Y:S02]  /*9280*/  @!P5 IMAD.IADD R16, R16, 0x1, -R10.reuse ;  /* 0x000000011010d824 */ /* 0x100fe400078e0a0a */
[----:B------:R-:W-:Y:S01]  /*9290*/  @!P4 IMAD.IADD R14, R14, 0x1, -R10 ;  /* 0x000000010e0ec824 */ /* 0x000fe200078e0a0a */
[----:B------:R-:W-:Y:S01]  /*92a0*/  ISETP.GT.U32.AND P5, PT, R10, R6, PT ;  /* 0x000000060a00720c */ /* 0x000fe20003fa4070 */
[C---:B------:R-:W-:Y:S02]  /*92b0*/  VIADD R0, R28.reuse, 0x152 ;  /* 0x000001521c007836 */ /* 0x040fe40000000000 */
[----:B------:R-:W-:Y:S01]  /*92c0*/  VIADD R9, R28, 0x150 ;  /* 0x000001501c097836 */ /* 0x000fe20000000000 */
[----:B------:R-:W-:Y:S01]  /*92d0*/  ISETP.GT.U32.AND P4, PT, R10, R14, PT ;  /* 0x0000000e0a00720c */ /* 0x000fe20003f84070 */
[----:B-1----:R-:W-:Y:S01]  /*92e0*/  IMAD.MOV.U32 R3, RZ, RZ, R13 ;  /* 0x000000ffff037224 */ /* 0x002fe200078e000d */
[----:B------:R-:W-:Y:S01]  /*92f0*/  IABS R7, R0 ;  /* 0x0000000000077213 */ /* 0x000fe20000000000 */
[----:B------:R-:W-:Y:S01]  /*9300*/  VIADD R15, R28, 0x151 ;  /* 0x000001511c0f7836 */ /* 0x000fe20000000000 */
[----:B------:R-:W-:Y:S01]  /*9310*/  IABS R11, R9 ;  /* 0x00000009000b7213 */ /* 0x000fe20000000000 */
[----:B------:R-:W-:Y:S01]  /*9320*/  @!P1 IMAD.MOV R3, RZ, RZ, -R3 ;  /* 0x000000ffff039224 */ /* 0x000fe200078e0a03 */
[----:B------:R-:W-:Y:S01]  /*9330*/  ISETP.GT.U32.AND P1, PT, R10, R12, PT ;  /* 0x0000000c0a00720c */ /* 0x000fe20003f24070 */
[----:B------:R-:W-:Y:S01]  /*9340*/  IMAD.HI.U32 R13, R4, R7, RZ ;  /* 0x00000007040d7227 */ /* 0x000fe200078e00ff */
[----:B------:R-:W-:-:S02]  /*9350*/  IABS R17, R15 ;  /* 0x0000000f00117213 */ /* 0x000fc40000000000 */
[----:B------:R1:W-:Y:S01]  /*9360*/  STL [R1+0x66c], R3 ;  /* 0x00066c0301007387 */ /* 0x0003e20000100800 */
[----:B------:R-:W-:Y:S02]  /*9370*/  VIADD R5, R28, 0x14f ;  /* 0x0000014f1c057836 */ /* 0x000fe40000000000 */
[--C-:B------:R-:W-:Y:S02]  /*9380*/  @!P5 IMAD.IADD R6, R6, 0x1, -R10.reuse ;  /* 0x000000010606d824 */ /* 0x100fe400078e0a0a */
[----:B------:R-:W-:Y:S01]  /*9390*/  IMAD.MOV R13, RZ, RZ, -R13 ;  /* 0x000000ffff0d7224 */ /* 0x000fe200078e0a0d */
[----:B------:R-:W-:Y:S01]  /*93a0*/  IABS R8, R5 ;  /* 0x0000000500087213 */ /* 0x000fe20000000000 */
[--C-:B------:R-:W-:Y:S01]  /*93b0*/  @!P4 IMAD.IADD R14, R14, 0x1, -R10.reuse ;  /* 0x000000010e0ec824 */ /* 0x100fe200078e0a0a */
[----:B------:R-:W-:Y:S01]  /*93c0*/  ISETP.GT.U32.AND P5, PT, R10, R6, PT ;  /* 0x000000060a00720c */ /* 0x000fe20003fa4070 */
[----:B------:R-:W-:Y:S02]  /*93d0*/  @!P1 IMAD.IADD R12, R12, 0x1, -R10 ;  /* 0x000000010c0c9824 */ /* 0x000fe400078e0a0a */
[----:B-1----:R-:W-:-:S02]  /*93e0*/  IMAD.MOV.U32 R3, RZ, RZ, R16 ;  /* 0x000000ffff037224 */ /* 0x002fc400078e0010 */
[----:B------:R-:W-:Y:S01]  /*93f0*/  IMAD.HI.U32 R16, R4, R17, RZ ;  /* 0x0000001104107227 */ /* 0x000fe200078e00ff */
[----:B------:R-:W-:-:S03]  /*9400*/  ISETP.GT.U32.AND P1, PT, R10, R12, PT ;  /* 0x0000000c0a00720c */ /* 0x000fc60003f24070 */
[----:B------:R-:W-:Y:S01]  /*9410*/  @!P2 IMAD.MOV R3, RZ, RZ, -R3 ;  /* 0x000000ffff03a224 */ /* 0x000fe200078e0a03 */
[----:B------:R-:W-:Y:S01]  /*9420*/  ISETP.GE.AND P2, PT, R0, RZ, PT ;  /* 0x000000ff0000720c */ /* 0x000fe20003f46270 */
[----:B------:R-:W-:Y:S02]  /*9430*/  IMAD R0, R10, R13, R7 ;  /* 0x0000000d0a007224 */ /* 0x000fe400078e0207 */
[----:B------:R-:W-:Y:S01]  /*9440*/  IMAD.HI.U32 R7, R4, R11, RZ ;  /* 0x0000000b04077227 */ /* 0x000fe200078e00ff */
[----:B------:R1:W-:Y:S02]  /*9450*/  STL [R1+0x664], R3 ;  /* 0x0006640301007387 */ /* 0x0003e40000100800 */
[----:B------:R-:W-:Y:S01]  /*9460*/  ISETP.GT.U32.AND P4, PT, R10, R0, PT ;  /* 0x000000000a00720c */ /* 0x000fe20003f84070 */
[----:B------:R-:W-:-:S04]  /*9470*/  IMAD.HI.U32 R13, R4, R8, RZ ;  /* 0x00000008040d7227 */ /* 0x000fc800078e00ff */
[----:B------:R-:W-:Y:S02]  /*9480*/  IMAD.MOV R7, RZ, RZ, -R7 ;  /* 0x000000ffff077224 */ /* 0x000fe400078e0a07 */
[----:B------:R-:W-:Y:S02]  /*9490*/  IMAD.MOV R16, RZ, RZ, -R16 ;  /* 0x000000ffff107224 */ /* 0x000fe400078e0a10 */
[----:B-1----:R-:W-:Y:S02]  /*94a0*/  IMAD.MOV.U32 R3, RZ, RZ, R14 ;  /* 0x000000ffff037224 */ /* 0x002fe400078e000e */
[----:B------:R-:W-:Y:S02]  /*94b0*/  IMAD.MOV R13, RZ, RZ, -R13 ;  /* 0x000000ffff0d7224 */ /* 0x000fe400078e0a0d */
[----:B------:R-:W-:Y:S02]  /*94c0*/  @!P0 IMAD.MOV R3, RZ, RZ, -R3 ;  /* 0x000000ffff038224 */ /* 0x000fe400078e0a03 */
[----:B------:R-:W-:-:S02]  /*94d0*/  IMAD R11, R10, R7, R11 ;  /* 0x000000070a0b7224 */ /* 0x000fc400078e020b */
[--C-:B------:R-:W-:Y:S01]  /*94e0*/  @!P1 IMAD.IADD R12, R12, 0x1, -R10.reuse ;  /* 0x000000010c0c9824 */ /* 0x100fe200078e0a0a */
[----:B------:R1:W-:Y:S01]  /*94f0*/  STL [R1+0x660], R3 ;  /* 0x0006600301007387 */ /* 0x0003e20000100800 */
[----:B------:R-:W-:Y:S01]  /*9500*/  VIADD R7, R28, 0x14e ;  /* 0x0000014e1c077836 */ /* 0x000fe20000000000 */
[----:B------:R-:W-:Y:S01]  /*9510*/  ISETP.GT.U32.AND P1, PT, R10, R11, PT ;  /* 0x0000000b0a00720c */ /* 0x000fe20003f24070 */
[----:B------:R-:W-:Y:S01]  /*9520*/  @!P5 IMAD.IADD R6, R6, 0x1, -R10 ;  /* 0x000000010606d824 */ /* 0x000fe200078e0a0a */
[----:B------:R-:W-:Y:S01]  /*9530*/  ISETP.GE.AND P5, PT, R15, RZ, PT ;  /* 0x000000ff0f00720c */ /* 0x000fe20003fa6270 */
[C---:B------:R-:W-:Y:S02]  /*9540*/  IMAD R17, R10.reuse, R16, R17 ;  /* 0x000000100a117224 */ /* 0x040fe400078e0211 */
[C---:B------:R-:W-:Y:S01]  /*9550*/  IMAD R8, R10.reuse, R13, R8 ;  /* 0x0000000d0a087224 */ /* 0x040fe200078e0208 */
[----:B------:R-:W-:Y:S01]  /*9560*/  IABS R13, R7 ;  /* 0x00000007000d7213 */ /* 0x000fe20000000000 */
[----:B------:R-:W-:Y:S01]  /*9570*/  IMAD.MOV.U32 R14, RZ, RZ, R6 ;  /* 0x000000ffff0e7224 */ /* 0x000fe200078e0006 */
[----:B------:R-:W-:Y:S01]  /*9580*/  ISETP.GT.U32.AND P0, PT, R10, R17, PT ;  /* 0x000000110a00720c */ /* 0x000fe20003f04070 */
[----:B-1----:R-:W-:-:S02]  /*9590*/  IMAD.MOV.U32 R3, RZ, RZ, R12 ;  /* 0x000000ffff037224 */ /* 0x002fc400078e000c */
[----:B------:R-:W-:Y:S02]  /*95a0*/  @!P4 IMAD.IADD R0, R0, 0x1, -R10 ;  /* 0x000000010000c824 */ /* 0x000fe400078e0a0a */
[----:B------:R-:W-:Y:S01]  /*95b0*/  @!P6 IMAD.MOV R3, RZ, RZ, -R3 ;  /* 0x000000ffff03e224 */ /* 0x000fe200078e0a03 */
[C---:B------:R-:W-:Y:S01]  /*95c0*/  ISETP.GT.U32.AND P6, PT, R10.reuse, R8, PT ;  /* 0x000000080a00720c */ /* 0x040fe20003fc4070 */
[----:B------:R-:W-:Y:S01]  /*95d0*/  IMAD.MOV.U32 R6, RZ, RZ, R13 ;  /* 0x000000ffff067224 */ /* 0x000fe200078e000d */
[----:B------:R-:W-:Y:S01]  /*95e0*/  ISETP.GT.U32.AND P4, PT, R10, R0, PT ;  /* 0x000000000a00720c */ /* 0x000fe20003f84070 */
        /* <DEDUP_REMOVED lines=11> */
[----:B------:R-:W-:Y:S01]  /*96a0*/  @!P6 IMAD.IADD R8, R8, 0x1, -R10 ;  /* 0x000000010808e824 */ /* 0x000fe200078e0a0a */
[C---:B------:R-:W-:Y:S01]  /*96b0*/  ISETP.GT.U32.AND P6, PT, R10.reuse, R11, PT ;  /* 0x0000000b0a00720c */ /* 0x040fe20003fc4070 */
[C---:B------:R-:W-:Y:S01]  /*96c0*/  IMAD R6, R10.reuse, R12, R6 ;  /* 0x0000000c0a067224 */ /* 0x040fe200078e0206 */
[----:B------:R-:W-:Y:S01]  /*96d0*/  ISETP.GT.U32.AND P1, PT, R10, R17, PT ;  /* 0x000000110a00720c */ /* 0x000fe20003f24070 */
[----:B------:R-:W-:-:S04]  /*96e0*/  IMAD.HI.U32 R12, R4, R16, RZ ;  /* 0x00000010040c7227 */ /* 0x000fc800078e00ff */
[----:B------:R-:W-:Y:S01]  /*96f0*/  @!P4 IMAD.IADD R0, R0, 0x1, -R10 ;  /* 0x000000010000c824 */ /* 0x000fe200078e0a0a */
[----:B------:R-:W-:Y:S01]  /*9700*/  ISETP.GE.AND P4, PT, R5, RZ, PT ;  /* 0x000000ff0500720c */ /* 0x000fe20003f86270 */
[----:B------:R-:W-:Y:S02]  /*9710*/  IMAD.MOV R12, RZ, RZ, -R12 ;  /* 0x000000ffff0c7224 */ /* 0x000fe400078e0a0c */
[----:B-1----:R-:W-:Y:S02]  /*9720*/  IMAD.MOV.U32 R3, RZ, RZ, R0 ;  /* 0x000000ffff037224 */ /* 0x002fe400078e0000 */
[C---:B------:R-:W-:Y:S02]  /*9730*/  IMAD R16, R10.reuse, R12, R16 ;  /* 0x0000000c0a107224 */ /* 0x040fe400078e0210 */
[----:B------:R-:W-:Y:S01]  /*9740*/  @!P2 IMAD.MOV R3, RZ, RZ, -R3 ;  /* 0x000000ffff03a224 */ /* 0x000fe200078e0a03 */
[C---:B------:R-:W-:Y:S01]  /*9750*/  ISETP.GT.U32.AND P2, PT, R10.reuse, R8, PT ;  /* 0x000000080a00720c */ /* 0x040fe20003f44070 */
[--C-:B------:R-:W-:Y:S01]  /*9760*/  @!P6 IMAD.IADD R11, R11, 0x1, -R10.reuse ;  /* 0x000000010b0be824 */ /* 0x100fe200078e0a0a */
[----:B------:R-:W-:Y:S01]  /*9770*/  ISETP.GT.U32.AND P6, PT, R10, R16, PT ;  /* 0x000000100a00720c */ /* 0x000fe20003fc4070 */
[----:B------:R-:W-:Y:S01]  /*9780*/  VIADD R7, R28, 0x14c ;  /* 0x0000014c1c077836 */ /* 0x000fe20000000000 */
[----:B------:R1:W-:Y:S01]  /*9790*/  STL [R1+0x654], R3 ;  /* 0x0006540301007387 */ /* 0x0003e20000100800 */
[----:B------:R-:W-:Y:S01]  /*97a0*/  @!P1 IMAD.IADD R17, R17, 0x1, -R10 ;  /* 0x0000000111119824 */ /* 0x000fe200078e0a0a */
[----:B------:R-:W-:Y:S01]  /*97b0*/  ISETP.GT.U32.AND P1, PT, R10, R6, PT ;  /* 0x000000060a00720c */ /* 0x000fe20003f24070 */
[C---:B------:R-:W-:Y:S01]  /*97c0*/  VIADD R5, R28.reuse, 0x14b ;  /* 0x0000014b1c057836 */ /* 0x040fe20000000000 */
[----:B------:R-:W-:Y:S01]  /*97d0*/  IABS R15, R7 ;  /* 0x00000007000f7213 */ /* 0x000fe20000000000 */
[----:B------:R-:W-:-:S02]  /*97e0*/  VIADD R0, R28, 0x14a ;  /* 0x0000014a1c007836 */ /* 0x000fc40000000000 */
[----:B------:R-:W-:Y:S01]  /*97f0*/  @!P3 IMAD.MOV R11, RZ, RZ, -R11 ;  /* 0x000000ffff0bb224 */ /* 0x000fe200078e0a0b */
[----:B------:R-:W-:Y:S01]  /*9800*/  IABS R14, R5 ;  /* 0x00000005000e7213 */ /* 0x000fe20000000000 */
[----:B------:R-:W-:Y:S01]  /*9810*/  IMAD.HI.U32 R12, R4, R15, RZ ;  /* 0x0000000f040c7227 */ /* 0x000fe200078e00ff */
[----:B------:R-:W-:-:S03]  /*9820*/  IABS R13, R0 ;  /* 0x00000000000d7213 */ /* 0x000fc60000000000 */
[--C-:B------:R-:W-:Y:S01]  /*9830*/  @!P2 IMAD.IADD R8, R8, 0x1, -R10.reuse ;  /* 0x000000010808a824 */ /* 0x100fe200078e0a0a */
[----:B------:R-:W-:Y:S01]  /*9840*/  ISETP.GE.AND P2, PT, R9, RZ, PT ;  /* 0x000000ff0900720c */ /* 0x000fe20003f46270 */
[----:B-1----:R-:W-:Y:S02]  /*9850*/  IMAD.MOV.U32 R3, RZ, RZ, R17 ;  /* 0x000000ffff037224 */ /* 0x002fe400078e0011 */
        /* <DEDUP_REMOVED lines=11> */
[C---:B------:R-:W-:Y:S01]  /*9910*/  IMAD R15, R10.reuse, R12, R15 ;  /* 0x0000000c0a0f7224 */ /* 0x040fe200078e020f */
[----:B------:R2:W-:Y:S01]  /*9920*/  STL [R1+0x648], R11 ;  /* 0x0006480b01007387 */ /* 0x0005e20000100800 */
[----:B------:R-:W-:Y:S02]  /*9930*/  IMAD.MOV R7, RZ, RZ, -R7 ;  /* 0x000000ffff077224 */ /* 0x000fe400078e0a07 */
[C---:B------:R-:W-:Y:S01]  /*9940*/  IMAD R14, R10.reuse, R9, R14 ;  /* 0x000000090a0e7224 */ /* 0x040fe200078e020e */
[C---:B------:R-:W-:Y:S01]  /*9950*/  ISETP.GT.U32.AND P3, PT, R10.reuse, R15, PT ;  /* 0x0000000f0a00720c */ /* 0x040fe20003f64070 */
[----:B------:R-:W-:Y:S02]  /*9960*/  IMAD R13, R10, R7, R13 ;  /* 0x000000070a0d7224 */ /* 0x000fe400078e020d */
[----:B-1----:R-:W-:Y:S02]  /*9970*/  IMAD.MOV.U32 R3, RZ, RZ, R8 ;  /* 0x000000ffff037224 */ /* 0x002fe400078e0008 */
[----:B------:R-:W-:Y:S01]  /*9980*/  @!P6 IMAD.IADD R16, R16, 0x1, -R10 ;  /* 0x000000011010e824 */ /* 0x000fe200078e0a0a */
[C---:B------:R-:W-:Y:S01]  /*9990*/  ISETP.GT.U32.AND P6, PT, R10.reuse, R13, PT ;  /* 0x0000000d0a00720c */ /* 0x040fe20003fc4070 */
[----:B------:R-:W-:Y:S01]  /*99a0*/  @!P4 IMAD.MOV R3, RZ, RZ, -R3 ;  /* 0x000000ffff03c224 */ /* 0x000fe200078e0a03 */
[----:B------:R-:W-:Y:S01]  /*99b0*/  ISETP.GT.U32.AND P4, PT, R10, R14, PT ;  /* 0x0000000e0a00720c */ /* 0x000fe20003f84070 */
[----:B------:R-:W-:-:S02]  /*99c0*/  VIADD R12, R28, 0x149 ;  /* 0x000001491c0c7836 */ /* 0x000fc40000000000 */
[----:B------:R-:W-:Y:S01]  /*99d0*/  VIADD R8, R28, 0x148 ;  /* 0x000001481c087836 */ /* 0x000fe20000000000 */
[----:B------:R1:W-:Y:S01]  /*99e0*/  STL [R1+0x644], R3 ;  /* 0x0006440301007387 */ /* 0x0003e20000100800 */
[--C-:B------:R-:W-:Y:S01]  /*99f0*/  @!P3 IMAD.IADD R15, R15, 0x1, -R10.reuse ;  /* 0x000000010f0fb824 */ /* 0x100fe200078e0a0a */
[----:B------:R-:W-:Y:S01]  /*9a00*/  IABS R7, R12 ;  /* 0x0000000c00077213 */ /* 0x000fe20000000000 */
[----:B------:R-:W-:Y:S01]  /*9a10*/  @!P5 IMAD.IADD R6, R6, 0x1, -R10 ;  /* 0x000000010606d824 */ /* 0x000fe200078e0a0a */
[----:B------:R-:W-:Y:S01]  /*9a20*/  ISETP.GE.AND P5, PT, R5, RZ, PT ;  /* 0x000000ff0500720c */ /* 0x000fe20003fa6270 */
[----:B------:R-:W-:Y:S01]  /*9a30*/  @!P2 IMAD.MOV R16, RZ, RZ, -R16 ;  /* 0x000000ffff10a224 */ /* 0x000fe200078e0a10 */
[----:B--2---:R-:W-:Y:S01]  /*9a40*/  IABS R11, R8 ;  /* 0x00000008000b7213 */ /* 0x004fe20000000000 */
[----:B------:R-:W-:Y:S01]  /*9a50*/  IMAD.HI.U32 R5, R4, R7, RZ ;  /* 0x0000000704057227 */ /* 0x000fe200078e00ff */
[----:B------:R-:W-:-:S03]  /*9a60*/  ISETP.GE.AND P3, PT, R0, RZ, PT ;  /* 0x000000ff0000720c */ /* 0x000fc60003f66270 */
[--C-:B------:R-:W-:Y:S01]  /*9a70*/  @!P4 IMAD.IADD R14, R14, 0x1, -R10.reuse ;  /* 0x000000010e0ec824 */ /* 0x100fe200078e0a0a */
[C---:B------:R-:W-:Y:S01]  /*9a80*/  ISETP.GT.U32.AND P4, PT, R10.reuse, R15, PT ;  /* 0x0000000f0a00720c */ /* 0x040fe20003f84070 */
[----:B------:R-:W-:Y:S02]  /*9a90*/  @!P6 IMAD.IADD R13, R13, 0x1, -R10 ;  /* 0x000000010d0de824 */ /* 0x000fe400078e0a0a */
[----:B-1----:R-:W-:Y:S01]  /*9aa0*/  IMAD.MOV.U32 R3, RZ, RZ, R6 ;  /* 0x000000ffff037224 */ /* 0x002fe200078e0006 */
[----:B------:R-:W-:Y:S01]  /*9ab0*/  ISETP.GT.U32.AND P6, PT, R10, R14, PT ;  /* 0x0000000e0a00720c */ /* 0x000fe20003fc4070 */
[----:B------:R-:W-:Y:S02]  /*9ac0*/  IMAD.MOV R5, RZ, RZ, -R5 ;  /* 0x000000ffff057224 */ /* 0x000fe400078e0a05 */
[----:B------:R-:W-:-:S04]  /*9ad0*/  IMAD.HI.U32 R6, R4, R11, RZ ;  /* 0x0000000b04067227 */ /* 0x000fc800078e00ff */
[C---:B------:R-:W-:Y:S02]  /*9ae0*/  IMAD R7, R10.reuse, R5, R7 ;  /* 0x000000050a077224 */ /* 0x040fe400078e0207 */
[----:B------:R-:W-:Y:S02]  /*9af0*/  IMAD.MOV R6, RZ, RZ, -R6 ;  /* 0x000000ffff067224 */ /* 0x000fe400078e0a06 */
[--C-:B------:R-:W-:Y:S01]  /*9b00*/  @!P4 IMAD.IADD R15, R15, 0x1, -R10.reuse ;  /* 0x000000010f0fc824 */ /* 0x100fe200078e0a0a */
[C---:B------:R-:W-:Y:S01]  /*9b10*/  ISETP.GT.U32.AND P4, PT, R10.reuse, R7, PT ;  /* 0x000000070a00720c */ /* 0x040fe20003f84070 */
[C---:B------:R-:W-:Y:S02]  /*9b20*/  IMAD R11, R10.reuse, R6, R11 ;  /* 0x000000060a0b7224 */ /* 0x040fe400078e020b */
[----:B------:R-:W-:Y:S01]  /*9b30*/  @!P0 IMAD.MOV R3, RZ, RZ, -R3 ;  /* 0x000000ffff038224 */ /* 0x000fe200078e0a03 */
[----:B------:R-:W-:Y:S01]  /*9b40*/  ISETP.GT.U32.AND P0, PT, R10, R13, PT ;  /* 0x0000000d0a00720c */ /* 0x000fe20003f04070 */
[----:B------:R-:W-:Y:S01]  /*9b50*/  @!P6 IMAD.IADD R14, R14, 0x1, -R10 ;  /* 0x000000010e0ee824 */ /* 0x000fe200078e0a0a */
[----:B------:R-:W-:Y:S01]  /*9b60*/  ISETP.GT.U32.AND P6, PT, R10, R11, PT ;  /* 0x0000000b0a00720c */ /* 0x000fe20003fc4070 */
[C---:B------:R-:W-:Y:S01]  /*9b70*/  VIADD R0, R28.reuse, 0x147 ;  /* 0x000001471c007836 */ /* 0x040fe20000000000 */
[----:B------:R1:W-:Y:S01]  /*9b80*/  STL [R1+0x640], R3 ;  /* 0x0006400301007387 */ /* 0x0003e20000100800 */
[----:B------:R-:W-:-:S02]  /*9b90*/  VIADD R5, R28, 0x146 ;  /* 0x000001461c057836 */ /* 0x000fc40000000000 */
[----:B------:R-:W-:Y:S01]  /*9ba0*/  @!P5 IMAD.MOV R14, RZ, RZ, -R14 ;  /* 0x000000ffff0ed224 */ /* 0x000fe200078e0a0e */
[----:B------:R-:W-:Y:S01]  /*9bb0*/  IABS R17, R0 ;  /* 0x0000000000117213 */ /* 0x000fe20000000000 */
[----:B------:R-:W-:Y:S01]  /*9bc0*/  @!P4 IMAD.IADD R7, R7, 0x1, -R10 ;  /* 0x000000010707c824 */ /* 0x000fe200078e0a0a */
[----:B------:R-:W-:Y:S01]  /*9bd0*/  IABS R9, R5 ;  /* 0x0000000500097213 */ /* 0x000fe20000000000 */
[----:B------:R-:W-:Y:S01]  /*9be0*/  STL [R1+0x638], R16 ;  /* 0x0006381001007387 */ /* 0x000fe20000100800 */
[----:B------:R-:W-:Y:S01]  /*9bf0*/  ISETP.GE.AND P4, PT, R8, RZ, PT ;  /* 0x000000ff0800720c */ /* 0x000fe20003f86270 */
[----:B------:R-:W-:Y:S01]  /*9c00*/  IMAD.HI.U32 R18, R4, R17, RZ ;  /* 0x0000001104127227 */ /* 0x000fe200078e00ff */
[----:B------:R-:W-:-:S03]  /*9c10*/  ISETP.GE.AND P5, PT, R0, RZ, PT ;  /* 0x000000ff0000720c */ /* 0x000fc60003fa6270 */
[----:B-1----:R-:W-:Y:S02]  /*9c20*/  IMAD.MOV.U32 R3, RZ, RZ, R15 ;  /* 0x000000ffff037224 */ /* 0x002fe400078e000f */
[--C-:B------:R-:W-:Y:S01]  /*9c30*/  @!P0 IMAD.IADD R13, R13, 0x1, -R10.reuse ;  /* 0x000000010d0d8824 */ /* 0x100fe200078e0a0a */
[----:B------:R-:W-:Y:S01]  /*9c40*/  ISETP.GE.AND P0, PT, R12, RZ, PT ;  /* 0x000000ff0c00720c */ /* 0x000fe20003f06270 */
[----:B------:R-:W-:Y:S01]  /*9c50*/  @!P6 IMAD.IADD R11, R11, 0x1, -R10 ;  /* 0x000000010b0be824 */ /* 0x000fe200078e0a0a */
[----:B------:R-:W-:Y:S01]  /*9c60*/  ISETP.GT.U32.AND P6, PT, R10, R7, PT ;  /* 0x000000070a00720c */ /* 0x000fe20003fc4070 */
[----:B------:R-:W-:Y:S02]  /*9c70*/  IMAD.MOV R18, RZ, RZ, -R18 ;  /* 0x000000ffff127224 */ /* 0x000fe400078e0a12 */
[----:B------:R-:W-:Y:S01]  /*9c80*/  IMAD.HI.U32 R12, R4, R9, RZ ;  /* 0x00000009040c7227 */ /* 0x000fe200078e00ff */
[----:B------:R-:W-:-:S03]  /*9c90*/  ISETP.GT.U32.AND P2, PT, R10, R11, PT ;  /* 0x0000000b0a00720c */ /* 0x000fc60003f44070 */
[----:B------:R-:W-:Y:S02]  /*9ca0*/  @!P1 IMAD.MOV R3, RZ, RZ, -R3 ;  /* 0x000000ffff039224 */ /* 0x000fe400078e0a03 */
[----:B------:R-:W-:Y:S02]  /*9cb0*/  IMAD R8, R10, R18, R17 ;  /* 0x000000120a087224 */ /* 0x000fe400078e0211 */
[----:B------:R-:W-:Y:S01]  /*9cc0*/  IMAD.MOV R12, RZ, RZ, -R12 ;  /* 0x000000ffff0c7224 */ /* 0x000fe200078e0a0c */
[----:B------:R1:W-:Y:S01]  /*9cd0*/  STL [R1+0x634], R3 ;  /* 0x0006340301007387 */ /* 0x0003e20000100800 */
[----:B------:R-:W-:Y:S01]  /*9ce0*/  VIADD R6, R28, 0x145 ;  /* 0x000001451c067836 */ /* 0x000fe20000000000 */
[C---:B------:R-:W-:Y:S01]  /*9cf0*/  ISETP.GT.U32.AND P1, PT, R10.reuse, R8, PT ;  /* 0x000000080a00720c */ /* 0x040fe20003f24070 */
[C---:B------:R-:W-:Y:S01]  /*9d00*/  IMAD R0, R10.reuse, R12, R9 ;  /* 0x0000000c0a007224 */ /* 0x040fe200078e0209 */
[----:B------:R-:W-:Y:S01]  /*9d10*/  STL [R1+0x630], R14 ;  /* 0x0006300e01007387 */ /* 0x000fe20000100800 */
[--C-:B------:R-:W-:Y:S01]  /*9d20*/  @!P6 IMAD.IADD R7, R7, 0x1, -R10.reuse ;  /* 0x000000010707e824 */ /* 0x100fe200078e0a0a */
[----:B------:R-:W-:Y:S01]  /*9d30*/  IABS R19, R6 ;  /* 0x0000000600137213 */ /* 0x000fe20000000000 */
[----:B------:R-:W-:Y:S01]  /*9d40*/  @!P2 IMAD.IADD R11, R11, 0x1, -R10 ;  /* 0x000000010b0ba824 */ /* 0x000fe200078e0a0a */
[----:B------:R-:W-:Y:S01]  /*9d50*/  ISETP.GT.U32.AND P6, PT, R10, R0, PT ;  /* 0x000000000a00720c */ /* 0x000fe20003fc4070 */
[----:B------:R-:W-:Y:S01]  /*9d60*/  VIADD R9, R28, 0x142 ;  /* 0x000001421c097836 */ /* 0x000fe20000000000 */
[----:B------:R-:W-:Y:S01]  /*9d70*/  ISETP.GE.AND P2, PT, R6, RZ, PT ;  /* 0x000000ff0600720c */ /* 0x000fe20003f46270 */
[----:B-1----:R-:W-:-:S02]  /*9d80*/  IMAD.MOV.U32 R3, RZ, RZ, R13 ;  /* 0x000000ffff037224 */ /* 0x002fc400078e000d */
[----:B------:R-:W-:Y:S01]  /*9d90*/  IMAD.HI.U32 R13, R4, R19, RZ ;  /* 0x00000013040d7227 */ /* 0x000fe200078e00ff */
[----:B------:R-:W-:-:S03]  /*9da0*/  IABS R17, R9 ;  /* 0x0000000900117213 */ /* 0x000fc60000000000 */
[----:B------:R-:W-:Y:S01]  /*9db0*/  @!P3 IMAD.MOV R3, RZ, RZ, -R3 ;  /* 0x000000ffff03b224 */ /* 0x000fe200078e0a03 */
[----:B------:R-:W-:Y:S01]  /*9dc0*/  ISETP.GE.AND P3, PT, R5, RZ, PT ;  /* 0x000000ff0500720c */ /* 0x000fe20003f66270 */
[----:B------:R-:W-:Y:S02]  /*9dd0*/  VIADD R5, R28, 0x144 ;  /* 0x000001441c057836 */ /* 0x000fe40000000000 */
[----:B------:R-:W-:Y:S01]  /*9de0*/  IMAD.MOV R13, RZ, RZ, -R13 ;  /* 0x000000ffff0d7224 */ /* 0x000fe200078e0a0d */
[----:B------:R1:W-:Y:S01]  /*9df0*/  STL [R1+0x62c], R3 ;  /* 0x00062c0301007387 */ /* 0x0003e20000100800 */
[--C-:B------:R-:W-:Y:S01]  /*9e00*/  @!P1 IMAD.IADD R8, R8, 0x1, -R10.reuse ;  /* 0x0000000108089824 */ /* 0x100fe200078e0a0a */
[----:B------:R-:W-:Y:S01]  /*9e10*/  IABS R18, R5 ;  /* 0x0000000500127213 */ /* 0x000fe20000000000 */
[----:B------:R-:W-:Y:S01]  /*9e20*/  IMAD R19, R10, R13, R19 ;  /* 0x0000000d0a137224 */ /* 0x000fe200078e0213 */
[----:B------:R-:W-:Y:S01]  /*9e30*/  ISETP.GE.AND P1, PT, R5, RZ, PT ;  /* 0x000000ff0500720c */ /* 0x000fe20003f26270 */
[----:B------:R-:W-:Y:S01]  /*9e40*/  @!P6 IMAD.IADD R0, R0, 0x1, -R10 ;  /* 0x000000010000e824 */ /* 0x000fe200078e0a0a */
[----:B------:R-:W-:Y:S01]  /*9e50*/  ISETP.GT.U32.AND P6, PT, R10, R8, PT ;  /* 0x000000080a00720c */ /* 0x000fe20003fc4070 */
[----:B------:R-:W-:-:S02]  /*9e60*/  VIADD R6, R28, 0x143 ;  /* 0x000001431c067836 */ /* 0x000fc40000000000 */
[----:B------:R-:W-:Y:S02]  /*9e70*/  VIADD R5, R28, 0x141 ;  /* 0x000001411c057836 */ /* 0x000fe40000000000 */
[----:B-1----:R-:W-:Y:S01]  /*9e80*/  IMAD.MOV.U32 R3, RZ, RZ, R7 ;  /* 0x000000ffff037224 */ /* 0x002fe200078e0007 */
[----:B------:R-:W-:Y:S01]  /*9e90*/  IABS R14, R6 ;  /* 0x00000006000e7213 */ /* 0x000fe20000000000 */
[----:B------:R-:W-:Y:S01]  /*9ea0*/  IMAD.HI.U32 R7, R4, R18, RZ ;  /* 0x0000001204077227 */ /* 0x000fe200078e00ff */
[----:B------:R-:W-:-:S03]  /*9eb0*/  IABS R16, R5 ;  /* 0x0000000500107213 */ /* 0x000fc60000000000 */
[----:B------:R-:W-:Y:S01]  /*9ec0*/  @!P0 IMAD.MOV R3, RZ, RZ, -R3 ;  /* 0x000000ffff038224 */ /* 0x000fe200078e0a03 */
[----:B------:R-:W-:Y:S01]  /*9ed0*/  ISETP.GT.U32.AND P0, PT, R10, R0, PT ;  /* 0x000000000a00720c */ /* 0x000fe20003f04070 */
[----:B------:R-:W-:Y:S02]  /*9ee0*/  IMAD.MOV R7, RZ, RZ, -R7 ;  /* 0x000000ffff077224 */ /* 0x000fe400078e0a07 */
[----:B------:R-:W-:Y:S01]  /*9ef0*/  @!P6 IMAD.IADD R8, R8, 0x1, -R10 ;  /* 0x000000010808e824 */ /* 0x000fe200078e0a0a */
[----:B------:R1:W-:Y:S01]  /*9f00*/  STL [R1+0x628], R3 ;  /* 0x0006280301007387 */ /* 0x0003e20000100800 */
[----:B------:R-:W-:Y:S02]  /*9f10*/  IMAD R18, R10, R7, R18 ;  /* 0x000000070a127224 */ /* 0x000fe400078e0212 */
[----:B------:R-:W-:-:S03]  /*9f20*/  IMAD.HI.U32 R7, R4, R17, RZ ;  /* 0x0000001104077227 */ /* 0x000fc600078e00ff */
[----:B------:R-:W-:Y:S01]  /*9f30*/  ISETP.GT.U32.AND P6, PT, R10, R18, PT ;  /* 0x000000120a00720c */ /* 0x000fe20003fc4070 */
[----:B------:R-:W-:Y:S02]  /*9f40*/  IMAD.MOV R7, RZ, RZ, -R7 ;  /* 0x000000ffff077224 */ /* 0x000fe400078e0a07 */
[----:B------:R-:W-:Y:S01]  /*9f50*/  @!P0 IMAD.IADD R0, R0, 0x1, -R10 ;  /* 0x0000000100008824 */ /* 0x000fe200078e0a0a */
[----:B------:R-:W-:Y:S01]  /*9f60*/  ISETP.GE.AND P0, PT, R6, RZ, PT ;  /* 0x000000ff0600720c */ /* 0x000fe20003f06270 */
[----:B-1----:R-:W-:Y:S02]  /*9f70*/  IMAD.MOV.U32 R3, RZ, RZ, R11 ;  /* 0x000000ffff037224 */ /* 0x002fe400078e000b */
[----:B------:R-:W-:-:S04]  /*9f80*/  IMAD.HI.U32 R11, R4, R14, RZ ;  /* 0x0000000e040b7227 */ /* 0x000fc800078e00ff */
[----:B------:R-:W-:Y:S01]  /*9f90*/  @!P4 IMAD.MOV R3, RZ, RZ, -R3 ;  /* 0x000000ffff03c224 */ /* 0x000fe200078e0a03 */
[----:B------:R-:W-:Y:S01]  /*9fa0*/  ISETP.GT.U32.AND P4, PT, R10, R19, PT ;  /* 0x000000130a00720c */ /* 0x000fe20003f84070 */
[----:B------:R-:W-:Y:S02]  /*9fb0*/  IMAD.MOV R11, RZ, RZ, -R11 ;  /* 0x000000ffff0b7224 */ /* 0x000fe400078e0a0b */
[----:B------:R-:W-:Y:S01]  /*9fc0*/  @!P6 IMAD.IADD R18, R18, 0x1, -R10 ;  /* 0x000000011212e824 */ /* 0x000fe200078e0a0a */
[----:B------:R1:W-:Y:S01]  /*9fd0*/  STL [R1+0x620], R3 ;  /* 0x0006200301007387 */ /* 0x0003e20000100800 */
[C---:B------:R-:W-:Y:S02]  /*9fe0*/  IMAD R14, R10.reuse, R11, R14 ;  /* 0x0000000b0a0e7224 */ /* 0x040fe400078e020e */
[C---:B------:R-:W-:Y:S01]  /*9ff0*/  IMAD R17, R10.reuse, R7, R17 ;  /* 0x000000070a117224 */ /* 0x040fe200078e0211 */
[----:B------:R-:W-:Y:S01]  /*a000*/  ISETP.GT.U32.AND P6, PT, R10, R18, PT ;  /* 0x000000120a00720c */ /* 0x000fe20003fc4070 */
[----:B------:R-:W-:-:S04]  /*a010*/  IMAD.HI.U32 R6, R4, R16, RZ ;  /* 0x0000001004067227 */ /* 0x000fc800078e00ff */
[----:B------:R-:W-:Y:S01]  /*a020*/  @!P4 IMAD.IADD R19, R19, 0x1, -R10 ;  /* 0x000000011313c824 */ /* 0x000fe200078e0a0a */
[----:B------:R-:W-:Y:S01]  /*a030*/  ISETP.GE.AND P4, PT, R9, RZ, PT ;  /* 0x000000ff0900720c */ /* 0x000fe20003f86270 */
[----:B-1----:R-:W-:Y:S02]  /*a040*/  IMAD.MOV.U32 R3, RZ, RZ, R8 ;  /* 0x000000ffff037224 */ /* 0x002fe400078e0008 */
[----:B------:R-:W-:Y:S02]  /*a050*/  IMAD.MOV R6, RZ, RZ, -R6 ;  /* 0x000000ffff067224 */ /* 0x000fe400078e0a06 */
[----:B------:R-:W-:Y:S01]  /*a060*/  @!P5 IMAD.MOV R3, RZ, RZ, -R3 ;  /* 0x000000ffff03d224 */ /* 0x000fe200078e0a03 */
[----:B------:R-:W-:Y:S01]  /*a070*/  ISETP.GT.U32.AND P5, PT, R10, R19, PT ;  /* 0x000000130a00720c */ /* 0x000fe20003fa4070 */
[----:B------:R-:W-:Y:S02]  /*a080*/  VIADD R9, R28, 0x140 ;  /* 0x000001401c097836 */ /* 0x000fe40000000000 */
[----:B------:R-:W-:Y:S01]  /*a090*/  IMAD R16, R10, R6, R16 ;  /* 0x000000060a107224 */ /* 0x000fe200078e0210 */
[----:B------:R1:W-:Y:S01]  /*a0a0*/  STL [R1+0x618], R3 ;  /* 0x0006180301007387 */ /* 0x0003e20000100800 */
[----:B------:R-:W-:Y:S01]  /*a0b0*/  @!P6 IMAD.IADD R18, R18, 0x1, -R10 ;  /* 0x000000011212e824 */ /* 0x000fe200078e0a0a */
[----:B------:R-:W-:Y:S01]  /*a0c0*/  IABS R12, R9 ;  /* 0x00000009000c7213 */ /* 0x000fe20000000000 */
[----:B------:R-:W-:Y:S01]  /*a0d0*/  VIADD R13, R28, 0x13d ;  /* 0x0000013d1c0d7836 */ /* 0x000fe20000000000 */
[----:B------:R-:W-:Y:S01]  /*a0e0*/  ISETP.GT.U32.AND P6, PT, R10, R16, PT ;  /* 0x000000100a00720c */ /* 0x000fe20003fc4070 */
[----:B------:R-:W-:-:S02]  /*a0f0*/  VIADD R11, R28, 0x13e ;  /* 0x0000013e1c0b7836 */ /* 0x000fc40000000000 */
[----:B------:R-:W-:Y:S01]  /*a100*/  IMAD.HI.U32 R15, R4, R12, RZ ;  /* 0x0000000c040f7227 */ /* 0x000fe200078e00ff */
[----:B------:R-:W-:Y:S02]  /*a110*/  IABS R6, R13 ;  /* 0x0000000d00067213 */ /* 0x000fe40000000000 */
[----:B------:R-:W-:Y:S01]  /*a120*/  IABS R7, R11 ;  /* 0x0000000b00077213 */ /* 0x000fe20000000000 */
[----:B-1----:R-:W-:Y:S02]  /*a130*/  IMAD.MOV.U32 R3, RZ, RZ, R0 ;  /* 0x000000ffff037224 */ /* 0x002fe400078e0000 */
[----:B------:R-:W-:Y:S01]  /*a140*/  @!P5 IMAD.IADD R19, R19, 0x1, -R10 ;  /* 0x000000011313d824 */ /* 0x000fe200078e0a0a */
[C---:B------:R-:W-:Y:S01]  /*a150*/  ISETP.GT.U32.AND P5, PT, R10.reuse, R17, PT ;  /* 0x000000110a00720c */ /* 0x040fe20003fa4070 */
[----:B------:R-:W-:Y:S01]  /*a160*/  @!P3 IMAD.MOV R3, RZ, RZ, -R3 ;  /* 0x000000ffff03b224 */ /* 0x000fe200078e0a03 */
[----:B------:R-:W-:Y:S01]  /*a170*/  ISETP.GT.U32.AND P3, PT, R10, R14, PT ;  /* 0x0000000e0a00720c */ /* 0x000fe20003f64070 */
[----:B------:R-:W-:-:S02]  /*a180*/  VIADD R0, R28, 0x13f ;  /* 0x0000013f1c007836 */ /* 0x000fc40000000000 */
[----:B------:R-:W-:Y:S01]  /*a190*/  IMAD.MOV R15, RZ, RZ, -R15 ;  /* 0x000000ffff0f7224 */ /* 0x000fe200078e0a0f */
[----:B------:R1:W-:Y:S01]  /*a1a0*/  STL [R1+0x614], R3 ;  /* 0x0006140301007387 */ /* 0x0003e20000100800 */
[----:B------:R-:W-:Y:S01]  /*a1b0*/  @!P6 IMAD.IADD R16, R16, 0x1, -R10 ;  /* 0x000000011010e824 */ /* 0x000fe200078e0a0a */
[----:B------:R-:W-:Y:S01]  /*a1c0*/  IABS R8, R0 ;  /* 0x0000000000087213 */ /* 0x000fe20000000000 */
[----:B------:R-:W-:Y:S02]  /*a1d0*/  IMAD R12, R10, R15, R12 ;  /* 0x0000000f0a0c7224 */ /* 0x000fe400078e020c */
[----:B------:R-:W-:Y:S02]  /*a1e0*/  IMAD.MOV.U32 R20, RZ, RZ, R19 ;  /* 0x000000ffff147224 */ /* 0x000fe400078e0013 */
[--C-:B------:R-:W-:Y:S02]  /*a1f0*/  @!P5 IMAD.IADD R17, R17, 0x1, -R10.reuse ;  /* 0x000000011111d824 */ /* 0x100fe400078e0a0a */
[----:B------:R-:W-:Y:S01]  /*a200*/  @!P3 IMAD.IADD R14, R14, 0x1, -R10 ;  /* 0x000000010e0eb824 */ /* 0x000fe200078e0a0a */
[----:B------:R-:W-:Y:S01]  /*a210*/  ISETP.GE.AND P3, PT, R5, RZ, PT ;  /* 0x000000ff0500720c */ /* 0x000fe20003f66270 */
[----:B------:R-:W-:Y:S01]  /*a220*/  IMAD.HI.U32 R5, R4, R8, RZ ;  /* 0x0000000804057227 */ /* 0x000fe200078e00ff */
[----:B------:R-:W-:-:S02]  /*a230*/  ISETP.GT.U32.AND P6, PT, R10, R17, PT ;  /* 0x000000110a00720c */ /* 0x000fc40003fc4070 */
[C---:B------:R-:W-:Y:S01]  /*a240*/  ISETP.GT.U32.AND P5, PT, R10.reuse, R14, PT ;  /* 0x0000000e0a00720c */ /* 0x040fe20003fa4070 */
[----:B------:R-:W-:Y:S02]  /*a250*/  IMAD.MOV R5, RZ, RZ, -R5 ;  /* 0x000000ffff057224 */ /* 0x000fe400078e0a05 */
[----:B-1----:R-:W-:Y:S02]  /*a260*/  IMAD.MOV.U32 R3, RZ, RZ, R18 ;  /* 0x000000ffff037224 */ /* 0x002fe400078e0012 */
        /* <DEDUP_REMOVED lines=9> */
[C---:B------:R-:W-:Y:S01]  /*a300*/  ISETP.GT.U32.AND P5, PT, R10.reuse, R12, PT ;  /* 0x0000000c0a00720c */ /* 0x040fe20003fa4070 */
[----:B------:R-:W-:Y:S01]  /*a310*/  @!P6 IMAD.IADD R17, R17, 0x1, -R10 ;  /* 0x000000011111e824 */ /* 0x000fe200078e0a0a */
[----:B------:R-:W-:Y:S01]  /*a320*/  ISETP.GT.U32.AND P6, PT, R10, R8, PT ;  /* 0x000000080a00720c */ /* 0x000fe20003fc4070 */
[----:B------:R-:W-:Y:S02]  /*a330*/  IMAD.MOV R9, RZ, RZ, -R9 ;  /* 0x000000ffff097224 */ /* 0x000fe400078e0a09 */
[----:B------:R-:W-:Y:S02]  /*a340*/  VIADD R5, R28, 0x13c ;  /* 0x0000013c1c057836 */ /* 0x000fe40000000000 */
[----:B------:R-:W-:Y:S02]  /*a350*/  IMAD R6, R10, R9, R6 ;  /* 0x000000090a067224 */ /* 0x000fe400078e0206 */
[----:B-1----:R-:W-:-:S02]  /*a360*/  IMAD.MOV.U32 R3, RZ, RZ, R14 ;  /* 0x000000ffff037224 */ /* 0x002fc400078e000e */
[--C-:B------:R-:W-:Y:S01]  /*a370*/  @!P2 IMAD.IADD R16, R16, 0x1, -R10.reuse ;  /* 0x000000011010a824 */ /* 0x100fe200078e0a0a */
[----:B------:R-:W-:Y:S01]  /*a380*/  ISETP.GE.AND P2, PT, R0, RZ, PT ;  /* 0x000000ff0000720c */ /* 0x000fe20003f46270 */
[--C-:B------:R-:W-:Y:S01]  /*a390*/  @!P5 IMAD.IADD R12, R12, 0x1, -R10.reuse ;  /* 0x000000010c0cd824 */ /* 0x100fe200078e0a0a */
[----:B------:R-:W-:Y:S01]  /*a3a0*/  IABS R0, R5 ;  /* 0x0000000500007213 */ /* 0x000fe20000000000 */
[----:B------:R-:W-:Y:S02]  /*a3b0*/  @!P0 IMAD.MOV R3, RZ, RZ, -R3 ;  /* 0x000000ffff038224 */ /* 0x000fe400078e0a03 */
[----:B------:R-:W-:Y:S01]  /*a3c0*/  @!P4 IMAD.MOV R17, RZ, RZ, -R17 ;  /* 0x000000ffff11c224 */ /* 0x000fe200078e0a11 */
[----:B------:R-:W-:Y:S01]  /*a3d0*/  ISETP.GT.U32.AND P0, PT, R10, R12, PT ;  /* 0x0000000c0a00720c */ /* 0x000fe20003f04070 */
[----:B------:R-:W-:Y:S01]  /*a3e0*/  IMAD.HI.U32 R15, R4, R7, RZ ;  /* 0x00000007040f7227 */ /* 0x000fe200078e00ff */
[----:B------:R-:W-:Y:S01]  /*a3f0*/  ISETP.GT.U32.AND P4, PT, R10, R6, PT ;  /* 0x000000060a00720c */ /* 0x000fe20003f84070 */
[----:B------:R1:W-:Y:S02]  /*a400*/  STL [R1+0x604], R3 ;  /* 0x0006040301007387 */ /* 0x0003e40000100800 */
[----:B------:R-:W-:-:S02]  /*a410*/  @!P6 IMAD.IADD R8, R8, 0x1, -R10 ;  /* 0x000000010808e824 */ /* 0x000fc400078e0a0a */
[----:B------:R-:W-:Y:S01]  /*a420*/  IMAD.MOV R15, RZ, RZ, -R15 ;  /* 0x000000ffff0f7224 */ /* 0x000fe200078e0a0f */
[----:B------:R-:W-:Y:S01]  /*a430*/  STL [R1+0x600], R17 ;  /* 0x0006001101007387 */ /* 0x000fe20000100800 */
        /* <DEDUP_REMOVED lines=22> */
[C---:B------:R-:W-:Y:S01]  /*a5a0*/  ISETP.GT.U32.AND P1, PT, R10.reuse, R6, PT ;  /* 0x000000060a00720c */ /* 0x040fe20003f24070 */
        /* <DEDUP_REMOVED lines=15> */
[--C-:B------:R-:W-:Y:S01]  /*a6a0*/  @!P5 IMAD.IADD R7, R7, 0x1, -R10.reuse ;  /* 0x000000010707d824 */ /* 0x100fe200078e0a0a */
[----:B------:R-:W-:Y:S01]  /*a6b0*/  ISETP.GE.AND P5, PT, R9, RZ, PT ;  /* 0x000000ff0900720c */ /* 0x000fe20003fa6270 */
[----:B------:R-:W-:Y:S01]  /*a6c0*/  VIADD R9, R28, 0x138 ;  /* 0x000001381c097836 */ /* 0x000fe20000000000 */
[----:B------:R1:W-:Y:S01]  /*a6d0*/  STL [R1+0x5f4], R3 ;  /* 0x0005f40301007387 */ /* 0x0003e20000100800 */
[----:B------:R-:W-:Y:S01]  /*a6e0*/  IABS R19, R19 ;  /* 0x0000001300137213 */ /* 0x000fe20000000000 */
[----:B------:R-:W-:Y:S01]  /*a6f0*/  @!P3 IMAD.MOV R7, RZ, RZ, -R7 ;  /* 0x000000ffff07b224 */ /* 0x000fe200078e0a07 */
[----:B------:R-:W-:Y:S01]  /*a700*/  ISETP.GE.AND P3, PT, R12, RZ, PT ;  /* 0x000000ff0c00720c */ /* 0x000fe20003f66270 */
[--C-:B------:R-:W-:Y:S01]  /*a710*/  @!P1 IMAD.IADD R5, R5, 0x1, -R10.reuse ;  /* 0x0000000105059824 */ /* 0x100fe200078e0a0a */
[----:B------:R-:W-:Y:S01]  /*a720*/  IABS R12, R12 ;  /* 0x0000000c000c7213 */ /* 0x000fe20000000000 */
[----:B------:R-:W-:Y:S01]  /*a730*/  @!P6 IMAD.IADD R0, R0, 0x1, -R10 ;  /* 0x000000010000e824 */ /* 0x000fe200078e0a0a */
[----:B------:R2:W-:Y:S01]  /*a740*/  STL [R1+0x5f0], R7 ;  /* 0x0005f00701007387 */ /* 0x0005e20000100800 */
[----:B------:R-:W-:Y:S01]  /*a750*/  IMAD.HI.U32 R11, R4, R19, RZ ;  /* 0x00000013040b7227 */ /* 0x000fe200078e00ff */
[----:B------:R-:W-:-:S02]  /*a760*/  ISETP.GT.U32.AND P1, PT, R10, R5, PT ;  /* 0x000000050a00720c */ /* 0x000fc40003f24070 */
[----:B------:R-:W-:Y:S01]  /*a770*/  ISETP.GE.AND P6, PT, R8, RZ, PT ;  /* 0x000000ff0800720c */ /* 0x000fe20003fc6270 */
[----:B-1----:R-:W-:Y:S01]  /*a780*/  IMAD.MOV.U32 R3, RZ, RZ, R6 ;  /* 0x000000ffff037224 */ /* 0x002fe200078e0006 */
[----:B------:R-:W-:Y:S01]  /*a790*/  IABS R8, R8 ;  /* 0x0000000800087213 */ /* 0x000fe20000000000 */
[----:B------:R-:W-:Y:S02]  /*a7a0*/  IMAD.MOV R11, RZ, RZ, -R11 ;  /* 0x000000ffff0b7224 */ /* 0x000fe400078e0a0b */
[----:B------:R-:W-:Y:S01]  /*a7b0*/  @!P0 IMAD.MOV R3, RZ, RZ, -R3 ;  /* 0x000000ffff038224 */ /* 0x000fe200078e0a03 */
[----:B------:R-:W-:Y:S01]  /*a7c0*/  ISETP.GE.AND P0, PT, R9, RZ, PT ;  /* 0x000000ff0900720c */ /* 0x000fe20003f06270 */
[----:B--2---:R-:W-:Y:S01]  /*a7d0*/  IMAD.HI.U32 R7, R4, R12, RZ ;  /* 0x0000000c04077227 */ /* 0x004fe200078e00ff */
[----:B------:R-:W-:Y:S02]  /*a7e0*/  IABS R9, R9 ;  /* 0x0000000900097213 */ /* 0x000fe40000000000 */
[----:B------:R1:W-:Y:S01]  /*a7f0*/  STL [R1+0x5e8], R3 ;  /* 0x0005e80301007387 */ /* 0x0003e20000100800 */
[----:B------:R-:W-:-:S02]  /*a800*/  IMAD R19, R10, R11, R19 ;  /* 0x0000000b0a137224 */ /* 0x000fc400078e0213 */
[----:B------:R-:W-:-:S04]  /*a810*/  IMAD.HI.U32 R6, R4, R9, RZ ;  /* 0x0000000904067227 */ /* 0x000fc800078e00ff */
[----:B------:R-:W-:Y:S02]  /*a820*/  IMAD.MOV R7, RZ, RZ, -R7 ;  /* 0x000000ffff077224 */ /* 0x000fe400078e0a07 */
[----:B------:R-:W-:Y:S02]  /*a830*/  IMAD.MOV R6, RZ, RZ, -R6 ;  /* 0x000000ffff067224 */ /* 0x000fe400078e0a06 */
[----:B-1----:R-:W-:Y:S02]  /*a840*/  IMAD.MOV.U32 R3, RZ, RZ, R0 ;  /* 0x000000ffff037224 */ /* 0x002fe400078e0000 */
[----:B------:R-:W-:Y:S02]  /*a850*/  @!P1 IMAD.IADD R5, R5, 0x1, -R10 ;  /* 0x0000000105059824 */ /* 0x000fe400078e0a0a */
[----:B------:R-:W-:Y:S01]  /*a860*/  @!P4 IMAD.MOV R3, RZ, RZ, -R3 ;  /* 0x000000ffff03c224 */ /* 0x000fe200078e0a03 */
[C---:B------:R-:W-:Y:S01]  /*a870*/  ISETP.GT.U32.AND P4, PT, R10.reuse, R19, PT ;  /* 0x000000130a00720c */ /* 0x040fe20003f84070 */
[----:B------:R-:W-:-:S02]  /*a880*/  IMAD R12, R10, R7, R12 ;  /* 0x000000070a0c7224 */ /* 0x000fc400078e020c */
[----:B------:R-:W-:Y:S01]  /*a890*/  IMAD R9, R10, R6, R9 ;  /* 0x000000060a097224 */ /* 0x000fe200078e0209 */
[----:B------:R1:W-:Y:S01]  /*a8a0*/  STL [R1+0x5e4], R3 ;  /* 0x0005e40301007387 */ /* 0x0003e20000100800 */
[----:B------:R-:W-:Y:S01]  /*a8b0*/  VIADD R18, R28, 0x136 ;  /* 0x000001361c127836 */ /* 0x000fe20000000000 */
[----:B------:R-:W-:Y:S01]  /*a8c0*/  ISETP.GT.U32.AND P1, PT, R10, R12, PT ;  /* 0x0000000c0a00720c */ /* 0x000fe20003f24070 */
[----:B------:R-:W-:Y:S02]  /*a8d0*/  VIADD R15, R28, 0x135 ;  /* 0x000001351c0f7836 */ /* 0x000fe40000000000 */
[----:B------:R-:W-:Y:S01]  /*a8e0*/  IMAD.HI.U32 R0, R4, R8, RZ ;  /* 0x0000000804007227 */ /* 0x000fe200078e00ff */
[----:B------:R-:W-:Y:S02]  /*a8f0*/  IABS R6, R18 ;  /* 0x0000001200067213 */ /* 0x000fe40000000000 */
[----:B------:R-:W-:Y:S01]  /*a900*/  IABS R17, R15 ;  /* 0x0000000f00117213 */ /* 0x000fe20000000000 */
[----:B------:R-:W-:-:S02]  /*a910*/  @!P4 IMAD.IADD R19, R19, 0x1, -R10 ;  /* 0x000000011313c824 */ /* 0x000fc400078e0a0a */
[----:B-1----:R-:W-:Y:S02]  /*a920*/  IMAD.MOV.U32 R3, RZ, RZ, R5 ;  /* 0x000000ffff037224 */ /* 0x002fe400078e0005 */
[----:B------:R-:W-:Y:S01]  /*a930*/  IMAD.MOV R0, RZ, RZ, -R0 ;  /* 0x000000ffff007224 */ /* 0x000fe200078e0a00 */
[C---:B------:R-:W-:Y:S01]  /*a940*/  ISETP.GT.U32.AND P4, PT, R10.reuse, R19, PT ;  /* 0x000000130a00720c */ /* 0x040fe20003f84070 */
[----:B------:R-:W-:Y:S01]  /*a950*/  @!P5 IMAD.MOV R3, RZ, RZ, -R3 ;  /* 0x000000ffff03d224 */ /* 0x000fe200078e0a03 */
[----:B------:R-:W-:Y:S01]  /*a960*/  ISETP.GT.U32.AND P5, PT, R10, R9, PT ;  /* 0x000000090a00720c */ /* 0x000fe20003fa4070 */
[----:B------:R-:W-:Y:S02]  /*a970*/  @!P1 IMAD.IADD R12, R12, 0x1, -R10 ;  /* 0x000000010c0c9824 */ /* 0x000fe400078e0a0a */
[----:B------:R-:W-:Y:S01]  /*a980*/  IMAD R8, R10, R0, R8 ;  /* 0x000000000a087224 */ /* 0x000fe200078e0208 */
[----:B------:R1:W-:Y:S01]  /*a990*/  STL [R1+0x5e0], R3 ;  /* 0x0005e00301007387 */ /* 0x0003e20000100800 */
[----:B------:R-:W-:Y:S01]  /*a9a0*/  IMAD.HI.U32 R11, R4, R6, RZ ;  /* 0x00000006040b7227 */ /* 0x000fe200078e00ff */
[----:B------:R-:W-:-:S03]  /*a9b0*/  ISETP.GT.U32.AND P1, PT, R10, R12, PT ;  /* 0x0000000c0a00720c */ /* 0x000fc60003f24070 */
[----:B------:R-:W-:-:S04]  /*a9c0*/  IMAD.HI.U32 R0, R4, R17, RZ ;  /* 0x0000001104007227 */ /* 0x000fc800078e00ff */
[----:B------:R-:W-:Y:S02]  /*a9d0*/  @!P5 IMAD.IADD R9, R9, 0x1, -R10 ;  /* 0x000000010909d824 */ /* 0x000fe400078e0a0a */
[----:B------:R-:W-:Y:S02]  /*a9e0*/  IMAD.MOV R11, RZ, RZ, -R11 ;  /* 0x000000ffff0b7224 */ /* 0x000fe400078e0a0b */
[----:B------:R-:W-:Y:S01]  /*a9f0*/  IMAD.MOV R0, RZ, RZ, -R0 ;  /* 0x000000ffff007224 */ /* 0x000fe200078e0a00 */
[C---:B------:R-:W-:Y:S01]  /*aa00*/  ISETP.GT.U32.AND P5, PT, R10.reuse, R9, PT ;  /* 0x000000090a00720c */ /* 0x040fe20003fa4070 */
[----:B------:R-:W-:Y:S01]  /*aa10*/  @!P4 IMAD.IADD R19, R19, 0x1, -R10 ;  /* 0x000000011313c824 */ /* 0x000fe200078e0a0a */
[C---:B------:R-:W-:Y:S01]  /*aa20*/  ISETP.GT.U32.AND P4, PT, R10.reuse, R8, PT ;  /* 0x000000080a00720c */ /* 0x040fe20003f84070 */
[C---:B------:R-:W-:Y:S02]  /*aa30*/  IMAD R6, R10.reuse, R11, R6 ;  /* 0x0000000b0a067224 */ /* 0x040fe400078e0206 */
[----:B------:R-:W-:-:S02]  /*aa40*/  IMAD R17, R10, R0, R17 ;  /* 0x000000000a117224 */ /* 0x000fc400078e0211 */
[--C-:B------:R-:W-:Y:S01]  /*aa50*/  @!P1 IMAD.IADD R12, R12, 0x1, -R10.reuse ;  /* 0x000000010c0c9824 */ /* 0x100fe200078e0a0a */
[----:B------:R-:W-:Y:S01]  /*aa60*/  ISETP.GT.U32.AND P1, PT, R10, R6, PT ;  /* 0x000000060a00720c */ /* 0x000fe20003f24070 */
[C---:B------:R-:W-:Y:S02]  /*aa70*/  VIADD R5, R28.reuse, 0x133 ;  /* 0x000001331c057836 */ /* 0x040fe40000000000 */
[----:B------:R-:W-:Y:S02]  /*aa80*/  VIADD R0, R28, 0x132 ;  /* 0x000001321c007836 */ /* 0x000fe40000000000 */
[----:B------:R-:W-:Y:S01]  /*aa90*/  @!P5 IMAD.IADD R9, R9, 0x1, -R10 ;  /* 0x000000010909d824 */ /* 0x000fe200078e0a0a */
[----:B------:R-:W-:Y:S01]  /*aaa0*/  ISETP.GT.U32.AND P5, PT, R10, R17, PT ;  /* 0x000000110a00720c */ /* 0x000fe20003fa4070 */
[----:B------:R-:W-:Y:S01]  /*aab0*/  VIADD R7, R28, 0x134 ;  /* 0x000001341c077836 */ /* 0x000fe20000000000 */
[----:B------:R-:W-:Y:S01]  /*aac0*/  IABS R16, R5 ;  /* 0x0000000500107213 */ /* 0x000fe20000000000 */
[----:B-1----:R-:W-:-:S02]  /*aad0*/  IMAD.MOV.U32 R3, RZ, RZ, R19 ;  /* 0x000000ffff037224 */ /* 0x002fc400078e0013 */
[--C-:B------:R-:W-:Y:S01]  /*aae0*/  @!P4 IMAD.IADD R8, R8, 0x1, -R10.reuse ;  /* 0x000000010808c824 */ /* 0x100fe200078e0a0a */
[----:B------:R-:W-:Y:S01]  /*aaf0*/  ISETP.GE.AND P4, PT, R18, RZ, PT ;  /* 0x000000ff1200720c */ /* 0x000fe20003f86270 */
[----:B------:R-:W-:Y:S01]  /*ab00*/  IMAD.HI.U32 R11, R4, R16, RZ ;  /* 0x00000010040b7227 */ /* 0x000fe200078e00ff */
[----:B------:R-:W-:Y:S02]  /*ab10*/  IABS R18, R0 ;  /* 0x0000000000127213 */ /* 0x000fe40000000000 */
[----:B------:R-:W-:Y:S01]  /*ab20*/  IABS R14, R7 ;  /* 0x00000007000e7213 */ /* 0x000fe20000000000 */
[----:B------:R-:W-:Y:S01]  /*ab30*/  @!P2 IMAD.MOV R3, RZ, RZ, -R3 ;  /* 0x000000ffff03a224 */ /* 0x000fe200078e0a03 */
[----:B------:R-:W-:Y:S01]  /*ab40*/  ISETP.GT.U32.AND P2, PT, R10, R8, PT ;  /* 0x000000080a00720c */ /* 0x000fe20003f44070 */
[--C-:B------:R-:W-:Y:S01]  /*ab50*/  @!P1 IMAD.IADD R6, R6, 0x1, -R10.reuse ;  /* 0x0000000106069824 */ /* 0x100fe200078e0a0a */
[----:B------:R-:W-:Y:S01]  /*ab60*/  ISETP.GE.AND P1, PT, R15, RZ, PT ;  /* 0x000000ff0f00720c */ /* 0x000fe20003f26270 */
[----:B------:R-:W-:Y:S01]  /*ab70*/  @!P5 IMAD.IADD R17, R17, 0x1, -R10 ;  /* 0x000000011111d824 */ /* 0x000fe200078e0a0a */
[----:B------:R1:W-:Y:S01]  /*ab80*/  STL [R1+0x5dc], R3 ;  /* 0x0005dc0301007387 */ /* 0x0003e20000100800 */
[----:B------:R-:W-:-:S02]  /*ab90*/  IMAD.MOV R11, RZ, RZ, -R11 ;  /* 0x000000ffff0b7224 */ /* 0x000fc400078e0a0b */
[----:B------:R-:W-:Y:S01]  /*aba0*/  IMAD.MOV.U32 R15, RZ, RZ, R18 ;  /* 0x000000ffff0f7224 */ /* 0x000fe200078e0012 */
[----:B------:R-:W-:Y:S01]  /*abb0*/  ISETP.GT.U32.AND P5, PT, R10, R17, PT ;  /* 0x000000110a00720c */ /* 0x000fe20003fa4070 */
[----:B------:R-:W-:-:S04]  /*abc0*/  IMAD.HI.U32 R13, R4, R14, RZ ;  /* 0x0000000e040d7227 */ /* 0x000fc800078e00ff */
[----:B------:R-:W-:Y:S02]  /*abd0*/  IMAD R16, R10, R11, R16 ;  /* 0x0000000b0a107224 */ /* 0x000fe400078e0210 */
[----:B-1----:R-:W-:Y:S02]  /*abe0*/  IMAD.MOV.U32 R3, RZ, RZ, R12 ;  /* 0x000000ffff037224 */ /* 0x002fe400078e000c */
[----:B------:R-:W-:-:S04]  /*abf0*/  IMAD.HI.U32 R11, R4, R15, RZ ;  /* 0x0000000f040b7227 */ /* 0x000fc800078e00ff */
[----:B------:R-:W-:Y:S02]  /*ac00*/  IMAD.MOV R13, RZ, RZ, -R13 ;  /* 0x000000ffff0d7224 */ /* 0x000fe400078e0a0d */
[----:B------:R-:W-:Y:S01]  /*ac10*/  @!P3 IMAD.MOV R3, RZ, RZ, -R3 ;  /* 0x000000ffff03b224 */ /* 0x000fe200078e0a03 */
[C---:B------:R-:W-:Y:S01]  /*ac20*/  ISETP.GT.U32.AND P3, PT, R10.reuse, R6, PT ;  /* 0x000000060a00720c */ /* 0x040fe20003f64070 */
[----:B------:R-:W-:Y:S02]  /*ac30*/  IMAD.MOV R11, RZ, RZ, -R11 ;  /* 0x000000ffff0b7224 */ /* 0x000fe400078e0a0b */
[----:B------:R-:W-:Y:S01]  /*ac40*/  IMAD R14, R10, R13, R14 ;  /* 0x0000000d0a0e7224 */ /* 0x000fe200078e020e */
[----:B------:R1:W-:Y:S01]  /*ac50*/  STL [R1+0x5d4], R3 ;  /* 0x0005d40301007387 */ /* 0x0003e20000100800 */
[--C-:B------:R-:W-:Y:S02]  /*ac60*/  @!P2 IMAD.IADD R8, R8, 0x1, -R10.reuse ;  /* 0x000000010808a824 */ /* 0x100fe400078e0a0a */
[C---:B------:R-:W-:Y:S01]  /*ac70*/  IMAD R15, R10.reuse, R11, R15 ;  /* 0x0000000b0a0f7224 */ /* 0x040fe200078e020f */
[----:B------:R-:W-:Y:S01]  /*ac80*/  ISETP.GT.U32.AND P2, PT, R10, R14, PT ;  /* 0x0000000e0a00720c */ /* 0x000fe20003f44070 */
[----:B------:R-:W-:-:S02]  /*ac90*/  @!P5 IMAD.IADD R17, R17, 0x1, -R10 ;  /* 0x000000011111d824 */ /* 0x000fc400078e0a0a */
[----:B------:R-:W-:Y:S01]  /*aca0*/  @!P0 IMAD.MOV R9, RZ, RZ, -R9 ;  /* 0x000000ffff098224 */ /* 0x000fe200078e0a09 */
[----:B------:R-:W-:Y:S01]  /*acb0*/  ISETP.GT.U32.AND P5, PT, R10, R15, PT ;  /* 0x0000000f0a00720c */ /* 0x000fe20003fa4070 */
[C---:B------:R-:W-:Y:S01]  /*acc0*/  VIADD R11, R28.reuse, 0x131 ;  /* 0x000001311c0b7836 */ /* 0x040fe20000000000 */
[----:B------:R-:W-:Y:S01]  /*acd0*/  ISETP.GE.AND P0, PT, R7, RZ, PT ;  /* 0x000000ff0700720c */ /* 0x000fe20003f06270 */
[----:B-1----:R-:W-:Y:S01]  /*ace0*/  IMAD.MOV.U32 R3, RZ, RZ, R8 ;  /* 0x000000ffff037224 */ /* 0x002fe200078e0008 */
[----:B------:R1:W-:Y:S01]  /*acf0*/  STL [R1+0x5d0], R9 ;  /* 0x0005d00901007387 */ /* 0x0003e20000100800 */
[----:B------:R-:W-:Y:S01]  /*ad00*/  VIADD R7, R28, 0x130 ;  /* 0x000001301c077836 */ /* 0x000fe20000000000 */
[----:B------:R-:W-:Y:S01]  /*ad10*/  IABS R8, R11 ;  /* 0x0000000b00087213 */ /* 0x000fe20000000000 */
[----:B------:R-:W-:Y:S01]  /*ad20*/  @!P6 IMAD.MOV R3, RZ, RZ, -R3 ;  /* 0x000000ffff03e224 */ /* 0x000fe200078e0a03 */
[----:B------:R-:W-:Y:S01]  /*ad30*/  ISETP.GT.U32.AND P6, PT, R10, R16, PT ;  /* 0x000000100a00720c */ /* 0x000fe20003fc4070 */
[--C-:B------:R-:W-:Y:S01]  /*ad40*/  @!P2 IMAD.IADD R14, R14, 0x1, -R10.reuse ;  /* 0x000000010e0ea824 */ /* 0x100fe200078e0a0a */
[----:B------:R-:W-:Y:S01]  /*ad50*/  ISETP.GE.AND P2, PT, R0, RZ, PT ;  /* 0x000000ff0000720c */ /* 0x000fe20003f46270 */
[--C-:B------:R-:W-:Y:S01]  /*ad60*/  @!P3 IMAD.IADD R6, R6, 0x1, -R10.reuse ;  /* 0x000000010606b824 */ /* 0x100fe200078e0a0a */
[----:B------:R-:W-:Y:S01]  /*ad70*/  ISETP.GE.AND P3, PT, R5, RZ, PT ;  /* 0x000000ff0500720c */ /* 0x000fe20003f66270 */
[----:B------:R-:W-:Y:S01]  /*ad80*/  @!P5 IMAD.IADD R15, R15, 0x1, -R10 ;  /* 0x000000010f0fd824 */ /* 0x000fe200078e0a0a */
[----:B------:R-:W-:Y:S01]  /*ad90*/  IABS R5, R7 ;  /* 0x0000000700057213 */ /* 0x000fe20000000000 */
[----:B-1----:R-:W-:Y:S01]  /*ada0*/  IMAD.HI.U32 R9, R4, R8, RZ ;  /* 0x0000000804097227 */ /* 0x002fe200078e00ff */
[----:B------:R1:W-:Y:S02]  /*adb0*/  STL [R1+0x5c8], R3 ;  /* 0x0005c80301007387 */ /* 0x0003e40000100800 */
[----:B------:R-:W-:Y:S01]  /*adc0*/  ISETP.GT.U32.AND P5, PT, R10, R15, PT ;  /* 0x0000000f0a00720c */ /* 0x000fe20003fa4070 */
[----:B------:R-:W-:-:S04]  /*add0*/  IMAD.HI.U32 R12, R4, R5, RZ ;  /* 0x00000005040c7227 */ /* 0x000fc800078e00ff */
[----:B------:R-:W-:Y:S01]  /*ade0*/  @!P6 IMAD.IADD R16, R16, 0x1, -R10 ;  /* 0x000000011010e824 */ /* 0x000fe200078e0a0a */
[C---:B------:R-:W-:Y:S01]  /*adf0*/  ISETP.GT.U32.AND P6, PT, R10.reuse, R14, PT ;  /* 0x0000000e0a00720c */ /* 0x040fe20003fc4070 */
[----:B------:R-:W-:Y:S02]  /*ae00*/  IMAD.MOV R9, RZ, RZ, -R9 ;  /* 0x000000ffff097224 */ /* 0x000fe400078e0a09 */
[----:B------:R-:W-:Y:S02]  /*ae10*/  IMAD.MOV R12, RZ, RZ, -R12 ;  /* 0x000000ffff0c7224 */ /* 0x000fe400078e0a0c */
[C---:B------:R-:W-:Y:S02]  /*ae20*/  IMAD R8, R10.reuse, R9, R8 ;  /* 0x000000090a087224 */ /* 0x040fe400078e0208 */
[----:B-1----:R-:W-:Y:S02]  /*ae30*/  IMAD.MOV.U32 R3, RZ, RZ, R6 ;  /* 0x000000ffff037224 */ /* 0x002fe400078e0006 */
[----:B------:R-:W-:-:S02]  /*ae40*/  IMAD R5, R10, R12, R5 ;  /* 0x0000000c0a057224 */ /* 0x000fc400078e0205 */
[----:B------:R-:W-:Y:S01]  /*ae50*/  @!P4 IMAD.MOV R3, RZ, RZ, -R3 ;  /* 0x000000ffff03c224 */ /* 0x000fe200078e0a03 */
[----:B------:R-:W-:Y:S01]  /*ae60*/  ISETP.GT.U32.AND P4, PT, R10, R16, PT ;  /* 0x000000100a00720c */ /* 0x000fe20003f84070 */
[--C-:B------:R-:W-:Y:S01]  /*ae70*/  @!P6 IMAD.IADD R14, R14, 0x1, -R10.reuse ;  /* 0x000000010e0ee824 */ /* 0x100fe200078e0a0a */
[C---:B------:R-:W-:Y:S01]  /*ae80*/  ISETP.GT.U32.AND P6, PT, R10.reuse, R8, PT ;  /* 0x000000080a00720c */ /* 0x040fe20003fc4070 */
[----:B------:R-:W-:Y:S01]  /*ae90*/  @!P5 IMAD.IADD R15, R15, 0x1, -R10 ;  /* 0x000000010f0fd824 */ /* 0x000fe200078e0a0a */
[----:B------:R-:W-:Y:S01]  /*aea0*/  ISETP.GT.U32.AND P5, PT, R10, R5, PT ;  /* 0x000000050a00720c */ /* 0x000fe20003fa4070 */
[C---:B------:R-:W-:Y:S01]  /*aeb0*/  VIADD R0, R28.reuse, 0x12f ;  /* 0x0000012f1c007836 */ /* 0x040fe20000000000 */
[----:B------:R1:W-:Y:S01]  /*aec0*/  STL [R1+0x5c4], R3 ;  /* 0x0005c40301007387 */ /* 0x0003e20000100800 */
[----:B------:R-:W-:Y:S02]  /*aed0*/  VIADD R6, R28, 0x12e ;  /* 0x0000012e1c067836 */ /* 0x000fe40000000000 */
[----:B------:R-:W-:Y:S01]  /*aee0*/  @!P1 IMAD.MOV R17, RZ, RZ, -R17 ;  /* 0x000000ffff119224 */ /* 0x000fe200078e0a11 */
[----:B------:R-:W-:-:S02]  /*aef0*/  IABS R9, R0 ;  /* 0x0000000000097213 */ /* 0x000fc40000000000 */
[----:B------:R-:W-:Y:S01]  /*af00*/  IABS R20, R6 ;  /* 0x0000000600147213 */ /* 0x000fe20000000000 */
[--C-:B------:R-:W-:Y:S01]  /*af10*/  @!P4 IMAD.IADD R16, R16, 0x1, -R10.reuse ;  /* 0x000000011010c824 */ /* 0x100fe200078e0a0a */
[----:B------:R-:W-:Y:S01]  /*af20*/  ISETP.GE.AND P4, PT, R11, RZ, PT ;  /* 0x000000ff0b00720c */ /* 0x000fe20003f86270 */
[----:B------:R-:W-:Y:S01]  /*af30*/  IMAD.HI.U32 R13, R4, R9, RZ ;  /* 0x00000009040d7227 */ /* 0x000fe200078e00ff */
[----:B------:R-:W-:Y:S03]  /*af40*/  STL [R1+0x5c0], R17 ;  /* 0x0005c01101007387 */ /* 0x000fe60000100800 */
[--C-:B------:R-:W-:Y:S01]  /*af50*/  @!P6 IMAD.IADD R8, R8, 0x1, -R10.reuse ;  /* 0x000000010808e824 */ /* 0x100fe200078e0a0a */
[----:B------:R-:W-:Y:S01]  /*af60*/  ISETP.GE.AND P6, PT, R7, RZ, PT ;  /* 0x000000ff0700720c */ /* 0x000fe20003fc6270 */
[----:B------:R-:W-:Y:S02]  /*af70*/  @!P5 IMAD.IADD R5, R5, 0x1, -R10 ;  /* 0x000000010505d824 */ /* 0x000fe400078e0a0a */
[----:B-1----:R-:W-:Y:S01]  /*af80*/  IMAD.MOV.U32 R3, RZ, RZ, R14 ;  /* 0x000000ffff037224 */ /* 0x002fe200078e000e */
[----:B------:R-:W-:Y:S01]  /*af90*/  ISETP.GT.U32.AND P5, PT, R10, R8, PT ;  /* 0x000000080a00720c */ /* 0x000fe20003fa4070 */
[----:B------:R-:W-:-:S04]  /*afa0*/  IMAD.HI.U32 R12, R4, R20, RZ ;  /* 0x00000014040c7227 */ /* 0x000fc800078e00ff */
[----:B------:R-:W-:Y:S02]  /*afb0*/  VIADD R11, R28, 0x12d ;  /* 0x0000012d1c0b7836 */ /* 0x000fe40000000000 */
[----:B------:R-:W-:Y:S02]  /*afc0*/  IMAD.MOV R13, RZ, RZ, -R13 ;  /* 0x000000ffff0d7224 */ /* 0x000fe400078e0a0d */
[----:B------:R-:W-:Y:S01]  /*afd0*/  @!P0 IMAD.MOV R3, RZ, RZ, -R3 ;  /* 0x000000ffff038224 */ /* 0x000fe200078e0a03 */
[----:B------:R-:W-:Y:S01]  /*afe0*/  ISETP.GT.U32.AND P0, PT, R10, R5, PT ;  /* 0x000000050a00720c */ /* 0x000fe20003f04070 */
[----:B------:R-:W-:Y:S02]  /*aff0*/  IMAD.MOV R12, RZ, RZ, -R12 ;  /* 0x000000ffff0c7224 */ /* 0x000fe400078e0a0c */
[----:B------:R-:W-:Y:S01]  /*b000*/  VIADD R7, R28, 0x12c ;  /* 0x0000012c1c077836 */ /* 0x000fe20000000000 */
[----:B------:R1:W-:Y:S01]  /*b010*/  STL [R1+0x5bc], R3 ;  /* 0x0005bc0301007387 */ /* 0x0003e20000100800 */
[C---:B------:R-:W-:Y:S01]  /*b020*/  IMAD R9, R10.reuse, R13, R9 ;  /* 0x0000000d0a097224 */ /* 0x040fe200078e0209 */
[----:B------:R-:W-:Y:S01]  /*b030*/  IABS R13, R11 ;  /* 0x0000000b000d7213 */ /* 0x000fe20000000000 */
[C---:B------:R-:W-:Y:S01]  /*b040*/  IMAD R20, R10.reuse, R12, R20 ;  /* 0x0000000c0a147224 */ /* 0x040fe200078e0214 */
[----:B------:R-:W-:Y:S01]  /*b050*/  IABS R12, R7 ;  /* 0x00000007000c7213 */ /* 0x000fe20000000000 */
[----:B------:R-:W-:Y:S01]  /*b060*/  @!P3 IMAD.MOV R16, RZ, RZ, -R16 ;  /* 0x000000ffff10b224 */ /* 0x000fe200078e0a10 */
[----:B------:R-:W-:Y:S01]  /*b070*/  ISETP.GT.U32.AND P1, PT, R10, R9, PT ;  /* 0x000000090a00720c */ /* 0x000fe20003f24070 */
[----:B------:R-:W-:Y:S01]  /*b080*/  IMAD.HI.U32 R14, R4, R13, RZ ;  /* 0x0000000d040e7227 */ /* 0x000fe200078e00ff */
[----:B------:R-:W-:-:S02]  /*b090*/  ISETP.GT.U32.AND P3, PT, R10, R20, PT ;  /* 0x000000140a00720c */ /* 0x000fc40003f64070 */
[----:B------:R2:W-:Y:S01]  /*b0a0*/  STL [R1+0x5b8], R16 ;  /* 0x0005b81001007387 */ /* 0x0005e20000100800 */
[----:B-1----:R-:W-:Y:S02]  /*b0b0*/  IMAD.MOV.U32 R3, RZ, RZ, R15 ;  /* 0x000000ffff037224 */ /* 0x002fe400078e000f */
[----:B------:R-:W-:-:S04]  /*b0c0*/  IMAD.HI.U32 R15, R4, R12, RZ ;  /* 0x0000000c040f7227 */ /* 0x000fc800078e00ff */
[----:B------:R-:W-:Y:S01]  /*b0d0*/  @!P5 IMAD.IADD R8, R8, 0x1, -R10 ;  /* 0x000000010808d824 */ /* 0x000fe200078e0a0a */
[----:B------:R-:W-:Y:S01]  /*b0e0*/  ISETP.GE.AND P5, PT, R6, RZ, PT ;  /* 0x000000ff0600720c */ /* 0x000fe20003fa6270 */
[----:B------:R-:W-:Y:S02]  /*b0f0*/  IMAD.MOV R14, RZ, RZ, -R14 ;  /* 0x000000ffff0e7224 */ /* 0x000fe400078e0a0e */
[----:B------:R-:W-:Y:S01]  /*b100*/  @!P2 IMAD.MOV R3, RZ, RZ, -R3 ;  /* 0x000000ffff03a224 */ /* 0x000fe200078e0a03 */
[----:B------:R-:W-:Y:S01]  /*b110*/  ISETP.GE.AND P2, PT, R0, RZ, PT ;  /* 0x000000ff0000720c */ /* 0x000fe20003f46270 */
[----:B------:R-:W-:Y:S01]  /*b120*/  @!P0 IMAD.IADD R5, R5, 0x1, -R10 ;  /* 0x0000000105058824 */ /* 0x000fe200078e0a0a */
[----:B------:R-:W-:Y:S01]  /*b130*/  ISETP.GE.AND P0, PT, R11, RZ, PT ;  /* 0x000000ff0b00720c */ /* 0x000fe20003f06270 */
[----:B------:R-:W-:Y:S01]  /*b140*/  IMAD.MOV R15, RZ, RZ, -R15 ;  /* 0x000000ffff0f7224 */ /* 0x000fe200078e0a0f */
[----:B------:R1:W-:Y:S01]  /*b150*/  STL [R1+0x5b4], R3 ;  /* 0x0005b40301007387 */ /* 0x0003e20000100800 */
[----:B------:R-:W-:-:S02]  /*b160*/  IMAD R11, R10, R14, R13 ;  /* 0x0000000e0a0b7224 */ /* 0x000fc400078e020d */
[----:B--2---:R-:W-:Y:S02]  /*b170*/  IMAD.MOV.U32 R16, RZ, RZ, R8 ;  /* 0x000000ffff107224 */ /* 0x004fe400078e0008 */
[C---:B------:R-:W-:Y:S02]  /*b180*/  IMAD R12, R10.reuse, R15, R12 ;  /* 0x0000000f0a0c7224 */ /* 0x040fe400078e020c */
[----:B------:R-:W-:Y:S01]  /*b190*/  @!P4 IMAD.MOV R16, RZ, RZ, -R16 ;  /* 0x000000ffff10c224 */ /* 0x000fe200078e0a10 */
[----:B------:R-:W-:Y:S01]  /*b1a0*/  ISETP.GT.U32.AND P4, PT, R10, R11, PT ;  /* 0x0000000b0a00720c */ /* 0x000fe20003f84070 */
[--C-:B------:R-:W-:Y:S02]  /*b1b0*/  @!P3 IMAD.IADD R20, R20, 0x1, -R10.reuse ;  /* 0x000000011414b824 */ /* 0x100fe400078e0a0a */
[----:B-1----:R-:W-:Y:S01]  /*b1c0*/  IMAD.MOV.U32 R3, RZ, RZ, R5 ;  /* 0x000000ffff037224 */ /* 0x002fe200078e0005 */
[----:B------:R-:W-:Y:S01]  /*b1d0*/  STL [R1+0x5b0], R16 ;  /* 0x0005b01001007387 */ /* 0x000fe20000100800 */
[----:B------:R-:W-:Y:S01]  /*b1e0*/  VIADD R0, R28, 0x12b ;  /* 0x0000012b1c007836 */ /* 0x000fe20000000000 */
[C---:B------:R-:W-:Y:S01]  /*b1f0*/  ISETP.GT.U32.AND P3, PT, R10.reuse, R20, PT ;  /* 0x000000140a00720c */ /* 0x040fe20003f64070 */
[----:B------:R-:W-:Y:S01]  /*b200*/  @!P6 IMAD.MOV R3, RZ, RZ, -R3 ;  /* 0x000000ffff03e224 */ /* 0x000fe200078e0a03 */
[----:B------:R-:W-:Y:S01]  /*b210*/  ISETP.GT.U32.AND P6, PT, R10, R12, PT ;  /* 0x0000000c0a00720c */ /* 0x000fe20003fc4070 */
[----:B------:R-:W-:Y:S01]  /*b220*/  VIADD R6, R28, 0x12a ;  /* 0x0000012a1c067836 */ /* 0x000fe20000000000 */
[----:B------:R-:W-:Y:S01]  /*b230*/  IABS R13, R0 ;  /* 0x00000000000d7213 */ /* 0x000fe20000000000 */
[--C-:B------:R-:W-:Y:S01]  /*b240*/  @!P1 IMAD.IADD R9, R9, 0x1, -R10.reuse ;  /* 0x0000000109099824 */ /* 0x100fe200078e0a0a */
[----:B------:R1:W-:Y:S01]  /*b250*/  STL [R1+0x5a8], R3 ;  /* 0x0005a80301007387 */ /* 0x0003e20000100800 */
[----:B------:R-:W-:Y:S01]  /*b260*/  @!P4 IMAD.IADD R11, R11, 0x1, -R10 ;  /* 0x000000010b0bc824 */ /* 0x000fe200078e0a0a */
[----:B------:R-:W-:Y:S01]  /*b270*/  IABS R5, R6 ;  /* 0x0000000600057213 */ /* 0x000fe20000000000 */
[----:B------:R-:W-:Y:S01]  /*b280*/  IMAD.HI.U32 R8, R4, R13, RZ ;  /* 0x0000000d04087227 */ /* 0x000fe200078e00ff */
[----:B------:R-:W-:-:S02]  /*b290*/  ISETP.GT.U32.AND P1, PT, R10, R9, PT ;  /* 0x000000090a00720c */ /* 0x000fc40003f24070 */
[----:B------:R-:W-:Y:S01]  /*b2a0*/  ISETP.GT.U32.AND P4, PT, R10, R11, PT ;  /* 0x0000000b0a00720c */ /* 0x000fe20003f84070 */
[--C-:B------:R-:W-:Y:S01]  /*b2b0*/  @!P3 IMAD.IADD R20, R20, 0x1, -R10.reuse ;  /* 0x000000011414b824 */ /* 0x100fe200078e0a0a */
[----:B------:R-:W-:Y:S01]  /*b2c0*/  ISETP.GE.AND P3, PT, R0, RZ, PT ;  /* 0x000000ff0000720c */ /* 0x000fe20003f66270 */
[----:B------:R-:W-:Y:S02]  /*b2d0*/  @!P6 IMAD.IADD R12, R12, 0x1, -R10 ;  /* 0x000000010c0ce824 */ /* 0x000fe400078e0a0a */
[----:B------:R-:W-:-:S03]  /*b2e0*/  IMAD.HI.U32 R0, R4, R5, RZ ;  /* 0x0000000504007227 */ /* 0x000fc600078e00ff */
[C---:B------:R-:W-:Y:S01]  /*b2f0*/  ISETP.GT.U32.AND P6, PT, R10.reuse, R12, PT ;  /* 0x0000000c0a00720c */ /* 0x040fe20003fc4070 */
[----:B------:R-:W-:Y:S02]  /*b300*/  IMAD.MOV R8, RZ, RZ, -R8 ;  /* 0x000000ffff087224 */ /* 0x000fe400078e0a08 */
[----:B------:R-:W-:Y:S02]  /*b310*/  IMAD.MOV R0, RZ, RZ, -R0 ;  /* 0x000000ffff007224 */ /* 0x000fe400078e0a00 */
[C---:B------:R-:W-:Y:S02]  /*b320*/  IMAD R13, R10.reuse, R8, R13 ;  /* 0x000000080a0d7224 */ /* 0x040fe400078e020d */
[C---:B------:R-:W-:Y:S02]  /*b330*/  IMAD R5, R10.reuse, R0, R5 ;  /* 0x000000000a057224 */ /* 0x040fe400078e0205 */
[--C-:B------:R-:W-:Y:S01]  /*b340*/  @!P4 IMAD.IADD R11, R11, 0x1, -R10.reuse ;  /* 0x000000010b0bc824 */ /* 0x100fe200078e0a0a */
[----:B------:R-:W-:Y:S01]  /*b350*/  ISETP.GT.U32.AND P4, PT, R10, R13, PT ;  /* 0x0000000d0a00720c */ /* 0x000fe20003f84070 */
[--C-:B------:R-:W-:Y:S01]  /*b360*/  @!P1 IMAD.IADD R9, R9, 0x1, -R10.reuse ;  /* 0x0000000109099824 */ /* 0x100fe200078e0a0a */
[----:B------:R-:W-:Y:S01]  /*b370*/  ISETP.GE.AND P1, PT, R7, RZ, PT ;  /* 0x000000ff0700720c */ /* 0x000fe20003f26270 */
[----:B------:R-:W-:Y:S01]  /*b380*/  @!P6 IMAD.IADD R12, R12, 0x1, -R10 ;  /* 0x000000010c0ce824 */ /* 0x000fe200078e0a0a */
[----:B------:R-:W-:Y:S01]  /*b390*/  ISETP.GT.U32.AND P6, PT, R10, R5, PT ;  /* 0x000000050a00720c */ /* 0x000fe20003fc4070 */
[----:B------:R-:W-:-:S02]  /*b3a0*/  VIADD R8, R28, 0x128 ;  /* 0x000001281c087836 */ /* 0x000fc40000000000 */
[----:B-1----:R-:W-:Y:S02]  /*b3b0*/  IMAD.MOV.U32 R3, RZ, RZ, R9 ;  /* 0x000000ffff037224 */ /* 0x002fe400078e0009 */
[----:B------:R-:W-:Y:S01]  /*b3c0*/  VIADD R7, R28, 0x129 ;  /* 0x000001291c077836 */ /* 0x000fe20000000000 */
[----:B------:R-:W-:Y:S01]  /*b3d0*/  IABS R17, R8 ;  /* 0x0000000800117213 */ /* 0x000fe20000000000 */
[----:B------:R-:W-:Y:S01]  /*b3e0*/  @!P2 IMAD.MOV R3, RZ, RZ, -R3 ;  /* 0x000000ffff03a224 */ /* 0x000fe200078e0a03 */
[----:B------:R-:W-:Y:S01]  /*b3f0*/  ISETP.GE.AND P2, PT, R6, RZ, PT ;  /* 0x000000ff0600720c */ /* 0x000fe20003f46270 */
[--C-:B------:R-:W-:Y:S01]  /*b400*/  @!P4 IMAD.IADD R13, R13, 0x1, -R10.reuse ;  /* 0x000000010d0dc824 */ /* 0x100fe200078e0a0a */
[----:B------:R-:W-:Y:S01]  /*b410*/  IABS R14, R7 ;  /* 0x00000007000e7213 */ /* 0x000fe20000000000 */
[----:B------:R-:W-:Y:S01]  /*b420*/  IMAD.HI.U32 R19, R4, R17, RZ ;  /* 0x0000001104137227 */ /* 0x000fe200078e00ff */
[----:B------:R1:W-:Y:S03]  /*b430*/  STL [R1+0x5a4], R3 ;  /* 0x0005a40301007387 */ /* 0x0003e60000100800 */
[----:B------:R-:W-:Y:S01]  /*b440*/  @!P6 IMAD.IADD R5, R5, 0x1, -R10 ;  /* 0x000000010505e824 */ /* 0x000fe200078e0a0a */
[----:B------:R-:W-:Y:S01]  /*b450*/  ISETP.GT.U32.AND P6, PT, R10, R13, PT ;  /* 0x0000000d0a00720c */ /* 0x000fe20003fc4070 */
[----:B------:R-:W-:-:S02]  /*b460*/  VIADD R6, R28, 0x126 ;  /* 0x000001261c067836 */ /* 0x000fc40000000000 */
[----:B------:R-:W-:-:S03]  /*b470*/  IMAD.HI.U32 R0, R4, R14, RZ ;  /* 0x0000000e04007227 */ /* 0x000fc600078e00ff */
[----:B------:R-:W-:Y:S01]  /*b480*/  IABS R15, R6 ;  /* 0x00000006000f7213 */ /* 0x000fe20000000000 */
[----:B-1----:R-:W-:Y:S02]  /*b490*/  IMAD.MOV.U32 R3, RZ, RZ, R20 ;  /* 0x000000ffff037224 */ /* 0x002fe400078e0014 */
[----:B------:R-:W-:Y:S02]  /*b4a0*/  IMAD.MOV R19, RZ, RZ, -R19 ;  /* 0x000000ffff137224 */ /* 0x000fe400078e0a13 */
[----:B------:R-:W-:Y:S02]  /*b4b0*/  VIADD R9, R28, 0x127 ;  /* 0x000001271c097836 */ /* 0x000fe40000000000 */
[----:B------:R-:W-:Y:S01]  /*b4c0*/  @!P5 IMAD.MOV R3, RZ, RZ, -R3 ;  /* 0x000000ffff03d224 */ /* 0x000fe200078e0a03 */
[----:B------:R-:W-:Y:S01]  /*b4d0*/  ISETP.GE.AND P5, PT, R7, RZ, PT ;  /* 0x000000ff0700720c */ /* 0x000fe20003fa6270 */
[----:B------:R-:W-:Y:S01]  /*b4e0*/  IMAD.MOV R0, RZ, RZ, -R0 ;  /* 0x000000ffff007224 */ /* 0x000fe200078e0a00 */
[----:B------:R-:W-:Y:S01]  /*b4f0*/  IABS R18, R9 ;  /* 0x0000000900127213 */ /* 0x000fe20000000000 */
[C---:B------:R-:W-:Y:S01]  /*b500*/  IMAD R17, R10.reuse, R19, R17 ;  /* 0x000000130a117224 */ /* 0x040fe200078e0211 */
[----:B------:R1:W-:Y:S01]  /*b510*/  STL [R1+0x5a0], R3 ;  /* 0x0005a00301007387 */ /* 0x0003e20000100800 */
[----:B------:R-:W-:-:S02]  /*b520*/  IMAD R14, R10, R0, R14 ;  /* 0x000000000a0e7224 */ /* 0x000fc400078e020e */
[----:B------:R-:W-:Y:S01]  /*b530*/  @!P6 IMAD.IADD R13, R13, 0x1, -R10 ;  /* 0x000000010d0de824 */ /* 0x000fe200078e0a0a */
[----:B------:R-:W-:Y:S01]  /*b540*/  ISETP.GT.U32.AND P6, PT, R10, R17, PT ;  /* 0x000000110a00720c */ /* 0x000fe20003fc4070 */
[----:B------:R-:W-:Y:S01]  /*b550*/  IMAD.HI.U32 R16, R4, R18, RZ ;  /* 0x0000001204107227 */ /* 0x000fe200078e00ff */
[----:B------:R-:W-:-:S03]  /*b560*/  ISETP.GT.U32.AND P4, PT, R10, R14, PT ;  /* 0x0000000e0a00720c */ /* 0x000fc60003f84070 */
[----:B------:R-:W-:Y:S02]  /*b570*/  IMAD.MOV R16, RZ, RZ, -R16 ;  /* 0x000000ffff107224 */ /* 0x000fe400078e0a10 */
[----:B-1----:R-:W-:Y:S02]  /*b580*/  IMAD.MOV.U32 R3, RZ, RZ, R11 ;  /* 0x000000ffff037224 */ /* 0x002fe400078e000b */
[----:B------:R-:W-:-:S04]  /*b590*/  IMAD.HI.U32 R11, R4, R15, RZ ;  /* 0x0000000f040b7227 */ /* 0x000fc800078e00ff */
[----:B------:R-:W-:Y:S01]  /*b5a0*/  @!P0 IMAD.MOV R3, RZ, RZ, -R3 ;  /* 0x000000ffff038224 */ /* 0x000fe200078e0a03 */
[C---:B------:R-:W-:Y:S01]  /*b5b0*/  ISETP.GT.U32.AND P0, PT, R10.reuse, R5, PT ;  /* 0x000000050a00720c */ /* 0x040fe20003f04070 */
[----:B------:R-:W-:Y:S02]  /*b5c0*/  IMAD.MOV R11, RZ, RZ, -R11 ;  /* 0x000000ffff0b7224 */ /* 0x000fe400078e0a0b */
[C---:B------:R-:W-:Y:S01]  /*b5d0*/  IMAD R18, R10.reuse, R16, R18 ;  /* 0x000000100a127224 */ /* 0x040fe200078e0212 */
[----:B------:R1:W-:Y:S01]  /*b5e0*/  STL [R1+0x59c], R3 ;  /* 0x00059c0301007387 */ /* 0x0003e20000100800 */
[C---:B------:R-:W-:Y:S02]  /*b5f0*/  IMAD R15, R10.reuse, R11, R15 ;  /* 0x0000000b0a0f7224 */ /* 0x040fe400078e020f */
[----:B------:R-:W-:Y:S02]  /*b600*/  IMAD.MOV.U32 R16, RZ, RZ, R12 ;  /* 0x000000ffff107224 */ /* 0x000fe400078e000c */
[----:B------:R-:W-:Y:S01]  /*b610*/  @!P6 IMAD.IADD R17, R17, 0x1, -R10 ;  /* 0x000000011111e824 */ /* 0x000fe200078e0a0a */
[----:B------:R-:W-:Y:S01]  /*b620*/  ISETP.GT.U32.AND P6, PT, R10, R15, PT ;  /* 0x0000000f0a00720c */ /* 0x000fe20003fc4070 */
[----:B------:R-:W-:Y:S01]  /*b630*/  @!P1 IMAD.MOV R16, RZ, RZ, -R16 ;  /* 0x000000ffff109224 */ /* 0x000fe200078e0a10 */
[----:B------:R-:W-:Y:S01]  /*b640*/  ISETP.GE.AND P1, PT, R8, RZ, PT ;  /* 0x000000ff0800720c */ /* 0x000fe20003f26270 */
[----:B------:R-:W-:-:S02]  /*b650*/  @!P4 IMAD.IADD R14, R14, 0x1, -R10 ;  /* 0x000000010e0ec824 */ /* 0x000fc400078e0a0a */
[----:B-1----:R-:W-:Y:S01]  /*b660*/  IMAD.MOV.U32 R3, RZ, RZ, R13 ;  /* 0x000000ffff037224 */ /* 0x002fe200078e000d */
[----:B------:R1:W-:Y:S01]  /*b670*/  STL [R1+0x598], R16 ;  /* 0x0005981001007387 */ /* 0x0003e20000100800 */
[----:B------:R-:W-:Y:S01]  /*b680*/  VIADD R0, R28, 0x125 ;  /* 0x000001251c007836 */ /* 0x000fe20000000000 */
[C---:B------:R-:W-:Y:S01]  /*b690*/  ISETP.GT.U32.AND P4, PT, R10.reuse, R14, PT ;  /* 0x0000000e0a00720c */ /* 0x040fe20003f84070 */
[----:B------:R-:W-:Y:S01]  /*b6a0*/  @!P3 IMAD.MOV R3, RZ, RZ, -R3 ;  /* 0x000000ffff03b224 */ /* 0x000fe200078e0a03 */
[----:B------:R-:W-:Y:S01]  /*b6b0*/  ISETP.GT.U32.AND P3, PT, R10, R18, PT ;  /* 0x000000120a00720c */ /* 0x000fe20003f64070 */
[--C-:B------:R-:W-:Y:S01]  /*b6c0*/  @!P0 IMAD.IADD R5, R5, 0x1, -R10.reuse ;  /* 0x0000000105058824 */ /* 0x100fe200078e0a0a */
[----:B------:R-:W-:Y:S01]  /*b6d0*/  IABS R7, R0 ;  /* 0x0000000000077213 */ /* 0x000fe20000000000 */
[----:B------:R-:W-:Y:S01]  /*b6e0*/  @!P6 IMAD.IADD R15, R15, 0x1, -R10 ;  /* 0x000000010f0fe824 */ /* 0x000fe200078e0a0a */
[----:B------:R2:W-:Y:S01]  /*b6f0*/  STL [R1+0x590], R3 ;  /* 0x0005900301007387 */ /* 0x0005e20000100800 */
[C---:B------:R-:W-:Y:S01]  /*b700*/  VIADD R11, R28.reuse, 0x122 ;  /* 0x000001221c0b7836 */ /* 0x040fe20000000000 */
[----:B------:R-:W-:Y:S01]  /*b710*/  ISETP.GE.AND P0, PT, R9, RZ, PT ;  /* 0x000000ff0900720c */ /* 0x000fe20003f06270 */
[----:B-1----:R-:W-:Y:S01]  /*b720*/  VIADD R16, R28, 0x124 ;  /* 0x000001241c107836 */ /* 0x002fe20000000000 */
[----:B------:R-:W-:Y:S01]  /*b730*/  ISETP.GT.U32.AND P6, PT, R10, R15, PT ;  /* 0x0000000f0a00720c */ /* 0x000fe20003fc4070 */
[----:B------:R-:W-:Y:S01]  /*b740*/  IMAD.HI.U32 R12, R4, R7, RZ ;  /* 0x00000007040c7227 */ /* 0x000fe200078e00ff */
[----:B------:R-:W-:-:S03]  /*b750*/  IABS R13, R11 ;  /* 0x0000000b000d7213 */ /* 0x000fc60000000000 */
[----:B------:R-:W-:Y:S02]  /*b760*/  IMAD.MOV R12, RZ, RZ, -R12 ;  /* 0x000000ffff0c7224 */ /* 0x000fe400078e0a0c */
[----:B--2---:R-:W-:Y:S01]  /*b770*/  IMAD.MOV.U32 R3, RZ, RZ, R5 ;  /* 0x000000ffff037224 */ /* 0x004fe200078e0005 */
[----:B------:R-:W-:Y:S01]  /*b780*/  IABS R5, R16 ;  /* 0x0000001000057213 */ /* 0x000fe20000000000 */
[----:B------:R-:W-:Y:S01]  /*b790*/  @!P4 IMAD.IADD R14, R14, 0x1, -R10 ;  /* 0x000000010e0ec824 */ /* 0x000fe200078e0a0a */
[----:B------:R-:W-:Y:S01]  /*b7a0*/  ISETP.GE.AND P4, PT, R6, RZ, PT ;  /* 0x000000ff0600720c */ /* 0x000fe20003f86270 */
[----:B------:R-:W-:Y:S01]  /*b7b0*/  @!P2 IMAD.MOV R3, RZ, RZ, -R3 ;  /* 0x000000ffff03a224 */ /* 0x000fe200078e0a03 */
[----:B------:R-:W-:Y:S01]  /*b7c0*/  ISETP.GT.U32.AND P2, PT, R10, R17, PT ;  /* 0x000000110a00720c */ /* 0x000fe20003f44070 */
[----:B------:R-:W-:-:S03]  /*b7d0*/  IMAD.HI.U32 R8, R4, R5, RZ ;  /* 0x0000000504087227 */ /* 0x000fc600078e00ff */
[----:B------:R1:W-:Y:S01]  /*b7e0*/  STL [R1+0x588], R3 ;  /* 0x0005880301007387 */ /* 0x0003e20000100800 */
[----:B------:R-:W-:Y:S02]  /*b7f0*/  IMAD R6, R10, R12, R7 ;  /* 0x0000000c0a067224 */ /* 0x000fe400078e0207 */
[----:B------:R-:W-:Y:S02]  /*b800*/  IMAD.MOV R8, RZ, RZ, -R8 ;  /* 0x000000ffff087224 */ /* 0x000fe400078e0a08 */
[--C-:B------:R-:W-:Y:S02]  /*b810*/  @!P3 IMAD.IADD R18, R18, 0x1, -R10.reuse ;  /* 0x000000011212b824 */ /* 0x100fe400078e0a0a */
[C---:B------:R-:W-:Y:S02]  /*b820*/  IMAD R5, R10.reuse, R8, R5 ;  /* 0x000000080a057224 */ /* 0x040fe400078e0205 */
[--C-:B------:R-:W-:Y:S01]  /*b830*/  @!P2 IMAD.IADD R17, R17, 0x1, -R10.reuse ;  /* 0x000000011111a824 */ /* 0x100fe200078e0a0a */
[C---:B------:R-:W-:Y:S01]  /*b840*/  ISETP.GT.U32.AND P2, PT, R10.reuse, R6, PT ;  /* 0x000000060a00720c */ /* 0x040fe20003f44070 */
[----:B------:R-:W-:Y:S01]  /*b850*/  @!P6 IMAD.IADD R15, R15, 0x1, -R10 ;  /* 0x000000010f0fe824 */ /* 0x000fe200078e0a0a */
[----:B------:R-:W-:Y:S01]  /*b860*/  ISETP.GT.U32.AND P3, PT, R10, R18, PT ;  /* 0x000000120a00720c */ /* 0x000fe20003f64070 */
[----:B------:R-:W-:Y:S01]  /*b870*/  VIADD R7, R28, 0x123 ;  /* 0x000001231c077836 */ /* 0x000fe20000000000 */
[----:B------:R-:W-:Y:S01]  /*b880*/  ISETP.GT.U32.AND P6, PT, R10, R5, PT ;  /* 0x000000050a00720c */ /* 0x000fe20003fc4070 */
[----:B------:R-:W-:-:S02]  /*b890*/  VIADD R12, R28, 0x121 ;  /* 0x000001211c0c7836 */ /* 0x000fc40000000000 */
[----:B------:R-:W-:Y:S01]  /*b8a0*/  IMAD.MOV.U32 R21, RZ, RZ, R14 ;  /* 0x000000ffff157224 */ /* 0x000fe200078e000e */
[----:B------:R-:W-:Y:S01]  /*b8b0*/  IABS R19, R7 ;  /* 0x0000000700137213 */ /* 0x000fe20000000000 */
[----:B-1----:R-:W-:Y:S01]  /*b8c0*/  IMAD.MOV.U32 R3, RZ, RZ, R17 ;  /* 0x000000ffff037224 */ /* 0x002fe200078e0011 */
[----:B------:R-:W-:Y:S01]  /*b8d0*/  IABS R9, R12 ;  /* 0x0000000c00097213 */ /* 0x000fe20000000000 */
[----:B------:R-:W-:Y:S02]  /*b8e0*/  @!P5 IMAD.MOV R21, RZ, RZ, -R21 ;  /* 0x000000ffff15d224 */ /* 0x000fe400078e0a15 */
[--C-:B------:R-:W-:Y:S01]  /*b8f0*/  @!P2 IMAD.IADD R6, R6, 0x1, -R10.reuse ;  /* 0x000000010606a824 */ /* 0x100fe200078e0a0a */
[----:B------:R-:W-:Y:S01]  /*b900*/  ISETP.GE.AND P2, PT, R16, RZ, PT ;  /* 0x000000ff1000720c */ /* 0x000fe20003f46270 */
[----:B------:R-:W-:Y:S01]  /*b910*/  IMAD.HI.U32 R20, R4, R19, RZ ;  /* 0x0000001304147227 */ /* 0x000fe200078e00ff */
[----:B------:R-:W-:Y:S03]  /*b920*/  STL [R1+0x580], R21 ;  /* 0x0005801501007387 */ /* 0x000fe60000100800 */
[--C-:B------:R-:W-:Y:S01]  /*b930*/  @!P3 IMAD.IADD R18, R18, 0x1, -R10.reuse ;  /* 0x000000011212b824 */ /* 0x100fe200078e0a0a */
[----:B------:R-:W-:Y:S01]  /*b940*/  ISETP.GE.AND P3, PT, R0, RZ, PT ;  /* 0x000000ff0000720c */ /* 0x000fe20003f66270 */
[----:B------:R-:W-:Y:S01]  /*b950*/  @!P6 IMAD.IADD R5, R5, 0x1, -R10 ;  /* 0x000000010505e824 */ /* 0x000fe200078e0a0a */
[----:B------:R-:W-:Y:S01]  /*b960*/  ISETP.GT.U32.AND P6, PT, R10, R6, PT ;  /* 0x000000060a00720c */ /* 0x000fe20003fc4070 */
[----:B------:R-:W-:-:S04]  /*b970*/  IMAD.HI.U32 R0, R4, R13, RZ ;  /* 0x0000000d04007227 */ /* 0x000fc800078e00ff */
[----:B------:R-:W-:Y:S02]  /*b980*/  IMAD.MOV R20, RZ, RZ, -R20 ;  /* 0x000000ffff147224 */ /* 0x000fe400078e0a14 */
[----:B------:R-:W-:Y:S01]  /*b990*/  @!P1 IMAD.MOV R3, RZ, RZ, -R3 ;  /* 0x000000ffff039224 */ /* 0x000fe200078e0a03 */
[----:B------:R-:W-:Y:S01]  /*b9a0*/  ISETP.GT.U32.AND P1, PT, R10, R5, PT ;  /* 0x000000050a00720c */ /* 0x000fe20003f24070 */
[----:B------:R-:W-:-:S03]  /*b9b0*/  IMAD.HI.U32 R8, R4, R9, RZ ;  /* 0x0000000904087227 */ /* 0x000fc600078e00ff */
[----:B------:R1:W-:Y:S01]  /*b9c0*/  STL [R1+0x57c], R3 ;  /* 0x00057c0301007387 */ /* 0x0003e20000100800 */
[----:B------:R-:W-:Y:S02]  /*b9d0*/  IMAD.MOV R0, RZ, RZ, -R0 ;  /* 0x000000ffff007224 */ /* 0x000fe400078e0a00 */
[C---:B------:R-:W-:Y:S02]  /*b9e0*/  IMAD R16, R10.reuse, R20, R19 ;  /* 0x000000140a107224 */ /* 0x040fe400078e0213 */
[----:B------:R-:W-:Y:S02]  /*b9f0*/  IMAD.MOV R8, RZ, RZ, -R8 ;  /* 0x000000ffff087224 */ /* 0x000fe400078e0a08 */
[C---:B------:R-:W-:Y:S01]  /*ba00*/  IMAD R13, R10.reuse, R0, R13 ;  /* 0x000000000a0d7224 */ /* 0x040fe200078e020d */
[----:B------:R-:W-:Y:S01]  /*ba10*/  ISETP.GT.U32.AND P5, PT, R10, R16, PT ;  /* 0x000000100a00720c */ /* 0x000fe20003fa4070 */
[----:B------:R-:W-:Y:S02]  /*ba20*/  VIADD R0, R28, 0x120 ;  /* 0x000001201c007836 */ /* 0x000fe40000000000 */
[----:B-1----:R-:W-:-:S02]  /*ba30*/  IMAD.MOV.U32 R3, RZ, RZ, R15 ;  /* 0x000000ffff037224 */ /* 0x002fc400078e000f */
[----:B------:R-:W-:Y:S01]  /*ba40*/  @!P0 IMAD.MOV R18, RZ, RZ, -R18 ;  /* 0x000000ffff128224 */ /* 0x000fe200078e0a12 */
[----:B------:R-:W-:Y:S01]  /*ba50*/  IABS R14, R0 ;  /* 0x00000000000e7213 */ /* 0x000fe20000000000 */
[C---:B------:R-:W-:Y:S01]  /*ba60*/  IMAD R9, R10.reuse, R8, R9 ;  /* 0x000000080a097224 */ /* 0x040fe200078e0209 */
[----:B------:R-:W-:Y:S01]  /*ba70*/  ISETP.GT.U32.AND P0, PT, R10, R13, PT ;  /* 0x0000000d0a00720c */ /* 0x000fe20003f04070 */
[----:B------:R-:W-:Y:S01]  /*ba80*/  @!P4 IMAD.MOV R3, RZ, RZ, -R3 ;  /* 0x000000ffff03c224 */ /* 0x000fe200078e0a03 */
[----:B------:R-:W-:Y:S01]  /*ba90*/  STL [R1+0x578], R18 ;  /* 0x0005781201007387 */ /* 0x000fe20000100800 */
[----:B------:R-:W-:Y:S01]  /*baa0*/  @!P6 IMAD.IADD R6, R6, 0x1, -R10 ;  /* 0x000000010606e824 */ /* 0x000fe200078e0a0a */
[----:B------:R-:W-:Y:S01]  /*bab0*/  ISETP.GT.U32.AND P6, PT, R10, R9, PT ;  /* 0x000000090a00720c */ /* 0x000fe20003fc4070 */
[----:B------:R-:W-:Y:S01]  /*bac0*/  IMAD.HI.U32 R15, R4, R14, RZ ;  /* 0x0000000e040f7227 */ /* 0x000fe200078e00ff */
[----:B------:R1:W-:Y:S01]  /*bad0*/  STL [R1+0x574], R3 ;  /* 0x0005740301007387 */ /* 0x0003e20000100800 */
[----:B------:R-:W-:-:S02]  /*bae0*/  ISETP.GE.AND P4, PT, R7, RZ, PT ;  /* 0x000000ff0700720c */ /* 0x000fc40003f86270 */
[----:B------:R-:W-:Y:S02]  /*baf0*/  IMAD.MOV R15, RZ, RZ, -R15 ;  /* 0x000000ffff0f7224 */ /* 0x000fe400078e0a0f */
[--C-:B------:R-:W-:Y:S01]  /*bb00*/  @!P1 IMAD.IADD R5, R5, 0x1, -R10.reuse ;  /* 0x0000000105059824 */ /* 0x100fe200078e0a0a */
[----:B------:R-:W-:Y:S01]  /*bb10*/  ISETP.GE.AND P1, PT, R11, RZ, PT ;  /* 0x000000ff0b00720c */ /* 0x000fe20003f26270 */
[----:B------:R-:W-:Y:S01]  /*bb20*/  @!P5 IMAD.IADD R16, R16, 0x1, -R10 ;  /* 0x000000011010d824 */ /* 0x000fe200078e0a0a */
[----:B------:R-:W-:Y:S01]  /*bb30*/  ISETP.GE.AND P5, PT, R12, RZ, PT ;  /* 0x000000ff0c00720c */ /* 0x000fe20003fa6270 */
[----:B------:R-:W-:Y:S02]  /*bb40*/  VIADD R8, R28, 0x11f ;  /* 0x0000011f1c087836 */ /* 0x000fe40000000000 */
[----:B-1----:R-:W-:Y:S02]  /*bb50*/  IMAD.MOV.U32 R3, RZ, RZ, R6 ;  /* 0x000000ffff037224 */ /* 0x002fe400078e0006 */
[----:B------:R-:W-:Y:S01]  /*bb60*/  IMAD R11, R10, R15, R14 ;  /* 0x0000000f0a0b7224 */ /* 0x000fe200078e020e */
[----:B------:R-:W-:Y:S01]  /*bb70*/  IABS R17, R8 ;  /* 0x0000000800117213 */ /* 0x000fe20000000000 */
[----:B------:R-:W-:-:S02]  /*bb80*/  @!P3 IMAD.MOV R3, RZ, RZ, -R3 ;  /* 0x000000ffff03b224 */ /* 0x000fc400078e0a03 */
[--C-:B------:R-:W-:Y:S01]  /*bb90*/  @!P0 IMAD.IADD R13, R13, 0x1, -R10.reuse ;  /* 0x000000010d0d8824 */ /* 0x100fe200078e0a0a */
[C---:B------:R-:W-:Y:S01]  /*bba0*/  ISETP.GT.U32.AND P0, PT, R10.reuse, R16, PT ;  /* 0x000000100a00720c */ /* 0x040fe20003f04070 */
[----:B------:R-:W-:Y:S01]  /*bbb0*/  @!P6 IMAD.IADD R9, R9, 0x1, -R10 ;  /* 0x000000010909e824 */ /* 0x000fe200078e0a0a */
[----:B------:R1:W-:Y:S01]  /*bbc0*/  STL [R1+0x56c], R3 ;  /* 0x00056c0301007387 */ /* 0x0003e20000100800 */
[----:B------:R-:W-:Y:S01]  /*bbd0*/  IMAD.MOV.U32 R7, RZ, RZ, R17 ;  /* 0x000000ffff077224 */ /* 0x000fe200078e0011 */
[----:B------:R-:W-:Y:S01]  /*bbe0*/  ISETP.GT.U32.AND P6, PT, R10, R13, PT ;  /* 0x0000000d0a00720c */ /* 0x000fe20003fc4070 */
[----:B------:R-:W-:Y:S01]  /*bbf0*/  VIADD R6, R28, 0x11d ;  /* 0x0000011d1c067836 */ /* 0x000fe20000000000 */
[----:B------:R-:W-:Y:S01]  /*bc00*/  ISETP.GT.U32.AND P3, PT, R10, R9, PT ;  /* 0x000000090a00720c */ /* 0x000fe20003f64070 */
[----:B------:R-:W-:-:S04]  /*bc10*/  IMAD.HI.U32 R12, R4, R7, RZ ;  /* 0x00000007040c7227 */ /* 0x000fc800078e00ff */
[----:B------:R-:W-:Y:S02]  /*bc20*/  IMAD.MOV R12, RZ, RZ, -R12 ;  /* 0x000000ffff0c7224 */ /* 0x000fe400078e0a0c */
[----:B-1----:R-:W-:Y:S02]  /*bc30*/  IMAD.MOV.U32 R3, RZ, RZ, R5 ;  /* 0x000000ffff037224 */ /* 0x002fe400078e0005 */
[--C-:B------:R-:W-:Y:S01]  /*bc40*/  @!P0 IMAD.IADD R16, R16, 0x1, -R10.reuse ;  /* 0x0000000110108824 */ /* 0x100fe200078e0a0a */
[----:B------:R-:W-:Y:S01]  /*bc50*/  ISETP.GE.AND P0, PT, R0, RZ, PT ;  /* 0x000000ff0000720c */ /* 0x000fe20003f06270 */
[----:B------:R-:W-:Y:S01]  /*bc60*/  @!P2 IMAD.MOV R3, RZ, RZ, -R3 ;  /* 0x000000ffff03a224 */ /* 0x000fe200078e0a03 */
[----:B------:R-:W-:Y:S01]  /*bc70*/  ISETP.GT.U32.AND P2, PT, R10, R11, PT ;  /* 0x0000000b0a00720c */ /* 0x000fe20003f44070 */
[----:B------:R-:W-:Y:S01]  /*bc80*/  @!P3 IMAD.IADD R9, R9, 0x1, -R10 ;  /* 0x000000010909b824 */ /* 0x000fe200078e0a0a */
[----:B------:R-:W-:Y:S01]  /*bc90*/  IABS R0, R6 ;  /* 0x0000000600007213 */ /* 0x000fe20000000000 */
[----:B------:R-:W-:Y:S01]  /*bca0*/  VIADD R14, R28, 0x11e ;  /* 0x0000011e1c0e7836 */ /* 0x000fe20000000000 */
[----:B------:R1:W-:Y:S01]  /*bcb0*/  STL [R1+0x568], R3 ;  /* 0x0005680301007387 */ /* 0x0003e20000100800 */
[----:B------:R-:W-:Y:S01]  /*bcc0*/  ISETP.GE.AND P3, PT, R8, RZ, PT ;  /* 0x000000ff0800720c */ /* 0x000fe20003f66270 */
[----:B------:R-:W-:-:S02]  /*bcd0*/  IMAD R7, R10, R12, R7 ;  /* 0x0000000c0a077224 */ /* 0x000fc400078e0207 */
[----:B------:R-:W-:Y:S01]  /*bce0*/  VIADD R8, R28, 0x11c ;  /* 0x0000011c1c087836 */ /* 0x000fe20000000000 */
[----:B------:R-:W-:Y:S01]  /*bcf0*/  IABS R5, R14 ;  /* 0x0000000e00057213 */ /* 0x000fe20000000000 */
[----:B------:R-:W-:-:S04]  /*bd00*/  IMAD.HI.U32 R12, R4, R0, RZ ;  /* 0x00000000040c7227 */ /* 0x000fc800078e00ff */
[----:B------:R-:W-:Y:S01]  /*bd10*/  @!P2 IMAD.IADD R11, R11, 0x1, -R10 ;  /* 0x000000010b0ba824 */ /* 0x000fe200078e0a0a */
[----:B------:R-:W-:Y:S01]  /*bd20*/  ISETP.GE.AND P2, PT, R14, RZ, PT ;  /* 0x000000ff0e00720c */ /* 0x000fe20003f46270 */
[----:B-1----:R-:W-:Y:S01]  /*bd30*/  IMAD.MOV.U32 R3, RZ, RZ, R16 ;  /* 0x000000ffff037224 */ /* 0x002fe200078e0010 */
[----:B------:R-:W-:Y:S01]  /*bd40*/  IABS R14, R8 ;  /* 0x00000008000e7213 */ /* 0x000fe20000000000 */
[----:B------:R-:W-:Y:S01]  /*bd50*/  @!P6 IMAD.IADD R13, R13, 0x1, -R10 ;  /* 0x000000010d0de824 */ /* 0x000fe200078e0a0a */
[C---:B------:R-:W-:Y:S01]  /*bd60*/  ISETP.GT.U32.AND P6, PT, R10.reuse, R7, PT ;  /* 0x000000070a00720c */ /* 0x040fe20003fc4070 */
[----:B------:R-:W-:Y:S01]  /*bd70*/  @!P4 IMAD.MOV R3, RZ, RZ, -R3 ;  /* 0x000000ffff03c224 */ /* 0x000fe200078e0a03 */
[----:B------:R-:W-:Y:S01]  /*bd80*/  ISETP.GT.U32.AND P4, PT, R10, R11, PT ;  /* 0x0000000b0a00720c */ /* 0x000fe20003f84070 */
[----:B------:R-:W-:Y:S02]  /*bd90*/  IMAD.MOV R12, RZ, RZ, -R12 ;  /* 0x000000ffff0c7224 */ /* 0x000fe400078e0a0c */
[----:B------:R-:W-:Y:S01]  /*bda0*/  IMAD.HI.U32 R15, R4, R5, RZ ;  /* 0x00000005040f7227 */ /* 0x000fe200078e00ff */
[----:B------:R1:W-:Y:S03]  /*bdb0*/  STL [R1+0x564], R3 ;  /* 0x0005640301007387 */ /* 0x0003e60000100800 */
[----:B------:R-:W-:-:S02]  /*bdc0*/  IMAD R0, R10, R12, R0 ;  /* 0x0000000c0a007224 */ /* 0x000fc400078e0200 */
[----:B------:R-:W-:-:S04]  /*bdd0*/  IMAD.HI.U32 R12, R4, R14, RZ ;  /* 0x0000000e040c7227 */ /* 0x000fc800078e00ff */
[----:B------:R-:W-:Y:S02]  /*bde0*/  @!P1 IMAD.MOV R13, RZ, RZ, -R13 ;  /* 0x000000ffff0d9224 */ /* 0x000fe400078e0a0d */
[----:B------:R-:W-:Y:S02]  /*bdf0*/  IMAD.MOV R12, RZ, RZ, -R12 ;  /* 0x000000ffff0c7224 */ /* 0x000fe400078e0a0c */
[----:B------:R-:W-:Y:S01]  /*be00*/  @!P4 IMAD.IADD R11, R11, 0x1, -R10 ;  /* 0x000000010b0bc824 */ /* 0x000fe200078e0a0a */
[----:B------:R2:W-:Y:S01]  /*be10*/  STL [R1+0x560], R13 ;  /* 0x0005600d01007387 */ /* 0x0005e20000100800 */
[----:B------:R-:W-:Y:S01]  /*be20*/  IMAD.MOV R15, RZ, RZ, -R15 ;  /* 0x000000ffff0f7224 */ /* 0x000fe200078e0a0f */
[C---:B------:R-:W-:Y:S01]  /*be30*/  ISETP.GT.U32.AND P4, PT, R10.reuse, R0, PT ;  /* 0x000000000a00720c */ /* 0x040fe20003f84070 */
[----:B------:R-:W-:Y:S02]  /*be40*/  IMAD R14, R10, R12, R14 ;  /* 0x0000000c0a0e7224 */ /* 0x000fe400078e020e */
[----:B------:R-:W-:-:S02]  /*be50*/  @!P6 IMAD.IADD R7, R7, 0x1, -R10 ;  /* 0x000000010707e824 */ /* 0x000fc400078e0a0a */
[C---:B------:R-:W-:Y:S02]  /*be60*/  IMAD R5, R10.reuse, R15, R5 ;  /* 0x0000000f0a057224 */ /* 0x040fe400078e0205 */
[----:B-1----:R-:W-:Y:S01]  /*be70*/  IMAD.MOV.U32 R3, RZ, RZ, R9 ;  /* 0x000000ffff037224 */ /* 0x002fe200078e0009 */
[C---:B------:R-:W-:Y:S01]  /*be80*/  ISETP.GT.U32.AND P6, PT, R10.reuse, R7, PT ;  /* 0x000000070a00720c */ /* 0x040fe20003fc4070 */
[----:B--2---:R-:W-:Y:S01]  /*be90*/  IMAD.MOV.U32 R13, RZ, RZ, R11 ;  /* 0x000000ffff0d7224 */ /* 0x004fe200078e000b */
[----:B------:R-:W-:Y:S01]  /*bea0*/  ISETP.GT.U32.AND P1, PT, R10, R5, PT ;  /* 0x000000050a00720c */ /* 0x000fe20003f24070 */
[----:B------:R-:W-:Y:S02]  /*beb0*/  VIADD R9, R28, 0x11a ;  /* 0x0000011a1c097836 */ /* 0x000fe40000000000 */
[----:B------:R-:W-:Y:S01]  /*bec0*/  @!P0 IMAD.MOV R13, RZ, RZ, -R13 ;  /* 0x000000ffff0d8224 */ /* 0x000fe200078e0a0d */
[----:B------:R-:W-:Y:S01]  /*bed0*/  ISETP.GT.U32.AND P0, PT, R10, R14, PT ;  /* 0x0000000e0a00720c */ /* 0x000fe20003f04070 */
[----:B------:R-:W-:Y:S01]  /*bee0*/  @!P5 IMAD.MOV R3, RZ, RZ, -R3 ;  /* 0x000000ffff03d224 */ /* 0x000fe200078e0a03 */
[----:B------:R-:W-:Y:S01]  /*bef0*/  IABS R21, R9 ;  /* 0x0000000900157213 */ /* 0x000fe20000000000 */
[--C-:B------:R-:W-:Y:S01]  /*bf00*/  @!P4 IMAD.IADD R0, R0, 0x1, -R10.reuse ;  /* 0x000000010000c824 */ /* 0x100fe200078e0a0a */
[----:B------:R-:W-:Y:S01]  /*bf10*/  ISETP.GE.AND P5, PT, R6, RZ, PT ;  /* 0x000000ff0600720c */ /* 0x000fe20003fa6270 */
[----:B------:R-:W-:Y:S01]  /*bf20*/  VIADD R6, R28, 0x11b ;  /* 0x0000011b1c067836 */ /* 0x000fe20000000000 */
[----:B------:R1:W-:Y:S01]  /*bf30*/  STL [R1+0x55c], R3 ;  /* 0x00055c0301007387 */ /* 0x0003e20000100800 */
[--C-:B------:R-:W-:Y:S01]  /*bf40*/  @!P6 IMAD.IADD R7, R7, 0x1, -R10.reuse ;  /* 0x000000010707e824 */ /* 0x100fe200078e0a0a */
[----:B------:R-:W-:Y:S01]  /*bf50*/  ISETP.GT.U32.AND P4, PT, R10, R0, PT ;  /* 0x000000000a00720c */ /* 0x000fe20003f84070 */
[--C-:B------:R-:W-:Y:S01]  /*bf60*/  @!P1 IMAD.IADD R5, R5, 0x1, -R10.reuse ;  /* 0x0000000105059824 */ /* 0x100fe200078e0a0a */
[----:B------:R-:W-:Y:S01]  /*bf70*/  IABS R20, R6 ;  /* 0x0000000600147213 */ /* 0x000fe20000000000 */
[----:B------:R-:W-:Y:S01]  /*bf80*/  STL [R1+0x558], R13 ;  /* 0x0005580d01007387 */ /* 0x000fe20000100800 */
[----:B------:R-:W-:Y:S01]  /*bf90*/  ISETP.GE.AND P6, PT, R8, RZ, PT ;  /* 0x000000ff0800720c */ /* 0x000fe20003fc6270 */
[----:B------:R-:W-:Y:S01]  /*bfa0*/  @!P0 IMAD.IADD R14, R14, 0x1, -R10 ;  /* 0x000000010e0e8824 */ /* 0x000fe200078e0a0a */
[----:B------:R-:W-:Y:S01]  /*bfb0*/  ISETP.GT.U32.AND P1, PT, R10, R5, PT ;  /* 0x000000050a00720c */ /* 0x000fe20003f24070 */
[----:B------:R-:W-:-:S03]  /*bfc0*/  IMAD.HI.U32 R11, R4, R20, RZ ;  /* 0x00000014040b7227 */ /* 0x000fc600078e00ff */
[----:B------:R-:W-:Y:S01]  /*bfd0*/  ISETP.GT.U32.AND P0, PT, R10, R14, PT ;  /* 0x0000000e0a00720c */ /* 0x000fe20003f04070 */
[----:B-1----:R-:W-:Y:S02]  /*bfe0*/  IMAD.MOV.U32 R3, RZ, RZ, R7 ;  /* 0x000000ffff037224 */ /* 0x002fe400078e0007 */
[----:B------:R-:W-:-:S04]  /*bff0*/  IMAD.HI.U32 R7, R4, R21, RZ ;  /* 0x0000001504077227 */ /* 0x000fc800078e00ff */
[----:B------:R-:W-:Y:S02]  /*c000*/  IMAD.MOV R7, RZ, RZ, -R7 ;  /* 0x000000ffff077224 */ /* 0x000fe400078e0a07 */
[----:B------:R-:W-:Y:S02]  /*c010*/  VIADD R8, R28, 0x119 ;  /* 0x000001191c087836 */ /* 0x000fe40000000000 */
[----:B------:R-:W-:Y:S02]  /*c020*/  IMAD R21, R10, R7, R21 ;  /* 0x000000070a157224 */ /* 0x000fe400078e0215 */
[--C-:B------:R-:W-:Y:S01]  /*c030*/  @!P0 IMAD.IADD R14, R14, 0x1, -R10.reuse ;  /* 0x000000010e0e8824 */ /* 0x100fe200078e0a0a */
[----:B------:R-:W-:Y:S01]  /*c040*/  IABS R19, R8 ;  /* 0x0000000800137213 */ /* 0x000fe20000000000 */
[--C-:B------:R-:W-:Y:S01]  /*c050*/  @!P1 IMAD.IADD R5, R5, 0x1, -R10.reuse ;  /* 0x0000000105059824 */ /* 0x100fe200078e0a0a */
[----:B------:R-:W-:Y:S01]  /*c060*/  ISETP.GT.U32.AND P0, PT, R10, R21, PT ;  /* 0x000000150a00720c */ /* 0x000fe20003f04070 */
[----:B------:R-:W-:Y:S01]  /*c070*/  @!P3 IMAD.MOV R3, RZ, RZ, -R3 ;  /* 0x000000ffff03b224 */ /* 0x000fe200078e0a03 */
[----:B------:R-:W-:Y:S01]  /*c080*/  ISETP.GE.AND P1, PT, R9, RZ, PT ;  /* 0x000000ff0900720c */ /* 0x000fe20003f26270 */
[----:B------:R-:W-:Y:S01]  /*c090*/  IMAD.MOV R9, RZ, RZ, -R11 ;  /* 0x000000ffff097224 */ /* 0x000fe200078e0a0b */
[----:B------:R-:W-:Y:S01]  /*c0a0*/  ISETP.GE.AND P3, PT, R6, RZ, PT ;  /* 0x000000ff0600720c */ /* 0x000fe20003f66270 */
[----:B------:R-:W-:Y:S01]  /*c0b0*/  @!P4 IMAD.IADD R0, R0, 0x1, -R10 ;  /* 0x000000010000c824 */ /* 0x000fe200078e0a0a */
[----:B------:R1:W-:Y:S01]  /*c0c0*/  STL [R1+0x554], R3 ;  /* 0x0005540301007387 */ /* 0x0003e20000100800 */
[----:B------:R-:W-:Y:S01]  /*c0d0*/  IMAD R20, R10, R9, R20 ;  /* 0x000000090a147224 */ /* 0x000fe200078e0214 */
[----:B------:R-:W-:Y:S01]  /*c0e0*/  ISETP.GE.AND P4, PT, R8, RZ, PT ;  /* 0x000000ff0800720c */ /* 0x000fe20003f86270 */
[----:B------:R-:W-:-:S02]  /*c0f0*/  IMAD.MOV.U32 R12, RZ, RZ, R5 ;  /* 0x000000ffff0c7224 */ /* 0x000fc400078e0005 */
[----:B------:R-:W-:Y:S02]  /*c100*/  VIADD R18, R28, 0x118 ;  /* 0x000001181c127836 */ /* 0x000fe40000000000 */
[----:B------:R-:W-:-:S04]  /*c110*/  IMAD.HI.U32 R6, R4, R19, RZ ;  /* 0x0000001304067227 */ /* 0x000fc800078e00ff */
[----:B-1----:R-:W-:Y:S02]  /*c120*/  IMAD.MOV.U32 R3, RZ, RZ, R0 ;  /* 0x000000ffff037224 */ /* 0x002fe400078e0000 */
[----:B------:R-:W-:Y:S01]  /*c130*/  @!P2 IMAD.MOV R12, RZ, RZ, -R12 ;  /* 0x000000ffff0ca224 */ /* 0x000fe200078e0a0c */
[----:B------:R-:W-:Y:S01]  /*c140*/  ISETP.GT.U32.AND P2, PT, R10, R20, PT ;  /* 0x000000140a00720c */ /* 0x000fe20003f44070 */
[----:B------:R-:W-:Y:S01]  /*c150*/  @!P5 IMAD.MOV R3, RZ, RZ, -R3 ;  /* 0x000000ffff03d224 */ /* 0x000fe200078e0a03 */
[----:B------:R-:W-:Y:S01]  /*c160*/  ISETP.GE.AND P5, PT, R18, RZ, PT ;  /* 0x000000ff1200720c */ /* 0x000fe20003fa6270 */
[----:B------:R-:W-:Y:S01]  /*c170*/  @!P0 IMAD.IADD R21, R21, 0x1, -R10 ;  /* 0x0000000115158824 */ /* 0x000fe200078e0a0a */
[----:B------:R-:W-:Y:S01]  /*c180*/  IABS R18, R18 ;  /* 0x0000001200127213 */ /* 0x000fe20000000000 */
[----:B------:R-:W-:Y:S01]  /*c190*/  IMAD.MOV R6, RZ, RZ, -R6 ;  /* 0x000000ffff067224 */ /* 0x000fe200078e0a06 */
[----:B------:R-:W-:Y:S01]  /*c1a0*/  STL [R1+0x550], R12 ;  /* 0x0005500c01007387 */ /* 0x000fe20000100800 */
[----:B------:R-:W-:Y:S01]  /*c1b0*/  VIADD R9, R28, 0x117 ;  /* 0x000001171c097836 */ /* 0x000fe20000000000 */
[C---:B------:R-:W-:Y:S01]  /*c1c0*/  ISETP.GT.U32.AND P0, PT, R10.reuse, R21, PT ;  /* 0x000000150a00720c */ /* 0x040fe20003f04070 */
[----:B------:R-:W-:Y:S01]  /*c1d0*/  IMAD R19, R10, R6, R19 ;  /* 0x000000060a137224 */ /* 0x000fe200078e0213 */
[----:B------:R1:W-:Y:S01]  /*c1e0*/  STL [R1+0x54c], R3 ;  /* 0x00054c0301007387 */ /* 0x0003e20000100800 */
[----:B------:R-:W-:Y:S01]  /*c1f0*/  IMAD.HI.U32 R11, R4, R18, RZ ;  /* 0x00000012040b7227 */ /* 0x000fe200078e00ff */
[----:B------:R-:W-:-:S03]  /*c200*/  IABS R17, R9 ;  /* 0x0000000900117213 */ /* 0x000fc60000000000 */
[----:B------:R-:W-:Y:S02]  /*c210*/  IMAD.MOV R11, RZ, RZ, -R11 ;  /* 0x000000ffff0b7224 */ /* 0x000fe400078e0a0b */
[----:B------:R-:W-:Y:S02]  /*c220*/  VIADD R6, R28, 0x115 ;  /* 0x000001151c067836 */ /* 0x000fe40000000000 */
[----:B------:R-:W-:Y:S02]  /*c230*/  @!P2 IMAD.IADD R20, R20, 0x1, -R10 ;  /* 0x000000011414a824 */ /* 0x000fe400078e0a0a */
[----:B-1----:R-:W-:Y:S01]  /*c240*/  IMAD.MOV.U32 R3, RZ, RZ, R14 ;  /* 0x000000ffff037224 */ /* 0x002fe200078e000e */
[----:B------:R-:W-:Y:S01]  /*c250*/  IABS R12, R6 ;  /* 0x00000006000c7213 */ /* 0x000fe20000000000 */
[----:B------:R-:W-:Y:S01]  /*c260*/  IMAD.HI.U32 R8, R4, R17, RZ ;  /* 0x0000001104087227 */ /* 0x000fe200078e00ff */
[----:B------:R-:W-:-:S03]  /*c270*/  ISETP.GT.U32.AND P2, PT, R10, R20, PT ;  /* 0x000000140a00720c */ /* 0x000fc60003f44070 */
[----:B------:R-:W-:Y:S01]  /*c280*/  @!P6 IMAD.MOV R3, RZ, RZ, -R3 ;  /* 0x000000ffff03e224 */ /* 0x000fe200078e0a03 */
[C---:B------:R-:W-:Y:S01]  /*c290*/  ISETP.GT.U32.AND P6, PT, R10.reuse, R19, PT ;  /* 0x000000130a00720c */ /* 0x040fe20003fc4070 */
[C---:B------:R-:W-:Y:S02]  /*c2a0*/  IMAD R18, R10.reuse, R11, R18 ;  /* 0x0000000b0a127224 */ /* 0x040fe400078e0212 */
[----:B------:R-:W-:Y:S01]  /*c2b0*/  IMAD.MOV R8, RZ, RZ, -R8 ;  /* 0x000000ffff087224 */ /* 0x000fe200078e0a08 */
[----:B------:R1:W-:Y:S01]  /*c2c0*/  STL [R1+0x548], R3 ;  /* 0x0005480301007387 */ /* 0x0003e20000100800 */
[----:B------:R-:W-:Y:S01]  /*c2d0*/  @!P0 IMAD.IADD R21, R21, 0x1, -R10 ;  /* 0x0000000115158824 */ /* 0x000fe200078e0a0a */
[C---:B------:R-:W-:Y:S01]  /*c2e0*/  ISETP.GT.U32.AND P0, PT, R10.reuse, R18, PT ;  /* 0x000000120a00720c */ /* 0x040fe20003f04070 */
[----:B------:R-:W-:Y:S02]  /*c2f0*/  IMAD R17, R10, R8, R17 ;  /* 0x000000080a117224 */ /* 0x000fe400078e0211 */
[----:B------:R-:W-:-:S04]  /*c300*/  IMAD.HI.U32 R0, R4, R12, RZ ;  /* 0x0000000c04007227 */ /* 0x000fc800078e00ff */
[----:B------:R-:W-:Y:S01]  /*c310*/  @!P6 IMAD.IADD R19, R19, 0x1, -R10 ;  /* 0x000000011313e824 */ /* 0x000fe200078e0a0a */
[----:B------:R-:W-:Y:S01]  /*c320*/  ISETP.GT.U32.AND P6, PT, R10, R17, PT ;  /* 0x000000110a00720c */ /* 0x000fe20003fc4070 */
[----:B------:R-:W-:Y:S02]  /*c330*/  IMAD.MOV R0, RZ, RZ, -R0 ;  /* 0x000000ffff007224 */ /* 0x000fe400078e0a00 */
[----:B------:R-:W-:Y:S02]  /*c340*/  VIADD R7, R28, 0x116 ;  /* 0x000001161c077836 */ /* 0x000fe40000000000 */
[----:B------:R-:W-:Y:S02]  /*c350*/  IMAD R12, R10, R0, R12 ;  /* 0x000000000a0c7224 */ /* 0x000fe400078e020c */
[--C-:B------:R-:W-:Y:S01]  /*c360*/  @!P2 IMAD.IADD R20, R20, 0x1, -R10.reuse ;  /* 0x000000011414a824 */ /* 0x100fe200078e0a0a */
[----:B------:R-:W-:Y:S01]  /*c370*/  IABS R13, R7 ;  /* 0x00000007000d7213 */ /* 0x000fe20000000000 */
[----:B------:R-:W-:Y:S01]  /*c380*/  VIADD R0, R28, 0x114 ;  /* 0x000001141c007836 */ /* 0x000fe20000000000 */
[----:B------:R-:W-:Y:S01]  /*c390*/  ISETP.GE.AND P2, PT, R9, RZ, PT ;  /* 0x000000ff0900720c */ /* 0x000fe20003f46270 */
[----:B------:R-:W-:Y:S01]  /*c3a0*/  @!P0 IMAD.IADD R18, R18, 0x1, -R10 ;  /* 0x0000000112128824 */ /* 0x000fe200078e0a0a */
[----:B------:R-:W-:Y:S01]  /*c3b0*/  ISETP.GT.U32.AND P0, PT, R10, R19, PT ;  /* 0x000000130a00720c */ /* 0x000fe20003f04070 */
[----:B------:R-:W-:Y:S01]  /*c3c0*/  VIADD R14, R28, 0x113 ;  /* 0x000001131c0e7836 */ /* 0x000fe20000000000 */
[----:B------:R-:W-:Y:S01]  /*c3d0*/  IABS R11, R0 ;  /* 0x00000000000b7213 */ /* 0x000fe20000000000 */
[----:B-1----:R-:W-:-:S02]  /*c3e0*/  IMAD.MOV.U32 R3, RZ, RZ, R20 ;  /* 0x000000ffff037224 */ /* 0x002fc400078e0014 */
[----:B------:R-:W-:Y:S01]  /*c3f0*/  @!P6 IMAD.IADD R17, R17, 0x1, -R10 ;  /* 0x000000011111e824 */ /* 0x000fe200078e0a0a */
[----:B------:R-:W-:Y:S01]  /*c400*/  IABS R9, R14 ;  /* 0x0000000e00097213 */ /* 0x000fe20000000000 */
[----:B------:R-:W-:Y:S01]  /*c410*/  @!P3 IMAD.MOV R3, RZ, RZ, -R3 ;  /* 0x000000ffff03b224 */ /* 0x000fe200078e0a03 */
[----:B------:R-:W-:Y:S01]  /*c420*/  ISETP.GT.U32.AND P3, PT, R10, R18, PT ;  /* 0x000000120a00720c */ /* 0x000fe20003f64070 */
[----:B------:R-:W-:Y:S01]  /*c430*/  IMAD.HI.U32 R5, R4, R13, RZ ;  /* 0x0000000d04057227 */ /* 0x000fe200078e00ff */
[----:B------:R-:W-:Y:S02]  /*c440*/  ISETP.GT.U32.AND P6, PT, R10, R17, PT ;  /* 0x000000110a00720c */ /* 0x000fe40003fc4070 */
[----:B------:R1:W-:Y:S01]  /*c450*/  STL [R1+0x544], R3 ;  /* 0x0005440301007387 */ /* 0x0003e20000100800 */
[----:B------:R-:W-:-:S04]  /*c460*/  IMAD.HI.U32 R20, R4, R11, RZ ;  /* 0x0000000b04147227 */ /* 0x000fc800078e00ff */
[----:B------:R-:W-:Y:S02]  /*c470*/  IMAD.MOV R5, RZ, RZ, -R5 ;  /* 0x000000ffff057224 */ /* 0x000fe400078e0a05 */
[----:B------:R-:W-:-:S04]  /*c480*/  IMAD.HI.U32 R22, R4, R9, RZ ;  /* 0x0000000904167227 */ /* 0x000fc800078e00ff */
[----:B------:R-:W-:Y:S02]  /*c490*/  IMAD.MOV R20, RZ, RZ, -R20 ;  /* 0x000000ffff147224 */ /* 0x000fe400078e0a14 */
[----:B------:R-:W-:Y:S01]  /*c4a0*/  @!P0 IMAD.IADD R19, R19, 0x1, -R10 ;  /* 0x0000000113138824 */ /* 0x000fe200078e0a0a */
[C---:B------:R-:W-:Y:S01]  /*c4b0*/  ISETP.GT.U32.AND P0, PT, R10.reuse, R12, PT ;  /* 0x0000000c0a00720c */ /* 0x040fe20003f04070 */
[C---:B------:R-:W-:Y:S02]  /*c4c0*/  IMAD R13, R10.reuse, R5, R13 ;  /* 0x000000050a0d7224 */ /* 0x040fe400078e020d */
[----:B-1----:R-:W-:Y:S02]  /*c4d0*/  IMAD.MOV.U32 R3, RZ, RZ, R21 ;  /* 0x000000ffff037224 */ /* 0x002fe400078e0015 */
[----:B------:R-:W-:Y:S02]  /*c4e0*/  IMAD.MOV R22, RZ, RZ, -R22 ;  /* 0x000000ffff167224 */ /* 0x000fe400078e0a16 */
[----:B------:R-:W-:-:S02]  /*c4f0*/  IMAD R11, R10, R20, R11 ;  /* 0x000000140a0b7224 */ /* 0x000fc400078e020b */
[----:B------:R-:W-:Y:S01]  /*c500*/  @!P1 IMAD.MOV R3, RZ, RZ, -R3 ;  /* 0x000000ffff039224 */ /* 0x000fe200078e0a03 */
[C---:B------:R-:W-:Y:S01]  /*c510*/  ISETP.GT.U32.AND P1, PT, R10.reuse, R13, PT ;  /* 0x0000000d0a00720c */ /* 0x040fe20003f24070 */
[----:B------:R-:W-:Y:S02]  /*c520*/  IMAD R9, R10, R22, R9 ;  /* 0x000000160a097224 */ /* 0x000fe400078e0209 */
[--C-:B------:R-:W-:Y:S01]  /*c530*/  @!P3 IMAD.IADD R18, R18, 0x1, -R10.reuse ;  /* 0x000000011212b824 */ /* 0x100fe200078e0a0a */
[----:B------:R-:W-:Y:S01]  /*c540*/  ISETP.GT.U32.AND P3, PT, R10, R11, PT ;  /* 0x0000000b0a00720c */ /* 0x000fe20003f64070 */
[C---:B------:R-:W-:Y:S01]  /*c550*/  VIADD R15, R28.reuse, 0x112 ;  /* 0x000001121c0f7836 */ /* 0x040fe20000000000 */
[----:B------:R1:W-:Y:S01]  /*c560*/  STL [R1+0x538], R3 ;  /* 0x0005380301007387 */ /* 0x0003e20000100800 */
[----:B------:R-:W-:Y:S02]  /*c570*/  VIADD R16, R28, 0x111 ;  /* 0x000001111c107836 */ /* 0x000fe40000000000 */
[--C-:B------:R-:W-:Y:S01]  /*c580*/  @!P6 IMAD.IADD R17, R17, 0x1, -R10.reuse ;  /* 0x000000011111e824 */ /* 0x100fe200078e0a0a */
[----:B------:R-:W-:Y:S01]  /*c590*/  ISETP.GT.U32.AND P6, PT, R10, R9, PT ;  /* 0x000000090a00720c */ /* 0x000fe20003fc4070 */
[--C-:B------:R-:W-:Y:S01]  /*c5a0*/  @!P0 IMAD.IADD R12, R12, 0x1, -R10.reuse ;  /* 0x000000010c0c8824 */ /* 0x100fe200078e0a0a */
[----:B------:R-:W-:Y:S01]  /*c5b0*/  IABS R8, R15 ;  /* 0x0000000f00087213 */ /* 0x000fe20000000000 */
[----:B------:R-:W-:Y:S01]  /*c5c0*/  IMAD.MOV.U32 R23, RZ, RZ, R19 ;  /* 0x000000ffff177224 */ /* 0x000fe200078e0013 */
[----:B------:R-:W-:Y:S01]  /*c5d0*/  IABS R5, R16 ;  /* 0x0000001000057213 */ /* 0x000fe20000000000 */
[----:B------:R-:W-:Y:S01]  /*c5e0*/  @!P1 IMAD.IADD R13, R13, 0x1, -R10 ;  /* 0x000000010d0d9824 */ /* 0x000fe200078e0a0a */
[----:B------:R-:W-:Y:S01]  /*c5f0*/  ISETP.GE.AND P0, PT, R6, RZ, PT ;  /* 0x000000ff0600720c */ /* 0x000fe20003f06270 */
[----:B-1----:R-:W-:Y:S01]  /*c600*/  IMAD.MOV.U32 R3, RZ, RZ, R18 ;  /* 0x000000ffff037224 */ /* 0x002fe200078e0012 */
[----:B------:R-:W-:Y:S01]  /*c610*/  ISETP.GE.AND P1, PT, R7, RZ, PT ;  /* 0x000000ff0700720c */ /* 0x000fe20003f26270 */
[----:B------:R-:W-:-:S04]  /*c620*/  IMAD.HI.U32 R20, R4, R8, RZ ;  /* 0x0000000804147227 */ /* 0x000fc800078e00ff */
[----:B------:R-:W-:Y:S01]  /*c630*/  @!P4 IMAD.MOV R23, RZ, RZ, -R23 ;  /* 0x000000ffff17c224 */ /* 0x000fe200078e0a17 */
[----:B------:R-:W-:Y:S01]  /*c640*/  ISETP.GT.U32.AND P4, PT, R10, R12, PT ;  /* 0x0000000c0a00720c */ /* 0x000fe20003f84070 */
[----:B------:R-:W-:Y:S02]  /*c650*/  @!P5 IMAD.MOV R3, RZ, RZ, -R3 ;  /* 0x000000ffff03d224 */ /* 0x000fe400078e0a03 */
[----:B------:R-:W-:Y:S01]  /*c660*/  IMAD.HI.U32 R21, R4, R5, RZ ;  /* 0x0000000504157227 */ /* 0x000fe200078e00ff */
[----:B------:R-:W-:Y:S03]  /*c670*/  STL [R1+0x530], R23 ;  /* 0x0005301701007387 */ /* 0x000fe60000100800 */
[----:B------:R-:W-:Y:S01]  /*c680*/  @!P3 IMAD.IADD R11, R11, 0x1, -R10 ;  /* 0x000000010b0bb824 */ /* 0x000fe200078e0a0a */
[----:B------:R-:W-:Y:S01]  /*c690*/  ISETP.GT.U32.AND P3, PT, R10, R13, PT ;  /* 0x0000000d0a00720c */ /* 0x000fe20003f64070 */
[----:B------:R-:W-:Y:S01]  /*c6a0*/  IMAD.MOV R20, RZ, RZ, -R20 ;  /* 0x000000ffff147224 */ /* 0x000fe200078e0a14 */
[----:B------:R1:W-:Y:S01]  /*c6b0*/  STL [R1+0x52c], R3 ;  /* 0x00052c0301007387 */ /* 0x0003e20000100800 */
[----:B------:R-:W-:-:S02]  /*c6c0*/  IMAD.MOV R21, RZ, RZ, -R21 ;  /* 0x000000ffff157224 */ /* 0x000fc400078e0a15 */
[----:B------:R-:W-:Y:S01]  /*c6d0*/  @!P6 IMAD.IADD R9, R9, 0x1, -R10 ;  /* 0x000000010909e824 */ /* 0x000fe200078e0a0a */
[C---:B------:R-:W-:Y:S01]  /*c6e0*/  ISETP.GT.U32.AND P6, PT, R10.reuse, R11, PT ;  /* 0x0000000b0a00720c */ /* 0x040fe20003fc4070 */
[C---:B------:R-:W-:Y:S02]  /*c6f0*/  IMAD R6, R10.reuse, R20, R8 ;  /* 0x000000140a067224 */ /* 0x040fe400078e0208 */
[C---:B------:R-:W-:Y:S01]  /*c700*/  IMAD R5, R10.reuse, R21, R5 ;  /* 0x000000150a057224 */ /* 0x040fe200078e0205 */
[----:B------:R-:W-:Y:S01]  /*c710*/  ISETP.GT.U32.AND P5, PT, R10, R9, PT ;  /* 0x000000090a00720c */ /* 0x000fe20003fa4070 */
[C---:B------:R-:W-:Y:S02]  /*c720*/  VIADD R8, R28.reuse, 0x110 ;  /* 0x000001101c087836 */ /* 0x040fe40000000000 */
[----:B-1----:R-:W-:Y:S02]  /*c730*/  IMAD.MOV.U32 R3, RZ, RZ, R17 ;  /* 0x000000ffff037224 */ /* 0x002fe400078e0011 */
[----:B------:R-:W-:Y:S01]  /*c740*/  VIADD R7, R28, 0x10f ;  /* 0x0000010f1c077836 */ /* 0x000fe20000000000 */
[----:B------:R-:W-:Y:S01]  /*c750*/  IABS R17, R8 ;  /* 0x0000000800117213 */ /* 0x000fe20000000000 */
[----:B------:R-:W-:Y:S01]  /*c760*/  @!P2 IMAD.MOV R3, RZ, RZ, -R3 ;  /* 0x000000ffff03a224 */ /* 0x000fe200078e0a03 */
[----:B------:R-:W-:Y:S01]  /*c770*/  ISETP.GT.U32.AND P2, PT, R10, R6, PT ;  /* 0x000000060a00720c */ /* 0x000fe20003f44070 */
[--C-:B------:R-:W-:Y:S01]  /*c780*/  @!P4 IMAD.IADD R12, R12, 0x1, -R10.reuse ;  /* 0x000000010c0cc824 */ /* 0x100fe200078e0a0a */
[----:B------:R-:W-:Y:S01]  /*c790*/  ISETP.GT.U32.AND P4, PT, R10, R5, PT ;  /* 0x000000050a00720c */ /* 0x000fe20003f84070 */
[--C-:B------:R-:W-:Y:S01]  /*c7a0*/  @!P3 IMAD.IADD R13, R13, 0x1, -R10.reuse ;  /* 0x000000010d0db824 */ /* 0x100fe200078e0a0a */
[----:B------:R-:W-:Y:S01]  /*c7b0*/  IABS R18, R7 ;  /* 0x0000000700127213 */ /* 0x000fe20000000000 */
[----:B------:R-:W-:Y:S01]  /*c7c0*/  @!P6 IMAD.IADD R11, R11, 0x1, -R10 ;  /* 0x000000010b0be824 */ /* 0x000fe200078e0a0a */
[----:B------:R-:W-:Y:S01]  /*c7d0*/  ISETP.GE.AND P3, PT, R0, RZ, PT ;  /* 0x000000ff0000720c */ /* 0x000fe20003f66270 */
[----:B------:R1:W-:Y:S01]  /*c7e0*/  STL [R1+0x524], R3 ;  /* 0x0005240301007387 */ /* 0x0003e20000100800 */
[----:B------:R-:W-:Y:S01]  /*c7f0*/  ISETP.GE.AND P6, PT, R14, RZ, PT ;  /* 0x000000ff0e00720c */ /* 0x000fe20003fc6270 */
[----:B------:R-:W-:-:S02]  /*c800*/  IMAD.MOV.U32 R0, RZ, RZ, R18 ;  /* 0x000000ffff007224 */ /* 0x000fc400078e0012 */
[----:B------:R-:W-:-:S04]  /*c810*/  IMAD.HI.U32 R14, R4, R17, RZ ;  /* 0x00000011040e7227 */ /* 0x000fc800078e00ff */
[----:B------:R-:W-:Y:S02]  /*c820*/  IMAD.MOV.U32 R19, RZ, RZ, R13 ;  /* 0x000000ffff137224 */ /* 0x000fe400078e000d */
        /* <DEDUP_REMOVED lines=31> */
[C---:B--2---:R-:W-:Y:S01]  /*ca20*/  VIADD R11, R28.reuse, 0x10e ;  /* 0x0000010e1c0b7836 */ /* 0x044fe20000000000 */
        /* <DEDUP_REMOVED lines=9> */
[----:B-1----:R-:W-:Y:S02]  /*cac0*/  IMAD.MOV.U32 R3, RZ, RZ, R6 ;  /* 0x000000ffff037224 */ /* 0x002fe400078e0006 */
        /* <DEDUP_REMOVED lines=47> */
[C---:B------:R-:W-:Y:S01]  /*cdc0*/  IMAD R9, R10.reuse, R0, R9 ;  /* 0x000000000a097224 */ /* 0x040fe200078e0209 */
[----:B------:R-:W-:Y:S01]  /*cdd0*/  IABS R0, R19 ;  /* 0x0000001300007213 */ /* 0x000fe20000000000 */
[----:B-1----:R-:W-:Y:S01]  /*cde0*/  IMAD.MOV.U32 R3, RZ, RZ, R14 ;  /* 0x000000ffff037224 */ /* 0x002fe200078e000e */
[----:B------:R-:W-:Y:S01]  /*cdf0*/  IABS R14, R15 ;  /* 0x0000000f000e7213 */ /* 0x000fe20000000000 */
[----:B------:R-:W-:-:S02]  /*ce00*/  IMAD R11, R10, R8, R11 ;  /* 0x000000080a0b7224 */ /* 0x000fc400078e020b */
        /* <DEDUP_REMOVED lines=43> */
[----:B------:R-:W-:Y:S01]  /*d0c0*/  @!P2 IMAD.MOV R20, RZ, RZ, -R20 ;  /* 0x000000ffff14a224 */ /* 0x000fe200078e0a14 */
[C---:B------:R-:W-:Y:S01]  /*d0d0*/  ISETP.GT.U32.AND P2, PT, R10.reuse, R0, PT ;  /* 0x000000000a00720c */ /* 0x040fe20003f44070 */
[----:B------:R-:W-:Y:S01]  /*d0e0*/  IMAD.MOV.U32 R15, RZ, RZ, R19 ;  /* 0x000000ffff0f7224 */ /* 0x000fe200078e0013 */
[----:B------:R-:W-:Y:S01]  /*d0f0*/  ISETP.GT.U32.AND P6, PT, R10, R14, PT ;  /* 0x0000000e0a00720c */ /* 0x000fe20003fc4070 */
[----:B------:R-:W-:Y:S01]  /*d100*/  @!P5 IMAD.MOV R3, RZ, RZ, -R3 ;  /* 0x000000ffff03d224 */ /* 0x000fe200078e0a03 */
[----:B------:R-:W-:Y:S01]  /*d110*/  STL [R1+0x4f0], R20 ;  /* 0x0004f01401007387 */ /* 0x000fe20000100800 */
[----:B------:R-:W-:-:S02]  /*d120*/  IMAD.MOV R6, RZ, RZ, -R6 ;  /* 0x000000ffff067224 */ /* 0x000fc400078e0a06 */
[----:B------:R-:W-:Y:S01]  /*d130*/  IMAD.HI.U32 R13, R4, R15, RZ ;  /* 0x0000000f040d7227 */ /* 0x000fe200078e00ff */
[----:B------:R1:W-:Y:S03]  /*d140*/  STL [R1+0x4ec], R3 ;  /* 0x0004ec0301007387 */ /* 0x0003e60000100800 */
[----:B------:R-:W-:Y:S02]  /*d150*/  IMAD R17, R10, R6, R17 ;  /* 0x000000060a117224 */ /* 0x000fe400078e0211 */
        /* <DEDUP_REMOVED lines=10> */
[----:B------:R-:W-:Y:S01]  /*d200*/  @!P2 IMAD.IADD R0, R0, 0x1, -R10 ;  /* 0x000000010000a824 */ /* 0x000fe200078e0a0a */
[----:B------:R-:W-:Y:S01]  /*d210*/  ISETP.GE.AND P2, PT, R7, RZ, PT ;  /* 0x000000ff0700720c */ /* 0x000fe20003f46270 */
[----:B------:R-:W-:Y:S01]  /*d220*/  VIADD R7, R28, 0x102 ;  /* 0x000001021c077836 */ /* 0x000fe20000000000 */
[----:B------:R-:W-:Y:S01]  /*d230*/  ISETP.GT.U32.AND P5, PT, R10, R18, PT ;  /* 0x000000120a00720c */ /* 0x000fe20003fa4070 */
[----:B------:R-:W-:Y:S01]  /*d240*/  @!P1 IMAD.MOV R12, RZ, RZ, -R12 ;  /* 0x000000ffff0c9224 */ /* 0x000fe200078e0a0c */
[----:B------:R-:W-:Y:S01]  /*d250*/  ISETP.GE.AND P1, PT, R8, RZ, PT ;  /* 0x000000ff0800720c */ /* 0x000fe20003f26270 */
[--C-:B------:R-:W-:Y:S01]  /*d260*/  @!P4 IMAD.IADD R17, R17, 0x1, -R10.reuse ;  /* 0x000000011111c824 */ /* 0x100fe200078e0a0a */
[----:B------:R-:W-:Y:S01]  /*d270*/  IABS R9, R7 ;  /* 0x0000000700097213 */ /* 0x000fe20000000000 */
[----:B------:R-:W-:Y:S01]  /*d280*/  VIADD R6, R28, 0x103 ;  /* 0x000001031c067836 */ /* 0x000fe20000000000 */
[----:B------:R-:W-:Y:S01]  /*d290*/  STL [R1+0x4e4], R12 ;  /* 0x0004e40c01007387 */ /* 0x000fe20000100800 */
[----:B------:R-:W-:Y:S01]  /*d2a0*/  @!P6 IMAD.IADD R15, R15, 0x1, -R10 ;  /* 0x000000010f0fe824 */ /* 0x000fe200078e0a0a */
[----:B------:R-:W-:Y:S01]  /*d2b0*/  ISETP.GT.U32.AND P4, PT, R10, R17, PT ;  /* 0x000000110a00720c */ /* 0x000fe20003f84070 */
[----:B------:R-:W-:Y:S01]  /*d2c0*/  IMAD.HI.U32 R11, R4, R9, RZ ;  /* 0x00000009040b7227 */ /* 0x000fe200078e00ff */
[----:B------:R1:W-:Y:S01]  /*d2d0*/  STL [R1+0x4e0], R3 ;  /* 0x0004e00301007387 */ /* 0x0003e20000100800 */
[----:B------:R-:W-:-:S02]  /*d2e0*/  IABS R13, R6 ;  /* 0x00000006000d7213 */ /* 0x000fc40000000000 */
[----:B------:R-:W-:Y:S01]  /*d2f0*/  @!P5 IMAD.IADD R18, R18, 0x1, -R10 ;  /* 0x000000011212d824 */ /* 0x000fe200078e0a0a */
[----:B------:R-:W-:Y:S01]  /*d300*/  ISETP.GT.U32.AND P6, PT, R10, R15, PT ;  /* 0x0000000f0a00720c */ /* 0x000fe20003fc4070 */
[----:B------:R-:W-:Y:S01]  /*d310*/  IMAD.MOV R11, RZ, RZ, -R11 ;  /* 0x000000ffff0b7224 */ /* 0x000fe200078e0a0b */
[----:B------:R-:W-:Y:S01]  /*d320*/  ISETP.GE.AND P5, PT, R5, RZ, PT ;  /* 0x000000ff0500720c */ /* 0x000fe20003fa6270 */
[----:B------:R-:W-:-:S04]  /*d330*/  IMAD.HI.U32 R5, R4, R13, RZ ;  /* 0x0000000d04057227 */ /* 0x000fc800078e00ff */
[----:B-1----:R-:W-:Y:S02]  /*d340*/  IMAD.MOV.U32 R3, RZ, RZ, R0 ;  /* 0x000000ffff037224 */ /* 0x002fe400078e0000 */
[--C-:B------:R-:W-:Y:S01]  /*d350*/  @!P4 IMAD.IADD R17, R17, 0x1, -R10.reuse ;  /* 0x000000011111c824 */ /* 0x100fe200078e0a0a */
[----:B------:R-:W-:Y:S01]  /*d360*/  ISETP.GE.AND P4, PT, R6, RZ, PT ;  /* 0x000000ff0600720c */ /* 0x000fe20003f86270 */
[----:B------:R-:W-:Y:S01]  /*d370*/  @!P3 IMAD.MOV R3, RZ, RZ, -R3 ;  /* 0x000000ffff03b224 */ /* 0x000fe200078e0a03 */
[C---:B------:R-:W-:Y:S01]  /*d380*/  ISETP.GT.U32.AND P3, PT, R10.reuse, R18, PT ;  /* 0x000000120a00720c */ /* 0x040fe20003f64070 */
[C---:B------:R-:W-:Y:S02]  /*d390*/  IMAD R6, R10.reuse, R11, R9 ;  /* 0x0000000b0a067224 */ /* 0x040fe400078e0209 */
[----:B------:R-:W-:Y:S01]  /*d3a0*/  IMAD.MOV R5, RZ, RZ, -R5 ;  /* 0x000000ffff057224 */ /* 0x000fe200078e0a05 */
[----:B------:R1:W-:Y:S01]  /*d3b0*/  STL [R1+0x4dc], R3 ;  /* 0x0004dc0301007387 */ /* 0x0003e20000100800 */
[----:B------:R-:W-:Y:S01]  /*d3c0*/  @!P6 IMAD.IADD R15, R15, 0x1, -R10 ;  /* 0x000000010f0fe824 */ /* 0x000fe200078e0a0a */
[C---:B------:R-:W-:Y:S01]  /*d3d0*/  ISETP.GT.U32.AND P6, PT, R10.reuse, R6, PT ;  /* 0x000000060a00720c */ /* 0x040fe20003fc4070 */
[----:B------:R-:W-:-:S02]  /*d3e0*/  IMAD R13, R10, R5, R13 ;  /* 0x000000050a0d7224 */ /* 0x000fc400078e020d */
[C---:B------:R-:W-:Y:S02]  /*d3f0*/  VIADD R11, R28.reuse, 0xff ;  /* 0x000000ff1c0b7836 */ /* 0x040fe40000000000 */
[----:B------:R-:W-:Y:S02]  /*d400*/  VIADD R8, R28, 0x101 ;  /* 0x000001011c087836 */ /* 0x000fe40000000000 */
[----:B------:R-:W-:Y:S01]  /*d410*/  @!P3 IMAD.IADD R18, R18, 0x1, -R10 ;  /* 0x000000011212b824 */ /* 0x000fe200078e0a0a */
[----:B------:R-:W-:Y:S01]  /*d420*/  ISETP.GT.U32.AND P3, PT, R10, R13, PT ;  /* 0x0000000d0a00720c */ /* 0x000fe20003f64070 */
[----:B------:R-:W-:Y:S01]  /*d430*/  IMAD.MOV.U32 R20, RZ, RZ, R14 ;  /* 0x000000ffff147224 */ /* 0x000fe200078e000e */
[----:B------:R-:W-:Y:S01]  /*d440*/  IABS R12, R11 ;  /* 0x0000000b000c7213 */ /* 0x000fe20000000000 */
[----:B-1----:R-:W-:Y:S01]  /*d450*/  IMAD.MOV.U32 R3, RZ, RZ, R18 ;  /* 0x000000ffff037224 */ /* 0x002fe200078e0012 */
[----:B------:R-:W-:Y:S01]  /*d460*/  IABS R16, R8 ;  /* 0x0000000800107213 */ /* 0x000fe20000000000 */
[----:B------:R-:W-:-:S02]  /*d470*/  @!P6 IMAD.IADD R6, R6, 0x1, -R10 ;  /* 0x000000010606e824 */ /* 0x000fc400078e0a0a */
[----:B------:R-:W-:-:S03]  /*d480*/  IMAD.HI.U32 R14, R4, R12, RZ ;  /* 0x0000000c040e7227 */ /* 0x000fc600078e00ff */
[----:B------:R-:W-:Y:S01]  /*d490*/  ISETP.GT.U32.AND P6, PT, R10, R6, PT ;  /* 0x000000060a00720c */ /* 0x000fe20003fc4070 */
[----:B------:R-:W-:Y:S02]  /*d4a0*/  VIADD R0, R28, 0x100 ;  /* 0x000001001c007836 */ /* 0x000fe40000000000 */
[----:B------:R-:W-:Y:S01]  /*d4b0*/  @!P3 IMAD.IADD R13, R13, 0x1, -R10 ;  /* 0x000000010d0db824 */ /* 0x000fe200078e0a0a */
[----:B------:R-:W-:Y:S01]  /*d4c0*/  ISETP.GE.AND P3, PT, R7, RZ, PT ;  /* 0x000000ff0700720c */ /* 0x000fe20003f66270 */
[----:B------:R-:W-:Y:S01]  /*d4d0*/  @!P0 IMAD.MOV R20, RZ, RZ, -R20 ;  /* 0x000000ffff148224 */ /* 0x000fe200078e0a14 */
[----:B------:R-:W-:Y:S01]  /*d4e0*/  IABS R5, R0 ;  /* 0x0000000000057213 */ /* 0x000fe20000000000 */
[----:B------:R-:W-:Y:S01]  /*d4f0*/  IMAD.HI.U32 R19, R4, R16, RZ ;  /* 0x0000001004137227 */ /* 0x000fe200078e00ff */
[----:B------:R-:W-:Y:S02]  /*d500*/  ISETP.GT.U32.AND P0, PT, R10, R13, PT ;  /* 0x0000000d0a00720c */ /* 0x000fe40003f04070 */
[----:B------:R-:W-:Y:S01]  /*d510*/  STL [R1+0x4d4], R20 ;  /* 0x0004d41401007387 */ /* 0x000fe20000100800 */
[----:B------:R-:W-:-:S02]  /*d520*/  IMAD.MOV R14, RZ, RZ, -R14 ;  /* 0x000000ffff0e7224 */ /* 0x000fc400078e0a0e */
[----:B------:R-:W-:Y:S02]  /*d530*/  @!P1 IMAD.MOV R3, RZ, RZ, -R3 ;  /* 0x000000ffff039224 */ /* 0x000fe400078e0a03 */
[----:B------:R-:W-:Y:S02]  /*d540*/  IMAD.MOV R19, RZ, RZ, -R19 ;  /* 0x000000ffff137224 */ /* 0x000fe400078e0a13 */
[C---:B------:R-:W-:Y:S01]  /*d550*/  IMAD R12, R10.reuse, R14, R12 ;  /* 0x0000000e0a0c7224 */ /* 0x040fe200078e020c */
[----:B------:R1:W-:Y:S01]  /*d560*/  STL [R1+0x4d0], R3 ;  /* 0x0004d00301007387 */ /* 0x0003e20000100800 */
[----:B------:R-:W-:Y:S02]  /*d570*/  IMAD R16, R10, R19, R16 ;  /* 0x000000130a107224 */ /* 0x000fe400078e0210 */
[----:B------:R-:W-:Y:S01]  /*d580*/  @!P6 IMAD.IADD R6, R6, 0x1, -R10 ;  /* 0x000000010606e824 */ /* 0x000fe200078e0a0a */
[----:B------:R-:W-:Y:S01]  /*d590*/  ISETP.GT.U32.AND P6, PT, R10, R12, PT ;  /* 0x0000000c0a00720c */ /* 0x000fe20003fc4070 */
[----:B------:R-:W-:Y:S01]  /*d5a0*/  IMAD.HI.U32 R9, R4, R5, RZ ;  /* 0x0000000504097227 */ /* 0x000fe200078e00ff */
[----:B------:R-:W-:-:S03]  /*d5b0*/  ISETP.GT.U32.AND P1, PT, R10, R16, PT ;  /* 0x000000100a00720c */ /* 0x000fc60003f24070 */
        /* <DEDUP_REMOVED lines=21> */
[----:B------:R-:W-:-:S04]  /*d710*/  IMAD.HI.U32 R8, R4, R9, RZ ;  /* 0x0000000904087227 */ /* 0x000fc800078e00ff */
[----:B------:R-:W-:Y:S01]  /*d720*/  @!P4 IMAD.MOV R3, RZ, RZ, -R3 ;  /* 0x000000ffff03c224 */ /* 0x000fe200078e0a03 */
[----:B------:R-:W-:Y:S01]  /*d730*/  ISETP.GT.U32.AND P4, PT, R10, R16, PT ;  /* 0x000000100a00720c */ /* 0x000fe20003f84070 */
[----:B------:R-:W-:Y:S02]  /*d740*/  @!P5 IMAD.IADD R5, R5, 0x1, -R10 ;  /* 0x000000010505d824 */ /* 0x000fe400078e0a0a */
[----:B------:R-:W-:Y:S01]  /*d750*/  IMAD.MOV R8, RZ, RZ, -R8 ;  /* 0x000000ffff087224 */ /* 0x000fe200078e0a08 */
[----:B------:R1:W-:Y:S01]  /*d760*/  STL [R1+0x4c4], R3 ;  /* 0x0004c40301007387 */ /* 0x0003e20000100800 */
[----:B------:R-:W-:Y:S01]  /*d770*/  VIADD R11, R28, 0xfc ;  /* 0x000000fc1c0b7836 */ /* 0x000fe20000000000 */
[C---:B------:R-:W-:Y:S01]  /*d780*/  ISETP.GT.U32.AND P5, PT, R10.reuse, R5, PT ;  /* 0x000000050a00720c */ /* 0x040fe20003fa4070 */
[----:B------:R-:W-:Y:S02]  /*d790*/  IMAD R9, R10, R8, R9 ;  /* 0x000000080a097224 */ /* 0x000fe400078e0209 */
[----:B------:R-:W-:Y:S01]  /*d7a0*/  @!P6 IMAD.IADD R12, R12, 0x1, -R10 ;  /* 0x000000010c0ce824 */ /* 0x000fe200078e0a0a */
[----:B------:R-:W-:Y:S01]  /*d7b0*/  IABS R13, R11 ;  /* 0x0000000b000d7213 */ /* 0x000fe20000000000 */
[----:B------:R-:W-:-:S02]  /*d7c0*/  VIADD R20, R28, 0xea ;  /* 0x000000ea1c147836 */ /* 0x000fc40000000000 */
[----:B------:R-:W-:Y:S01]  /*d7d0*/  @!P4 IMAD.IADD R16, R16, 0x1, -R10 ;  /* 0x000000011010c824 */ /* 0x000fe200078e0a0a */
[----:B------:R-:W-:Y:S01]  /*d7e0*/  ISETP.GT.U32.AND P4, PT, R10, R9, PT ;  /* 0x000000090a00720c */ /* 0x000fe20003f84070 */
[----:B-1----:R-:W-:Y:S02]  /*d7f0*/  IMAD.MOV.U32 R3, RZ, RZ, R6 ;  /* 0x000000ffff037224 */ /* 0x002fe400078e0006 */
[----:B------:R-:W-:-:S04]  /*d800*/  IMAD.HI.U32 R6, R4, R14, RZ ;  /* 0x0000000e04067227 */ /* 0x000fc800078e00ff */
[----:B------:R-:W-:Y:S02]  /*d810*/  IMAD.MOV R6, RZ, RZ, -R6 ;  /* 0x000000ffff067224 */ /* 0x000fe400078e0a06 */
[----:B------:R-:W-:Y:S01]  /*d820*/  @!P3 IMAD.MOV R3, RZ, RZ, -R3 ;  /* 0x000000ffff03b224 */ /* 0x000fe200078e0a03 */
[----:B------:R-:W-:Y:S01]  /*d830*/  ISETP.GE.AND P3, PT, R7, RZ, PT ;  /* 0x000000ff0700720c */ /* 0x000fe20003f66270 */
[----:B------:R-:W-:Y:S02]  /*d840*/  IMAD R14, R10, R6, R14 ;  /* 0x000000060a0e7224 */ /* 0x000fe400078e020e */
[----:B------:R-:W-:Y:S01]  /*d850*/  VIADD R6, R28, 0xfb ;  /* 0x000000fb1c067836 */ /* 0x000fe20000000000 */
[----:B------:R1:W-:Y:S01]  /*d860*/  STL [R1+0x4c0], R3 ;  /* 0x0004c00301007387 */ /* 0x0003e20000100800 */
[----:B------:R-:W-:Y:S01]  /*d870*/  IMAD.HI.U32 R15, R4, R13, RZ ;  /* 0x0000000d040f7227 */ /* 0x000fe200078e00ff */
[----:B------:R-:W-:-:S03]  /*d880*/  ISETP.GT.U32.AND P6, PT, R10, R14, PT ;  /* 0x0000000e0a00720c */ /* 0x000fc60003fc4070 */
[--C-:B------:R-:W-:Y:S01]  /*d890*/  @!P5 IMAD.IADD R5, R5, 0x1, -R10.reuse ;  /* 0x000000010505d824 */ /* 0x100fe200078e0a0a */
[----:B------:R-:W-:Y:S01]  /*d8a0*/  ISETP.GE.AND P5, PT, R0, RZ, PT ;  /* 0x000000ff0000720c */ /* 0x000fe20003fa6270 */
[----:B------:R-:W-:Y:S01]  /*d8b0*/  IMAD.MOV R15, RZ, RZ, -R15 ;  /* 0x000000ffff0f7224 */ /* 0x000fe200078e0a0f */
[----:B------:R-:W-:Y:S01]  /*d8c0*/  IABS R0, R6 ;  /* 0x0000000600007213 */ /* 0x000fe20000000000 */
[----:B------:R-:W-:Y:S02]  /*d8d0*/  @!P4 IMAD.IADD R9, R9, 0x1, -R10 ;  /* 0x000000010909c824 */ /* 0x000fe400078e0a0a */
[----:B-1----:R-:W-:Y:S02]  /*d8e0*/  IMAD.MOV.U32 R3, RZ, RZ, R16 ;  /* 0x000000ffff037224 */ /* 0x002fe400078e0010 */
[C---:B------:R-:W-:Y:S01]  /*d8f0*/  IMAD R13, R10.reuse, R15, R13 ;  /* 0x0000000f0a0d7224 */ /* 0x040fe200078e020d */
[----:B------:R-:W-:Y:S01]  /*d900*/  ISETP.GT.U32.AND P4, PT, R10, R9, PT ;  /* 0x000000090a00720c */ /* 0x000fe20003f84070 */
[----:B------:R-:W-:Y:S01]  /*d910*/  @!P2 IMAD.MOV R3, RZ, RZ, -R3 ;  /* 0x000000ffff03a224 */ /* 0x000fe200078e0a03 */
[----:B------:R-:W-:Y:S01]  /*d920*/  ISETP.GE.AND P2, PT, R11, RZ, PT ;  /* 0x000000ff0b00720c */ /* 0x000fe20003f46270 */
[----:B------:R-:W-:-:S02]  /*d930*/  @!P6 IMAD.IADD R14, R14, 0x1, -R10 ;  /* 0x000000010e0ee824 */ /* 0x000fc400078e0a0a */
[----:B------:R-:W-:Y:S01]  /*d940*/  IMAD.MOV.U32 R16, RZ, RZ, R5 ;  /* 0x000000ffff107224 */ /* 0x000fe200078e0005 */
[----:B------:R1:W-:Y:S01]  /*d950*/  STL [R1+0x4b8], R3 ;  /* 0x0004b80301007387 */ /* 0x0003e20000100800 */
[----:B------:R-:W-:Y:S01]  /*d960*/  IMAD.HI.U32 R11, R4, R0, RZ ;  /* 0x00000000040b7227 */ /* 0x000fe200078e00ff */
[----:B------:R-:W-:-:S03]  /*d970*/  ISETP.GT.U32.AND P6, PT, R10, R14, PT ;  /* 0x0000000e0a00720c */ /* 0x000fc60003fc4070 */
[----:B------:R-:W-:Y:S02]  /*d980*/  VIADD R7, R28, 0xfa ;  /* 0x000000fa1c077836 */ /* 0x000fe40000000000 */
[----:B------:R-:W-:Y:S01]  /*d990*/  @!P0 IMAD.MOV R16, RZ, RZ, -R16 ;  /* 0x000000ffff108224 */ /* 0x000fe200078e0a10 */
[----:B------:R-:W-:Y:S01]  /*d9a0*/  ISETP.GT.U32.AND P0, PT, R10, R13, PT ;  /* 0x0000000d0a00720c */ /* 0x000fe20003f04070 */
[----:B------:R-:W-:Y:S01]  /*d9b0*/  @!P4 IMAD.IADD R9, R9, 0x1, -R10 ;  /* 0x000000010909c824 */ /* 0x000fe200078e0a0a */
[----:B------:R-:W-:Y:S01]  /*d9c0*/  IABS R8, R7 ;  /* 0x0000000700087213 */ /* 0x000fe20000000000 */
[----:B-1----:R-:W-:Y:S01]  /*d9d0*/  IMAD.MOV.U32 R3, RZ, RZ, R12 ;  /* 0x000000ffff037224 */ /* 0x002fe200078e000c */
[----:B------:R-:W-:Y:S01]  /*d9e0*/  STL [R1+0x4b4], R16 ;  /* 0x0004b41001007387 */ /* 0x000fe20000100800 */
[----:B------:R-:W-:Y:S01]  /*d9f0*/  IMAD.MOV.U32 R15, RZ, RZ, R9 ;  /* 0x000000ffff0f7224 */ /* 0x000fe200078e0009 */
[----:B------:R-:W-:Y:S01]  /*da00*/  ISETP.GE.AND P4, PT, R7, RZ, PT ;  /* 0x000000ff0700720c */ /* 0x000fe20003f86270 */
[----:B------:R-:W-:Y:S01]  /*da10*/  @!P1 IMAD.MOV R3, RZ, RZ, -R3 ;  /* 0x000000ffff039224 */ /* 0x000fe200078e0a03 */
[----:B------:R-:W-:Y:S01]  /*da20*/  ISETP.GE.AND P1, PT, R6, RZ, PT ;  /* 0x000000ff0600720c */ /* 0x000fe20003f26270 */
[----:B------:R-:W-:-:S02]  /*da30*/  IMAD.MOV R6, RZ, RZ, -R11 ;  /* 0x000000ffff067224 */ /* 0x000fc400078e0a0b */
[----:B------:R-:W-:Y:S01]  /*da40*/  IMAD.HI.U32 R5, R4, R8, RZ ;  /* 0x0000000804057227 */ /* 0x000fe200078e00ff */
[----:B------:R1:W-:Y:S03]  /*da50*/  STL [R1+0x4b0], R3 ;  /* 0x0004b00301007387 */ /* 0x0003e60000100800 */
[----:B------:R-:W-:Y:S02]  /*da60*/  IMAD R0, R10, R6, R0 ;  /* 0x000000060a007224 */ /* 0x000fe400078e0200 */
[--C-:B------:R-:W-:Y:S02]  /*da70*/  @!P6 IMAD.IADD R14, R14, 0x1, -R10.reuse ;  /* 0x000000010e0ee824 */ /* 0x100fe400078e0a0a */
[----:B------:R-:W-:Y:S01]  /*da80*/  IMAD.MOV R5, RZ, RZ, -R5 ;  /* 0x000000ffff057224 */ /* 0x000fe200078e0a05 */
[----:B------:R-:W-:Y:S01]  /*da90*/  ISETP.GT.U32.AND P6, PT, R10, R0, PT ;  /* 0x000000000a00720c */ /* 0x000fe20003fc4070 */
[----:B------:R-:W-:-:S02]  /*daa0*/  @!P0 IMAD.IADD R13, R13, 0x1, -R10 ;  /* 0x000000010d0d8824 */ /* 0x000fc400078e0a0a */
[C---:B------:R-:W-:Y:S02]  /*dab0*/  IMAD R8, R10.reuse, R5, R8 ;  /* 0x000000050a087224 */ /* 0x040fe400078e0208 */
[----:B------:R-:W-:Y:S01]  /*dac0*/  @!P3 IMAD.MOV R15, RZ, RZ, -R15 ;  /* 0x000000ffff0fb224 */ /* 0x000fe200078e0a0f */
[----:B------:R-:W-:Y:S01]  /*dad0*/  ISETP.GT.U32.AND P0, PT, R10, R13, PT ;  /* 0x0000000d0a00720c */ /* 0x000fe20003f04070 */
[----:B------:R-:W-:Y:S01]  /*dae0*/  VIADD R6, R28, 0xf8 ;  /* 0x000000f81c067836 */ /* 0x000fe20000000000 */
[----:B------:R-:W-:Y:S01]  /*daf0*/  ISETP.GT.U32.AND P3, PT, R10, R8, PT ;  /* 0x000000080a00720c */ /* 0x000fe20003f64070 */
[----:B-1----:R-:W-:Y:S01]  /*db00*/  IMAD.MOV.U32 R3, RZ, RZ, R14 ;  /* 0x000000ffff037224 */ /* 0x002fe200078e000e */
[----:B------:R-:W-:Y:S01]  /*db10*/  STL [R1+0x4a8], R15 ;  /* 0x0004a80f01007387 */ /* 0x000fe20000100800 */
[----:B------:R-:W-:Y:S01]  /*db20*/  VIADD R11, R28, 0xf9 ;  /* 0x000000f91c0b7836 */ /* 0x000fe20000000000 */
[----:B------:R-:W-:Y:S01]  /*db30*/  IABS R12, R6 ;  /* 0x00000006000c7213 */ /* 0x000fe20000000000 */
[----:B------:R-:W-:-:S02]  /*db40*/  @!P6 IMAD.IADD R0, R0, 0x1, -R10 ;  /* 0x000000010000e824 */ /* 0x000fc400078e0a0a */
[----:B------:R-:W-:Y:S01]  /*db50*/  @!P5 IMAD.MOV R3, RZ, RZ, -R3 ;  /* 0x000000ffff03d224 */ /* 0x000fe200078e0a03 */
[----:B------:R-:W-:Y:S01]  /*db60*/  IABS R7, R11 ;  /* 0x0000000b00077213 */ /* 0x000fe20000000000 */
[----:B------:R-:W-:Y:S01]  /*db70*/  VIADD R5, R28, 0xf7 ;  /* 0x000000f71c057836 */ /* 0x000fe20000000000 */
[----:B------:R-:W-:Y:S01]  /*db80*/  ISETP.GT.U32.AND P6, PT, R10, R0, PT ;  /* 0x000000000a00720c */ /* 0x000fe20003fc4070 */
[----:B------:R-:W-:Y:S01]  /*db90*/  @!P0 IMAD.IADD R13, R13, 0x1, -R10 ;  /* 0x000000010d0d8824 */ /* 0x000fe200078e0a0a */
[----:B------:R-:W-:Y:S01]  /*dba0*/  ISETP.GE.AND P5, PT, R11, RZ, PT ;  /* 0x000000ff0b00720c */ /* 0x000fe20003fa6270 */
[----:B------:R-:W-:Y:S01]  /*dbb0*/  IMAD.MOV.U32 R11, RZ, RZ, R12 ;  /* 0x000000ffff0b7224 */ /* 0x000fe200078e000c */
[----:B------:R1:W-:Y:S01]  /*dbc0*/  STL [R1+0x4a4], R3 ;  /* 0x0004a40301007387 */ /* 0x0003e20000100800 */
[----:B------:R-:W-:Y:S01]  /*dbd0*/  @!P3 IMAD.IADD R8, R8, 0x1, -R10 ;  /* 0x000000010808b824 */ /* 0x000fe200078e0a0a */
[----:B------:R-:W-:Y:S01]  /*dbe0*/  ISETP.GE.AND P0, PT, R6, RZ, PT ;  /* 0x000000ff0600720c */ /* 0x000fe20003f06270 */
[----:B------:R-:W-:Y:S01]  /*dbf0*/  IMAD.HI.U32 R14, R4, R7, RZ ;  /* 0x00000007040e7227 */ /* 0x000fe200078e00ff */
[----:B------:R-:W-:-:S02]  /*dc00*/  IABS R9, R5 ;  /* 0x0000000500097213 */ /* 0x000fc40000000000 */
        /* <DEDUP_REMOVED lines=40> */
[--C-:B------:R-:W-:Y:S01]  /*de90*/  @!P6 IMAD.IADD R7, R7, 0x1, -R10.reuse ;  /* 0x000000010707e824 */ /* 0x100fe200078e0a0a */
[----:B------:R-:W-:Y:S01]  /*dea0*/  ISETP.GE.AND P6, PT, R14, RZ, PT ;  /* 0x000000ff0e00720c */ /* 0x000fe20003fc6270 */
[----:B------:R-:W-:-:S02]  /*deb0*/  @!P1 IMAD.IADD R11, R11, 0x1, -R10 ;  /* 0x000000010b0b9824 */ /* 0x000fc400078e0a0a */
[----:B------:R-:W-:-:S04]  /*dec0*/  IMAD.HI.U32 R8, R4, R6, RZ ;  /* 0x0000000604087227 */ /* 0x000fc800078e00ff */
[----:B------:R-:W-:Y:S02]  /*ded0*/  @!P4 IMAD.IADD R9, R9, 0x1, -R10 ;  /* 0x000000010909c824 */ /* 0x000fe400078e0a0a */
[C---:B------:R-:W-:Y:S02]  /*dee0*/  IMAD R14, R10.reuse, R17, R16 ;  /* 0x000000110a0e7224 */ /* 0x040fe400078e0210 */
[----:B------:R-:W-:Y:S01]  /*def0*/  IMAD.MOV R13, RZ, RZ, -R13 ;  /* 0x000000ffff0d7224 */ /* 0x000fe200078e0a0d */
[C---:B------:R-:W-:Y:S01]  /*df00*/  ISETP.GT.U32.AND P4, PT, R10.reuse, R9, PT ;  /* 0x000000090a00720c */ /* 0x040fe20003f84070 */
[----:B-1----:R-:W-:Y:S01]  /*df10*/  IMAD.MOV.U32 R3, RZ, RZ, R11 ;  /* 0x000000ffff037224 */ /* 0x002fe200078e000b */
[----:B------:R-:W-:Y:S01]  /*df20*/  ISETP.GT.U32.AND P1, PT, R10, R14, PT ;  /* 0x0000000e0a00720c */ /* 0x000fe20003f24070 */
[----:B------:R-:W-:Y:S02]  /*df30*/  IMAD.MOV.U32 R18, RZ, RZ, R7 ;  /* 0x000000ffff127224 */ /* 0x000fe400078e0007 */
[----:B------:R-:W-:-:S02]  /*df40*/  IMAD.MOV R8, RZ, RZ, -R8 ;  /* 0x000000ffff087224 */ /* 0x000fc400078e0a08 */
[----:B------:R-:W-:Y:S02]  /*df50*/  IMAD R15, R10, R13, R15 ;  /* 0x0000000d0a0f7224 */ /* 0x000fe400078e020f */
[----:B------:R-:W-:-:S04]  /*df60*/  IMAD.HI.U32 R13, R4, R0, RZ ;  /* 0x00000000040d7227 */ /* 0x000fc800078e00ff */
[----:B------:R-:W-:Y:S01]  /*df70*/  @!P0 IMAD.MOV R3, RZ, RZ, -R3 ;  /* 0x000000ffff038224 */ /* 0x000fe200078e0a03 */
[----:B------:R-:W-:Y:S01]  /*df80*/  ISETP.GE.AND P0, PT, R5, RZ, PT ;  /* 0x000000ff0500720c */ /* 0x000fe20003f06270 */
[----:B------:R-:W-:Y:S01]  /*df90*/  @!P5 IMAD.MOV R18, RZ, RZ, -R18 ;  /* 0x000000ffff12d224 */ /* 0x000fe200078e0a12 */
[C---:B------:R-:W-:Y:S01]  /*dfa0*/  ISETP.GT.U32.AND P5, PT, R10.reuse, R15, PT ;  /* 0x0000000f0a00720c */ /* 0x040fe20003fa4070 */
[C---:B------:R-:W-:Y:S02]  /*dfb0*/  IMAD R5, R10.reuse, R8, R6 ;  /* 0x000000080a057224 */ /* 0x040fe400078e0206 */
[----:B------:R-:W-:Y:S01]  /*dfc0*/  IMAD.MOV R7, RZ, RZ, -R13 ;  /* 0x000000ffff077224 */ /* 0x000fe200078e0a0d */
[----:B------:R-:W-:Y:S01]  /*dfd0*/  STL [R1+0x48c], R18 ;  /* 0x00048c1201007387 */ /* 0x000fe20000100800 */
[----:B------:R-:W-:Y:S01]  /*dfe0*/  @!P4 IMAD.IADD R9, R9, 0x1, -R10 ;  /* 0x000000010909c824 */ /* 0x000fe200078e0a0a */
[C---:B------:R-:W-:Y:S01]  /*dff0*/  ISETP.GT.U32.AND P4, PT, R10.reuse, R5, PT ;  /* 0x000000050a00720c */ /* 0x040fe20003f84070 */
[----:B------:R-:W-:Y:S01]  /*e000*/  IMAD R0, R10, R7, R0 ;  /* 0x000000070a007224 */ /* 0x000fe200078e0200 */
[----:B------:R1:W-:Y:S01]  /*e010*/  STL [R1+0x488], R3 ;  /* 0x0004880301007387 */ /* 0x0003e20000100800 */
[----:B------:R-:W-:-:S02]  /*e020*/  @!P1 IMAD.IADD R14, R14, 0x1, -R10 ;  /* 0x000000010e0e9824 */ /* 0x000fc400078e0a0a */
[----:B------:R-:W-:Y:S02]  /*e030*/  VIADD R6, R28, 0xf2 ;  /* 0x000000f21c067836 */ /* 0x000fe40000000000 */
[--C-:B------:R-:W-:Y:S01]  /*e040*/  @!P5 IMAD.IADD R15, R15, 0x1, -R10.reuse ;  /* 0x000000010f0fd824 */ /* 0x100fe200078e0a0a */
[----:B------:R-:W-:Y:S01]  /*e050*/  ISETP.GT.U32.AND P1, PT, R10, R14, PT ;  /* 0x0000000e0a00720c */ /* 0x000fe20003f24070 */
[C---:B------:R-:W-:Y:S01]  /*e060*/  VIADD R7, R28.reuse, 0xf1 ;  /* 0x000000f11c077836 */ /* 0x040fe20000000000 */
[----:B------:R-:W-:Y:S01]  /*e070*/  IABS R13, R6 ;  /* 0x00000006000d7213 */ /* 0x000fe20000000000 */
[----:B------:R-:W-:Y:S01]  /*e080*/  VIADD R8, R28, 0xf0 ;  /* 0x000000f01c087836 */ /* 0x000fe20000000000 */
[C---:B------:R-:W-:Y:S01]  /*e090*/  ISETP.GT.U32.AND P5, PT, R10.reuse, R15, PT ;  /* 0x0000000f0a00720c */ /* 0x040fe20003fa4070 */
[----:B-1----:R-:W-:Y:S01]  /*e0a0*/  IMAD.MOV.U32 R3, RZ, RZ, R9 ;  /* 0x000000ffff037224 */ /* 0x002fe200078e0009 */
[----:B------:R-:W-:Y:S01]  /*e0b0*/  IABS R9, R7 ;  /* 0x0000000700097213 */ /* 0x000fe20000000000 */
[----:B------:R-:W-:Y:S01]  /*e0c0*/  @!P4 IMAD.IADD R5, R5, 0x1, -R10 ;  /* 0x000000010505c824 */ /* 0x000fe200078e0a0a */
[----:B------:R-:W-:Y:S01]  /*e0d0*/  IABS R11, R8 ;  /* 0x00000008000b7213 */ /* 0x000fe20000000000 */
[----:B------:R-:W-:Y:S01]  /*e0e0*/  @!P2 IMAD.MOV R3, RZ, RZ, -R3 ;  /* 0x000000ffff03a224 */ /* 0x000fe200078e0a03 */
[----:B------:R-:W-:Y:S01]  /*e0f0*/  ISETP.GT.U32.AND P2, PT, R10, R0, PT ;  /* 0x000000000a00720c */ /* 0x000fe20003f44070 */
[----:B------:R-:W-:Y:S01]  /*e100*/  IMAD.HI.U32 R16, R4, R13, RZ ;  /* 0x0000000d04107227 */ /* 0x000fe200078e00ff */
[----:B------:R-:W-:-:S02]  /*e110*/  ISETP.GT.U32.AND P4, PT, R10, R5, PT ;  /* 0x000000050a00720c */ /* 0x000fc40003f84070 */
[----:B------:R1:W-:Y:S01]  /*e120*/  STL [R1+0x484], R3 ;  /* 0x0004840301007387 */ /* 0x0003e20000100800 */
[----:B------:R-:W-:Y:S01]  /*e130*/  @!P1 IMAD.IADD R14, R14, 0x1, -R10 ;  /* 0x000000010e0e9824 */ /* 0x000fe200078e0a0a */
[----:B------:R-:W-:Y:S01]  /*e140*/  ISETP.GE.AND P1, PT, R12, RZ, PT ;  /* 0x000000ff0c00720c */ /* 0x000fe20003f26270 */
[----:B------:R-:W-:Y:S02]  /*e150*/  IMAD.MOV R16, RZ, RZ, -R16 ;  /* 0x000000ffff107224 */ /* 0x000fe400078e0a10 */
[----:B------:R-:W-:-:S04]  /*e160*/  IMAD.HI.U32 R12, R4, R9, RZ ;  /* 0x00000009040c7227 */ /* 0x000fc800078e00ff */
[----:B------:R-:W-:Y:S02]  /*e170*/  @!P2 IMAD.IADD R0, R0, 0x1, -R10 ;  /* 0x000000010000a824 */ /* 0x000fe400078e0a0a */
[C---:B------:R-:W-:Y:S02]  /*e180*/  IMAD R13, R10.reuse, R16, R13 ;  /* 0x000000100a0d7224 */ /* 0x040fe400078e020d */
[----:B------:R-:W-:Y:S01]  /*e190*/  IMAD.MOV R12, RZ, RZ, -R12 ;  /* 0x000000ffff0c7224 */ /* 0x000fe200078e0a0c */
[----:B------:R-:W-:Y:S01]  /*e1a0*/  ISETP.GT.U32.AND P2, PT, R10, R0, PT ;  /* 0x000000000a00720c */ /* 0x000fe20003f44070 */
[--C-:B------:R-:W-:Y:S01]  /*e1b0*/  @!P4 IMAD.IADD R5, R5, 0x1, -R10.reuse ;  /* 0x000000010505c824 */ /* 0x100fe200078e0a0a */
[----:B------:R-:W-:Y:S01]  /*e1c0*/  ISETP.GE.AND P4, PT, R8, RZ, PT ;  /* 0x000000ff0800720c */ /* 0x000fe20003f86270 */
[----:B------:R-:W-:Y:S01]  /*e1d0*/  @!P5 IMAD.IADD R15, R15, 0x1, -R10 ;  /* 0x000000010f0fd824 */ /* 0x000fe200078e0a0a */
[C---:B------:R-:W-:Y:S01]  /*e1e0*/  ISETP.GT.U32.AND P5, PT, R10.reuse, R13, PT ;  /* 0x0000000d0a00720c */ /* 0x040fe20003fa4070 */
[----:B------:R-:W-:-:S02]  /*e1f0*/  IMAD R8, R10, R12, R9 ;  /* 0x0000000c0a087224 */ /* 0x000fc400078e0209 */
[----:B------:R-:W-:Y:S02]  /*e200*/  IMAD.MOV.U32 R17, RZ, RZ, R14 ;  /* 0x000000ffff117224 */ /* 0x000fe400078e000e */
[----:B-1----:R-:W-:Y:S02]  /*e210*/  IMAD.MOV.U32 R3, RZ, RZ, R15 ;  /* 0x000000ffff037224 */ /* 0x002fe400078e000f */
[----:B------:R-:W-:Y:S01]  /*e220*/  @!P3 IMAD.MOV R17, RZ, RZ, -R17 ;  /* 0x000000ffff11b224 */ /* 0x000fe200078e0a11 */
[----:B------:R-:W-:Y:S01]  /*e230*/  ISETP.GE.AND P3, PT, R6, RZ, PT ;  /* 0x000000ff0600720c */ /* 0x000fe20003f66270 */
[--C-:B------:R-:W-:Y:S01]  /*e240*/  @!P2 IMAD.IADD R0, R0, 0x1, -R10.reuse ;  /* 0x000000010000a824 */ /* 0x100fe200078e0a0a */
[----:B------:R-:W-:Y:S01]  /*e250*/  ISETP.GT.U32.AND P2, PT, R10, R8, PT ;  /* 0x000000080a00720c */ /* 0x000fe20003f44070 */
[----:B------:R-:W-:Y:S01]  /*e260*/  VIADD R6, R28, 0xef ;  /* 0x000000ef1c067836 */ /* 0x000fe20000000000 */
[----:B------:R-:W-:Y:S01]  /*e270*/  STL [R1+0x480], R17 ;  /* 0x0004801101007387 */ /* 0x000fe20000100800 */
[----:B------:R-:W-:-:S02]  /*e280*/  @!P5 IMAD.IADD R13, R13, 0x1, -R10 ;  /* 0x000000010d0dd824 */ /* 0x000fc400078e0a0a */
[----:B------:R-:W-:Y:S01]  /*e290*/  IMAD.HI.U32 R14, R4, R11, RZ ;  /* 0x0000000b040e7227 */ /* 0x000fe200078e00ff */
[----:B------:R-:W-:Y:S02]  /*e2a0*/  IABS R9, R6 ;  /* 0x0000000600097213 */ /* 0x000fe40000000000 */
[----:B------:R-:W-:Y:S01]  /*e2b0*/  ISETP.GT.U32.AND P5, PT, R10, R13, PT ;  /* 0x0000000d0a00720c */ /* 0x000fe20003fa4070 */
[----:B------:R-:W-:Y:S01]  /*e2c0*/  @!P6 IMAD.MOV R3, RZ, RZ, -R3 ;  /* 0x000000ffff03e224 */ /* 0x000fe200078e0a03 */
[----:B------:R-:W-:Y:S01]  /*e2d0*/  ISETP.GE.AND P6, PT, R7, RZ, PT ;  /* 0x000000ff0700720c */ /* 0x000fe20003fc6270 */
[----:B------:R-:W-:Y:S02]  /*e2e0*/  IMAD.MOV R14, RZ, RZ, -R14 ;  /* 0x000000ffff0e7224 */ /* 0x000fe400078e0a0e */
[----:B------:R-:W-:Y:S01]  /*e2f0*/  @!P2 IMAD.IADD R8, R8, 0x1, -R10 ;  /* 0x000000010808a824 */ /* 0x000fe200078e0a0a */
[----:B------:R1:W-:Y:S01]  /*e300*/  STL [R1+0x47c], R3 ;  /* 0x00047c0301007387 */ /* 0x0003e20000100800 */
[----:B------:R-:W-:-:S03]  /*e310*/  IMAD.HI.U32 R7, R4, R9, RZ ;  /* 0x0000000904077227 */ /* 0x000fc600078e00ff */
[C---:B------:R-:W-:Y:S01]  /*e320*/  ISETP.GT.U32.AND P2, PT, R10.reuse, R8, PT ;  /* 0x000000080a00720c */ /* 0x040fe20003f44070 */
[----:B------:R-:W-:Y:S02]  /*e330*/  IMAD.MOV.U32 R15, RZ, RZ, R5 ;  /* 0x000000ffff0f7224 */ /* 0x000fe400078e0005 */
[----:B------:R-:W-:Y:S02]  /*e340*/  IMAD R11, R10, R14, R11 ;  /* 0x0000000e0a0b7224 */ /* 0x000fe400078e020b */
[----:B------:R-:W-:Y:S02]  /*e350*/  VIADD R5, R28, 0xee ;  /* 0x000000ee1c057836 */ /* 0x000fe40000000000 */
[----:B------:R-:W-:Y:S02]  /*e360*/  IMAD.MOV R7, RZ, RZ, -R7 ;  /* 0x000000ffff077224 */ /* 0x000fe400078e0a07 */
[----:B------:R-:W-:Y:S01]  /*e370*/  @!P5 IMAD.IADD R13, R13, 0x1, -R10 ;  /* 0x000000010d0dd824 */ /* 0x000fe200078e0a0a */
[----:B------:R-:W-:Y:S01]  /*e380*/  IABS R21, R5 ;  /* 0x0000000500157213 */ /* 0x000fe20000000000 */
[C---:B------:R-:W-:Y:S01]  /*e390*/  IMAD R9, R10.reuse, R7, R9 ;  /* 0x000000070a097224 */ /* 0x040fe200078e0209 */
[----:B------:R-:W-:Y:S01]  /*e3a0*/  ISETP.GT.U32.AND P5, PT, R10, R11, PT ;  /* 0x0000000b0a00720c */ /* 0x000fe20003fa4070 */
[----:B-1----:R-:W-:-:S02]  /*e3b0*/  IMAD.MOV.U32 R3, RZ, RZ, R0 ;  /* 0x000000ffff037224 */ /* 0x002fc400078e0000 */
[----:B------:R-:W-:Y:S01]  /*e3c0*/  @!P2 IMAD.IADD R8, R8, 0x1, -R10 ;  /* 0x000000010808a824 */ /* 0x000fe200078e0a0a */
[----:B------:R-:W-:Y:S01]  /*e3d0*/  ISETP.GT.U32.AND P2, PT, R10, R9, PT ;  /* 0x000000090a00720c */ /* 0x000fe20003f44070 */
[----:B------:R-:W-:-:S04]  /*e3e0*/  IMAD.HI.U32 R0, R4, R21, RZ ;  /* 0x0000001504007227 */ /* 0x000fc800078e00ff */
[----:B------:R-:W-:Y:S02]  /*e3f0*/  IMAD.MOV R0, RZ, RZ, -R0 ;  /* 0x000000ffff007224 */ /* 0x000fe400078e0a00 */
[----:B------:R-:W-:Y:S01]  /*e400*/  @!P1 IMAD.MOV R3, RZ, RZ, -R3 ;  /* 0x000000ffff039224 */ /* 0x000fe200078e0a03 */
[----:B------:R-:W-:Y:S01]  /*e410*/  ISETP.GE.AND P1, PT, R5, RZ, PT ;  /* 0x000000ff0500720c */ /* 0x000fe20003f26270 */
[----:B------:R-:W-:Y:S02]  /*e420*/  @!P5 IMAD.IADD R11, R11, 0x1, -R10 ;  /* 0x000000010b0bd824 */ /* 0x000fe400078e0a0a */
[C---:B------:R-:W-:Y:S02]  /*e430*/  IMAD R21, R10.reuse, R0, R21 ;  /* 0x000000000a157224 */ /* 0x040fe400078e0215 */
[----:B------:R-:W-:Y:S01]  /*e440*/  IMAD.MOV.U32 R14, RZ, RZ, R13 ;  /* 0x000000ffff0e7224 */ /* 0x000fe200078e000d */
[----:B------:R-:W-:Y:S01]  /*e450*/  ISETP.GT.U32.AND P5, PT, R10, R11, PT ;  /* 0x0000000b0a00720c */ /* 0x000fe20003fa4070 */
[----:B------:R-:W-:-:S02]  /*e460*/  VIADD R5, R28, 0xed ;  /* 0x000000ed1c057836 */ /* 0x000fc40000000000 */
[----:B------:R-:W-:Y:S01]  /*e470*/  @!P3 IMAD.MOV R14, RZ, RZ, -R14 ;  /* 0x000000ffff0eb224 */ /* 0x000fe200078e0a0e */
[----:B------:R-:W-:Y:S01]  /*e480*/  ISETP.GT.U32.AND P3, PT, R10, R21, PT ;  /* 0x000000150a00720c */ /* 0x000fe20003f64070 */
[--C-:B------:R-:W-:Y:S01]  /*e490*/  @!P2 IMAD.IADD R9, R9, 0x1, -R10.reuse ;  /* 0x000000010909a824 */ /* 0x100fe200078e0a0a */
[----:B------:R-:W-:Y:S01]  /*e4a0*/  IABS R12, R5 ;  /* 0x00000005000c7213 */ /* 0x000fe20000000000 */
[----:B------:R-:W-:Y:S01]  /*e4b0*/  @!P0 IMAD.MOV R15, RZ, RZ, -R15 ;  /* 0x000000ffff0f8224 */ /* 0x000fe200078e0a0f */
[----:B------:R-:W-:Y:S01]  /*e4c0*/  ISETP.GE.AND P0, PT, R6, RZ, PT ;  /* 0x000000ff0600720c */ /* 0x000fe20003f06270 */
[----:B------:R-:W-:Y:S01]  /*e4d0*/  VIADD R6, R28, 0xec ;  /* 0x000000ec1c067836 */ /* 0x000fe20000000000 */
[----:B------:R-:W-:Y:S01]  /*e4e0*/  ISETP.GT.U32.AND P2, PT, R10, R9, PT ;  /* 0x000000090a00720c */ /* 0x000fe20003f44070 */
[----:B------:R-:W-:Y:S01]  /*e4f0*/  IMAD.HI.U32 R7, R4, R12, RZ ;  /* 0x0000000c04077227 */ /* 0x000fe200078e00ff */
[----:B------:R1:W-:Y:S02]  /*e500*/  STL [R1+0x478], R15 ;  /* 0x0004780f01007387 */ /* 0x0003e40000100800 */
[----:B------:R-:W-:Y:S01]  /*e510*/  IABS R16, R6 ;  /* 0x0000000600107213 */ /* 0x000fe20000000000 */
[----:B------:R-:W-:Y:S01]  /*e520*/  IMAD.MOV R7, RZ, RZ, -R7 ;  /* 0x000000ffff077224 */ /* 0x000fe200078e0a07 */
[----:B------:R2:W-:Y:S01]  /*e530*/  STL [R1+0x474], R3 ;  /* 0x0004740301007387 */ /* 0x0005e20000100800 */
[--C-:B------:R-:W-:Y:S01]  /*e540*/  @!P5 IMAD.IADD R11, R11, 0x1, -R10.reuse ;  /* 0x000000010b0bd824 */ /* 0x100fe200078e0a0a */
[----:B------:R-:W-:Y:S01]  /*e550*/  ISETP.GE.AND P5, PT, R6, RZ, PT ;  /* 0x000000ff0600720c */ /* 0x000fe20003fa6270 */
[----:B------:R-:W-:Y:S01]  /*e560*/  @!P3 IMAD.IADD R21, R21, 0x1, -R10 ;  /* 0x000000011515b824 */ /* 0x000fe200078e0a0a */
[----:B------:R-:W-:Y:S01]  /*e570*/  IABS R6, R19 ;  /* 0x0000001300067213 */ /* 0x000fe20000000000 */
[C---:B------:R-:W-:Y:S01]  /*e580*/  IMAD R12, R10.reuse, R7, R12 ;  /* 0x000000070a0c7224 */ /* 0x040fe200078e020c */
[----:B-1----:R-:W-:Y:S01]  /*e590*/  IABS R15, R20 ;  /* 0x00000014000f7213 */ /* 0x002fe20000000000 */
[----:B------:R-:W-:Y:S01]  /*e5a0*/  @!P2 IMAD.IADD R9, R9, 0x1, -R10 ;  /* 0x000000010909a824 */ /* 0x000fe200078e0a0a */
[----:B------:R-:W-:Y:S01]  /*e5b0*/  ISETP.GT.U32.AND P3, PT, R10, R21, PT ;  /* 0x000000150a00720c */ /* 0x000fe20003f64070 */
[----:B------:R-:W-:Y:S01]  /*e5c0*/  IMAD.HI.U32 R0, R4, R16, RZ ;  /* 0x0000001004007227 */ /* 0x000fe200078e00ff */
[----:B------:R-:W-:Y:S01]  /*e5d0*/  ISETP.GT.U32.AND P2, PT, R10, R12, PT ;  /* 0x0000000c0a00720c */ /* 0x000fe20003f44070 */
[----:B------:R-:W-:Y:S02]  /*e5e0*/  STL [R1+0x470], R14 ;  /* 0x0004700e01007387 */ /* 0x000fe40000100800 */
[----:B--2---:R-:W-:-:S02]  /*e5f0*/  IMAD.MOV.U32 R3, RZ, RZ, R8 ;  /* 0x000000ffff037224 */ /* 0x004fc400078e0008 */
[----:B------:R-:W-:-:S04]  /*e600*/  IMAD.HI.U32 R8, R4, R6, RZ ;  /* 0x0000000604087227 */ /* 0x000fc800078e00ff */
[----:B------:R-:W-:Y:S02]  /*e610*/  IMAD.MOV R0, RZ, RZ, -R0 ;  /* 0x000000ffff007224 */ /* 0x000fe400078e0a00 */
[----:B------:R-:W-:Y:S02]  /*e620*/  IMAD.MOV R8, RZ, RZ, -R8 ;  /* 0x000000ffff087224 */ /* 0x000fe400078e0a08 */
[C---:B------:R-:W-:Y:S02]  /*e630*/  IMAD R16, R10.reuse, R0, R16 ;  /* 0x000000000a107224 */ /* 0x040fe400078e0210 */
[C---:B------:R-:W-:Y:S02]  /*e640*/  IMAD R6, R10.reuse, R8, R6 ;  /* 0x000000080a067224 */ /* 0x040fe400078e0206 */
[----:B------:R-:W-:Y:S01]  /*e650*/  @!P6 IMAD.MOV R3, RZ, RZ, -R3 ;  /* 0x000000ffff03e224 */ /* 0x000fe200078e0a03 */
[----:B------:R-:W-:Y:S01]  /*e660*/  ISETP.GE.AND P6, PT, R5, RZ, PT ;  /* 0x000000ff0500720c */ /* 0x000fe20003fc6270 */
[--C-:B------:R-:W-:Y:S01]  /*e670*/  @!P3 IMAD.IADD R21, R21, 0x1, -R10.reuse ;  /* 0x000000011515b824 */ /* 0x100fe200078e0a0a */
[----:B------:R-:W-:Y:S01]  /*e680*/  ISETP.GT.U32.AND P3, PT, R10, R16, PT ;  /* 0x000000100a00720c */ /* 0x000fe20003f64070 */
[----:B------:R-:W-:Y:S01]  /*e690*/  @!P2 IMAD.IADD R12, R12, 0x1, -R10 ;  /* 0x000000010c0ca824 */ /* 0x000fe200078e0a0a */
[----:B------:R-:W-:Y:S01]  /*e6a0*/  ISETP.GT.U32.AND P2, PT, R10, R6, PT ;  /* 0x000000060a00720c */ /* 0x000fe20003f44070 */
[----:B------:R-:W-:Y:S01]  /*e6b0*/  IMAD.HI.U32 R23, R4, R15, RZ ;  /* 0x0000000f04177227 */ /* 0x000fe200078e00ff */
[----:B------:R1:W-:Y:S03]  /*e6c0*/  STL [R1+0x46c], R3 ;  /* 0x00046c0301007387 */ /* 0x0003e60000100800 */
[----:B------:R-:W-:-:S02]  /*e6d0*/  VIADD R5, R28, 0xe9 ;  /* 0x000000e91c057836 */ /* 0x000fc40000000000 */
[----:B------:R-:W-:Y:S02]  /*e6e0*/  IMAD.MOV R23, RZ, RZ, -R23 ;  /* 0x000000ffff177224 */ /* 0x000fe400078e0a17 */
[----:B------:R-:W-:Y:S01]  /*e6f0*/  VIADD R18, R28, 0xe8 ;  /* 0x000000e81c127836 */ /* 0x000fe20000000000 */
[----:B------:R-:W-:Y:S01]  /*e700*/  IABS R17, R5 ;  /* 0x0000000500117213 */ /* 0x000fe20000000000 */
[----:B------:R-:W-:Y:S02]  /*e710*/  IMAD R15, R10, R23, R15 ;  /* 0x000000170a0f7224 */ /* 0x000fe400078e020f */
[----:B-1----:R-:W-:Y:S01]  /*e720*/  IMAD.MOV.U32 R3, RZ, RZ, R11 ;  /* 0x000000ffff037224 */ /* 0x002fe200078e000b */
[----:B------:R-:W-:Y:S01]  /*e730*/  IABS R7, R18 ;  /* 0x0000001200077213 */ /* 0x000fe20000000000 */
[----:B------:R-:W-:Y:S02]  /*e740*/  VIADD R13, R28, 0xe7 ;  /* 0x000000e71c0d7836 */ /* 0x000fe40000000000 */
[----:B------:R-:W-:-:S02]  /*e750*/  @!P4 IMAD.MOV R3, RZ, RZ, -R3 ;  /* 0x000000ffff03c224 */ /* 0x000fc400078e0a03 */
[--C-:B------:R-:W-:Y:S01]  /*e760*/  @!P3 IMAD.IADD R16, R16, 0x1, -R10.reuse ;  /* 0x000000011010b824 */ /* 0x100fe200078e0a0a */
[----:B------:R-:W-:Y:S01]  /*e770*/  ISETP.GT.U32.AND P3, PT, R10, R15, PT ;  /* 0x0000000f0a00720c */ /* 0x000fe20003f64070 */
[----:B------:R-:W-:Y:S01]  /*e780*/  @!P2 IMAD.IADD R6, R6, 0x1, -R10 ;  /* 0x000000010606a824 */ /* 0x000fe200078e0a0a */
[----:B------:R1:W-:Y:S01]  /*e790*/  STL [R1+0x464], R3 ;  /* 0x0004640301007387 */ /* 0x0003e20000100800 */
[----:B------:R-:W-:Y:S01]  /*e7a0*/  IABS R0, R13 ;  /* 0x0000000d00007213 */ /* 0x000fe20000000000 */
[----:B------:R-:W-:Y:S01]  /*e7b0*/  IMAD.HI.U32 R22, R4, R17, RZ ;  /* 0x0000001104167227 */ /* 0x000fe200078e00ff */
[C---:B------:R-:W-:Y:S02]  /*e7c0*/  ISETP.GT.U32.AND P2, PT, R10.reuse, R12, PT ;  /* 0x0000000c0a00720c */ /* 0x040fe40003f44070 */
[----:B------:R-:W-:Y:S01]  /*e7d0*/  ISETP.GT.U32.AND P4, PT, R10, R16, PT ;  /* 0x000000100a00720c */ /* 0x000fe20003f84070 */
[----:B------:R-:W-:-:S04]  /*e7e0*/  IMAD.HI.U32 R8, R4, R7, RZ ;  /* 0x0000000704087227 */ /* 0x000fc800078e00ff */
[----:B-1----:R-:W-:Y:S02]  /*e7f0*/  IMAD.MOV.U32 R3, RZ, RZ, R9 ;  /* 0x000000ffff037224 */ /* 0x002fe400078e0009 */
        /* <DEDUP_REMOVED lines=8> */
[----:B------:R-:W-:Y:S02]  /*e880*/  IMAD R7, R10, R23, R7 ;  /* 0x000000170a077224 */ /* 0x000fe400078e0207 */
[----:B------:R-:W-:Y:S02]  /*e890*/  @!P3 IMAD.IADD R15, R15, 0x1, -R10 ;  /* 0x000000010f0fb824 */ /* 0x000fe400078e0a0a */
[----:B-1----:R-:W-:-:S02]  /*e8a0*/  IMAD.MOV.U32 R3, RZ, RZ, R21 ;  /* 0x000000ffff037224 */ /* 0x002fc400078e0015 */
[C---:B------:R-:W-:Y:S01]  /*e8b0*/  IMAD R0, R10.reuse, R17, R0 ;  /* 0x000000110a007224 */ /* 0x040fe200078e0200 */
[C---:B------:R-:W-:Y:S01]  /*e8c0*/  ISETP.GT.U32.AND P3, PT, R10.reuse, R15, PT ;  /* 0x0000000f0a00720c */ /* 0x040fe20003f64070 */
[----:B------:R-:W-:Y:S01]  /*e8d0*/  @!P1 IMAD.MOV R3, RZ, RZ, -R3 ;  /* 0x000000ffff039224 */ /* 0x000fe200078e0a03 */
[----:B------:R-:W-:Y:S01]  /*e8e0*/  ISETP.GT.U32.AND P1, PT, R10, R8, PT ;  /* 0x000000080a00720c */ /* 0x000fe20003f24070 */
[--C-:B------:R-:W-:Y:S01]  /*e8f0*/  @!P2 IMAD.IADD R12, R12, 0x1, -R10.reuse ;  /* 0x000000010c0ca824 */ /* 0x100fe200078e0a0a */
[----:B------:R-:W-:Y:S01]  /*e900*/  ISETP.GT.U32.AND P2, PT, R10, R7, PT ;  /* 0x000000070a00720c */ /* 0x000fe20003f44070 */
[----:B------:R-:W-:Y:S01]  /*e910*/  @!P0 IMAD.IADD R6, R6, 0x1, -R10 ;  /* 0x0000000106068824 */ /* 0x000fe200078e0a0a */
[----:B------:R-:W-:Y:S01]  /*e920*/  ISETP.GT.U32.AND P0, PT, R10, R0, PT ;  /* 0x000000000a00720c */ /* 0x000fe20003f04070 */
[C---:B------:R-:W-:Y:S01]  /*e930*/  VIADD R14, R28.reuse, 0xe6 ;  /* 0x000000e61c0e7836 */ /* 0x040fe20000000000 */
[----:B------:R1:W-:Y:S01]  /*e940*/  STL [R1+0x454], R3 ;  /* 0x0004540301007387 */ /* 0x0003e20000100800 */
[----:B------:R-:W-:-:S02]  /*e950*/  VIADD R11, R28, 0xe5 ;  /* 0x000000e51c0b7836 */ /* 0x000fc40000000000 */
[----:B------:R-:W-:Y:S01]  /*e960*/  @!P4 IMAD.IADD R16, R16, 0x1, -R10 ;  /* 0x000000011010c824 */ /* 0x000fe200078e0a0a */
[----:B------:R-:W-:Y:S01]  /*e970*/  IABS R17, R14 ;  /* 0x0000000e00117213 */ /* 0x000fe20000000000 */
[----:B------:R-:W-:Y:S01]  /*e980*/  IMAD.MOV.U32 R22, RZ, RZ, R12 ;  /* 0x000000ffff167224 */ /* 0x000fe200078e000c */
[----:B------:R-:W-:Y:S01]  /*e990*/  IABS R9, R11 ;  /* 0x0000000b00097213 */ /* 0x000fe20000000000 */
[--C-:B------:R-:W-:Y:S01]  /*e9a0*/  @!P1 IMAD.IADD R8, R8, 0x1, -R10.reuse ;  /* 0x0000000108089824 */ /* 0x100fe200078e0a0a */
[----:B------:R-:W-:Y:S01]  /*e9b0*/  ISETP.GE.AND P4, PT, R19, RZ, PT ;  /* 0x000000ff1300720c */ /* 0x000fe20003f86270 */
[----:B------:R-:W-:Y:S01]  /*e9c0*/  @!P2 IMAD.IADD R7, R7, 0x1, -R10 ;  /* 0x000000010707a824 */ /* 0x000fe200078e0a0a */
[----:B------:R-:W-:Y:S01]  /*e9d0*/  ISETP.GE.AND P1, PT, R5, RZ, PT ;  /* 0x000000ff0500720c */ /* 0x000fe20003f26270 */
[----:B------:R-:W-:Y:S01]  /*e9e0*/  IMAD.HI.U32 R21, R4, R17, RZ ;  /* 0x0000001104157227 */ /* 0x000fe200078e00ff */
[----:B------:R-:W-:-:S03]  /*e9f0*/  ISETP.GE.AND P2, PT, R18, RZ, PT ;  /* 0x000000ff1200720c */ /* 0x000fc60003f46270 */
[----:B------:R-:W-:Y:S01]  /*ea00*/  @!P3 IMAD.IADD R15, R15, 0x1, -R10 ;  /* 0x000000010f0fb824 */ /* 0x000fe200078e0a0a */
[----:B------:R-:W-:Y:S01]  /*ea10*/  ISETP.GE.AND P3, PT, R20, RZ, PT ;  /* 0x000000ff1400720c */ /* 0x000fe20003f66270 */
[----:B-1----:R-:W-:Y:S02]  /*ea20*/  IMAD.MOV.U32 R3, RZ, RZ, R16 ;  /* 0x000000ffff037224 */ /* 0x002fe400078e0010 */
[----:B------:R-:W-:Y:S01]  /*ea30*/  @!P0 IMAD.IADD R0, R0, 0x1, -R10 ;  /* 0x0000000100008824 */ /* 0x000fe200078e0a0a */
[C---:B------:R-:W-:Y:S01]  /*ea40*/  ISETP.GT.U32.AND P0, PT, R10.reuse, R8, PT ;  /* 0x000000080a00720c */ /* 0x040fe20003f04070 */
[----:B------:R-:W-:Y:S01]  /*ea50*/  @!P6 IMAD.MOV R22, RZ, RZ, -R22 ;  /* 0x000000ffff16e224 */ /* 0x000fe200078e0a16 */
[----:B------:R-:W-:Y:S01]  /*ea60*/  ISETP.GT.U32.AND P6, PT, R10, R7, PT ;  /* 0x000000070a00720c */ /* 0x000fe20003fc4070 */
[----:B------:R-:W-:-:S03]  /*ea70*/  IMAD.HI.U32 R19, R4, R9, RZ ;  /* 0x0000000904137227 */ /* 0x000fc600078e00ff */
[----:B------:R-:W-:Y:S01]  /*ea80*/  STL [R1+0x450], R22 ;  /* 0x0004501601007387 */ /* 0x000fe20000100800 */
[----:B------:R-:W-:Y:S02]  /*ea90*/  IMAD.MOV R21, RZ, RZ, -R21 ;  /* 0x000000ffff157224 */ /* 0x000fe400078e0a15 */
[----:B------:R-:W-:Y:S01]  /*eaa0*/  @!P5 IMAD.MOV R3, RZ, RZ, -R3 ;  /* 0x000000ffff03d224 */ /* 0x000fe200078e0a03 */
[C---:B------:R-:W-:Y:S01]  /*eab0*/  ISETP.GT.U32.AND P5, PT, R10.reuse, R0, PT ;  /* 0x000000000a00720c */ /* 0x040fe20003fa4070 */
[----:B------:R-:W-:Y:S02]  /*eac0*/  IMAD.MOV R19, RZ, RZ, -R19 ;  /* 0x000000ffff137224 */ /* 0x000fe400078e0a13 */
[C---:B------:R-:W-:Y:S01]  /*ead0*/  IMAD R5, R10.reuse, R21, R17 ;  /* 0x000000150a057224 */ /* 0x040fe200078e0211 */
[----:B------:R1:W-:Y:S01]  /*eae0*/  STL [R1+0x44c], R3 ;  /* 0x00044c0301007387 */ /* 0x0003e20000100800 */
[----:B------:R-:W-:Y:S02]  /*eaf0*/  IMAD.MOV.U32 R16, RZ, RZ, R6 ;  /* 0x000000ffff107224 */ /* 0x000fe400078e0006 */
[----:B------:R-:W-:-:S02]  /*eb00*/  IMAD R9, R10, R19, R9 ;  /* 0x000000130a097224 */ /* 0x000fc400078e0209 */
[----:B------:R-:W-:Y:S02]  /*eb10*/  VIADD R12, R28, 0xe4 ;  /* 0x000000e41c0c7836 */ /* 0x000fe40000000000 */
[----:B------:R-:W-:Y:S01]  /*eb20*/  @!P4 IMAD.MOV R16, RZ, RZ, -R16 ;  /* 0x000000ffff10c224 */ /* 0x000fe200078e0a10 */
[----:B------:R-:W-:Y:S01]  /*eb30*/  ISETP.GT.U32.AND P4, PT, R10, R5, PT ;  /* 0x000000050a00720c */ /* 0x000fe20003f84070 */
[--C-:B------:R-:W-:Y:S01]  /*eb40*/  @!P0 IMAD.IADD R8, R8, 0x1, -R10.reuse ;  /* 0x0000000108088824 */ /* 0x100fe200078e0a0a */
[----:B------:R-:W-:Y:S01]  /*eb50*/  ISETP.GT.U32.AND P0, PT, R10, R9, PT ;  /* 0x000000090a00720c */ /* 0x000fe20003f04070 */
[----:B-1----:R-:W-:Y:S01]  /*eb60*/  IMAD.MOV.U32 R3, RZ, RZ, R15 ;  /* 0x000000ffff037224 */ /* 0x002fe200078e000f */
[----:B------:R-:W-:Y:S01]  /*eb70*/  STL [R1+0x448], R16 ;  /* 0x0004481001007387 */ /* 0x000fe20000100800 */
[----:B------:R-:W-:Y:S01]  /*eb80*/  @!P6 IMAD.IADD R7, R7, 0x1, -R10 ;  /* 0x000000010707e824 */ /* 0x000fe200078e0a0a */
[----:B------:R-:W-:Y:S01]  /*eb90*/  ISETP.GE.AND P6, PT, R14, RZ, PT ;  /* 0x000000ff0e00720c */ /* 0x000fe20003fc6270 */
[----:B------:R-:W-:Y:S01]  /*eba0*/  @!P3 IMAD.MOV R3, RZ, RZ, -R3 ;  /* 0x000000ffff03b224 */ /* 0x000fe200078e0a03 */
[----:B------:R-:W-:Y:S01]  /*ebb0*/  ISETP.GE.AND P3, PT, R13, RZ, PT ;  /* 0x000000ff0d00720c */ /* 0x000fe20003f66270 */
[----:B------:R-:W-:Y:S01]  /*ebc0*/  IMAD.MOV.U32 R15, RZ, RZ, R8 ;  /* 0x000000ffff0f7224 */ /* 0x000fe200078e0008 */
[----:B------:R-:W-:Y:S01]  /*ebd0*/  IABS R13, R12 ;  /* 0x0000000c000d7213 */ /* 0x000fe20000000000 */
[----:B------:R-:W-:Y:S01]  /*ebe0*/  @!P5 IMAD.IADD R0, R0, 0x1, -R10 ;  /* 0x000000010000d824 */ /* 0x000fe200078e0a0a */
[----:B------:R1:W-:Y:S01]  /*ebf0*/  STL [R1+0x444], R3 ;  /* 0x0004440301007387 */ /* 0x0003e20000100800 */
[----:B------:R-:W-:Y:S01]  /*ec00*/  @!P1 IMAD.MOV R15, RZ, RZ, -R15 ;  /* 0x000000ffff0f9224 */ /* 0x000fe200078e0a0f */
[----:B------:R-:W-:Y:S01]  /*ec10*/  ISETP.GE.AND P5, PT, R11, RZ, PT ;  /* 0x000000ff0b00720c */ /* 0x000fe20003fa6270 */
[----:B------:R-:W-:-:S03]  /*ec20*/  IMAD.HI.U32 R14, R4, R13, RZ ;  /* 0x0000000d040e7227 */ /* 0x000fc600078e00ff */
[----:B------:R-:W-:Y:S01]  /*ec30*/  STL [R1+0x440], R15 ;  /* 0x0004400f01007387 */ /* 0x000fe20000100800 */
[----:B------:R-:W-:Y:S01]  /*ec40*/  @!P4 IMAD.IADD R5, R5, 0x1, -R10 ;  /* 0x000000010505c824 */ /* 0x000fe200078e0a0a */
[----:B------:R-:W-:Y:S01]  /*ec50*/  ISETP.GE.AND P4, PT, R12, RZ, PT ;  /* 0x000000ff0c00720c */ /* 0x000fe20003f86270 */
[----:B------:R-:W-:Y:S02]  /*ec60*/  IMAD.MOV R14, RZ, RZ, -R14 ;  /* 0x000000ffff0e7224 */ /* 0x000fe400078e0a0e */
[----:B-1----:R-:W-:Y:S02]  /*ec70*/  IMAD.MOV.U32 R3, RZ, RZ, R7 ;  /* 0x000000ffff037224 */ /* 0x002fe400078e0007 */
[----:B------:R-:W-:Y:S02]  /*ec80*/  VIADD R6, R28, 0xe3 ;  /* 0x000000e31c067836 */ /* 0x000fe40000000000 */
[----:B------:R-:W-:Y:S02]  /*ec90*/  @!P2 IMAD.MOV R3, RZ, RZ, -R3 ;  /* 0x000000ffff03a224 */ /* 0x000fe400078e0a03 */
[----:B------:R-:W-:Y:S01]  /*eca0*/  @!P0 IMAD.IADD R9, R9, 0x1, -R10 ;  /* 0x0000000109098824 */ /* 0x000fe200078e0a0a */
[C---:B------:R-:W-:Y:S01]  /*ecb0*/  ISETP.GT.U32.AND P0, PT, R10.reuse, R5, PT ;  /* 0x000000050a00720c */ /* 0x040fe20003f04070 */
[----:B------:R-:W-:Y:S01]  /*ecc0*/  IMAD R13, R10, R14, R13 ;  /* 0x0000000e0a0d7224 */ /* 0x000fe200078e020d */
[----:B------:R1:W-:Y:S01]  /*ecd0*/  STL [R1+0x438], R3 ;  /* 0x0004380301007387 */ /* 0x0003e20000100800 */
[----:B------:R-:W-:Y:S01]  /*ece0*/  IABS R16, R6 ;  /* 0x0000000600107213 */ /* 0x000fe20000000000 */
[----:B------:R-:W-:Y:S01]  /*ecf0*/  VIADD R14, R28, 0xe2 ;  /* 0x000000e21c0e7836 */ /* 0x000fe20000000000 */
[----:B------:R-:W-:Y:S01]  /*ed00*/  ISETP.GT.U32.AND P1, PT, R10, R9, PT ;  /* 0x000000090a00720c */ /* 0x000fe20003f24070 */
[----:B------:R-:W-:Y:S01]  /*ed10*/  VIADD R7, R28, 0xe0 ;  /* 0x000000e01c077836 */ /* 0x000fe20000000000 */
[----:B------:R-:W-:Y:S01]  /*ed20*/  ISETP.GE.AND P2, PT, R6, RZ, PT ;  /* 0x000000ff0600720c */ /* 0x000fe20003f46270 */
[----:B------:R-:W-:-:S03]  /*ed30*/  IMAD.HI.U32 R11, R4, R16, RZ ;  /* 0x00000010040b7227 */ /* 0x000fc600078e00ff */
[----:B------:R-:W-:Y:S01]  /*ed40*/  IABS R12, R7 ;  /* 0x00000007000c7213 */ /* 0x000fe20000000000 */
[----:B-1----:R-:W-:Y:S02]  /*ed50*/  IMAD.MOV.U32 R3, RZ, RZ, R0 ;  /* 0x000000ffff037224 */ /* 0x002fe400078e0000 */
[----:B------:R-:W-:Y:S02]  /*ed60*/  IMAD.MOV R11, RZ, RZ, -R11 ;  /* 0x000000ffff0b7224 */ /* 0x000fe400078e0a0b */
[----:B------:R-:W-:Y:S01]  /*ed70*/  @!P3 IMAD.MOV R3, RZ, RZ, -R3 ;  /* 0x000000ffff03b224 */ /* 0x000fe200078e0a03 */
[----:B------:R-:W-:Y:S01]  /*ed80*/  ISETP.GT.U32.AND P3, PT, R10, R13, PT ;  /* 0x0000000d0a00720c */ /* 0x000fe20003f64070 */
[----:B------:R-:W-:Y:S01]  /*ed90*/  @!P0 IMAD.IADD R5, R5, 0x1, -R10 ;  /* 0x0000000105058824 */ /* 0x000fe200078e0a0a */
[----:B------:R-:W-:Y:S01]  /*eda0*/  ISETP.GE.AND P0, PT, R14, RZ, PT ;  /* 0x000000ff0e00720c */ /* 0x000fe20003f06270 */
[----:B------:R-:W-:Y:S01]  /*edb0*/  IMAD R16, R10, R11, R16 ;  /* 0x0000000b0a107224 */ /* 0x000fe200078e0210 */
[----:B------:R1:W-:Y:S01]  /*edc0*/  STL [R1+0x434], R3 ;  /* 0x0004340301007387 */ /* 0x0003e20000100800 */
[----:B------:R-:W-:Y:S01]  /*edd0*/  IABS R14, R14 ;  /* 0x0000000e000e7213 */ /* 0x000fe20000000000 */
[----:B------:R-:W-:-:S02]  /*ede0*/  @!P1 IMAD.IADD R9, R9, 0x1, -R10 ;  /* 0x0000000109099824 */ /* 0x000fc400078e0a0a */
[----:B------:R-:W-:Y:S01]  /*edf0*/  ISETP.GT.U32.AND P1, PT, R10, R16, PT ;  /* 0x000000100a00720c */ /* 0x000fe20003f24070 */
[----:B------:R-:W-:Y:S02]  /*ee00*/  VIADD R0, R28, 0xe1 ;  /* 0x000000e11c007836 */ /* 0x000fe40000000000 */
[----:B------:R-:W-:-:S03]  /*ee10*/  IMAD.HI.U32 R8, R4, R14, RZ ;  /* 0x0000000e04087227 */ /* 0x000fc600078e00ff */
[----:B------:R-:W-:Y:S01]  /*ee20*/  IABS R6, R0 ;  /* 0x0000000000067213 */ /* 0x000fe20000000000 */
[----:B-1----:R-:W-:Y:S02]  /*ee30*/  IMAD.MOV.U32 R3, RZ, RZ, R5 ;  /* 0x000000ffff037224 */ /* 0x002fe400078e0005 */
[----:B------:R-:W-:Y:S01]  /*ee40*/  @!P3 IMAD.IADD R13, R13, 0x1, -R10 ;  /* 0x000000010d0db824 */ /* 0x000fe200078e0a0a */
[----:B------:R-:W-:Y:S01]  /*ee50*/  ISETP.GE.AND P3, PT, R0, RZ, PT ;  /* 0x000000ff0000720c */ /* 0x000fe20003f66270 */
[----:B------:R-:W-:Y:S02]  /*ee60*/  @!P6 IMAD.MOV R3, RZ, RZ, -R3 ;  /* 0x000000ffff03e224 */ /* 0x000fe400078e0a03 */
[----:B------:R-:W-:Y:S01]  /*ee70*/  IMAD.MOV R8, RZ, RZ, -R8 ;  /* 0x000000ffff087224 */ /* 0x000fe200078e0a08 */
[----:B------:R-:W-:Y:S01]  /*ee80*/  ISETP.GT.U32.AND P6, PT, R10, R13, PT ;  /* 0x0000000d0a00720c */ /* 0x000fe20003fc4070 */
[----:B------:R-:W-:Y:S01]  /*ee90*/  @!P1 IMAD.IADD R16, R16, 0x1, -R10 ;  /* 0x0000000110109824 */ /* 0x000fe200078e0a0a */
[----:B------:R1:W-:Y:S01]  /*eea0*/  STL [R1+0x430], R3 ;  /* 0x0004300301007387 */ /* 0x0003e20000100800 */
[----:B------:R-:W-:-:S02]  /*eeb0*/  IMAD R14, R10, R8, R14 ;  /* 0x000000080a0e7224 */ /* 0x000fc400078e020e */
[----:B------:R-:W-:Y:S01]  /*eec0*/  IMAD.HI.U32 R0, R4, R12, RZ ;  /* 0x0000000c04007227 */ /* 0x000fe200078e00ff */
[----:B------:R-:W-:-:S03]  /*eed0*/  ISETP.GT.U32.AND P1, PT, R10, R16, PT ;  /* 0x000000100a00720c */ /* 0x000fc60003f24070 */
[----:B------:R-:W-:-:S04]  /*eee0*/  IMAD.HI.U32 R5, R4, R6, RZ ;  /* 0x0000000604057227 */ /* 0x000fc800078e00ff */
[----:B-1----:R-:W-:Y:S02]  /*eef0*/  IMAD.MOV.U32 R3, RZ, RZ, R9 ;  /* 0x000000ffff037224 */ /* 0x002fe400078e0009 */
[----:B------:R-:W-:Y:S01]  /*ef00*/  @!P6 IMAD.IADD R13, R13, 0x1, -R10 ;  /* 0x000000010d0de824 */ /* 0x000fe200078e0a0a */
[C---:B------:R-:W-:Y:S01]  /*ef10*/  ISETP.GT.U32.AND P6, PT, R10.reuse, R14, PT ;  /* 0x0000000e0a00720c */ /* 0x040fe20003fc4070 */
[----:B------:R-:W-:Y:S01]  /*ef20*/  @!P5 IMAD.MOV R3, RZ, RZ, -R3 ;  /* 0x000000ffff03d224 */ /* 0x000fe200078e0a03 */
[----:B------:R-:W-:Y:S01]  /*ef30*/  ISETP.GE.AND P5, PT, R7, RZ, PT ;  /* 0x000000ff0700720c */ /* 0x000fe20003fa6270 */
[----:B------:R-:W-:Y:S02]  /*ef40*/  IMAD.MOV R7, RZ, RZ, -R0 ;  /* 0x000000ffff077224 */ /* 0x000fe400078e0a00 */
[----:B------:R-:W-:Y:S01]  /*ef50*/  IMAD.MOV R5, RZ, RZ, -R5 ;  /* 0x000000ffff057224 */ /* 0x000fe200078e0a05 */
[----:B------:R1:W-:Y:S01]  /*ef60*/  STL [R1+0x42c], R3 ;  /* 0x00042c0301007387 */ /* 0x0003e20000100800 */
[----:B------:R-:W-:-:S02]  /*ef70*/  IMAD R12, R10, R7, R12 ;  /* 0x000000070a0c7224 */ /* 0x000fc400078e020c */
[----:B------:R-:W-:Y:S02]  /*ef80*/  IMAD R6, R10, R5, R6 ;  /* 0x000000050a067224 */ /* 0x000fe400078e0206 */
[----:B------:R-:W-:Y:S02]  /*ef90*/  VIADD R0, R28, 0xdf ;  /* 0x000000df1c007836 */ /* 0x000fe40000000000 */
[--C-:B------:R-:W-:Y:S01]  /*efa0*/  @!P6 IMAD.IADD R14, R14, 0x1, -R10.reuse ;  /* 0x000000010e0ee824 */ /* 0x100fe200078e0a0a */
[----:B------:R-:W-:Y:S01]  /*efb0*/  ISETP.GT.U32.AND P6, PT, R10, R12, PT ;  /* 0x0000000c0a00720c */ /* 0x000fe20003fc4070 */
[----:B------:R-:W-:Y:S01]  /*efc0*/  @!P1 IMAD.IADD R16, R16, 0x1, -R10 ;  /* 0x0000000110109824 */ /* 0x000fe200078e0a0a */
[----:B------:R-:W-:Y:S01]  /*efd0*/  IABS R7, R0 ;  /* 0x0000000000077213 */ /* 0x000fe20000000000 */
[----:B-1----:R-:W-:Y:S01]  /*efe0*/  IMAD.MOV.U32 R3, RZ, RZ, R13 ;  /* 0x000000ffff037224 */ /* 0x002fe200078e000d */
[----:B------:R-:W-:Y:S01]  /*eff0*/  ISETP.GT.U32.AND P1, PT, R10, R6, PT ;  /* 0x000000060a00720c */ /* 0x000fe20003f24070 */
[----:B------:R-:W-:-:S02]  /*f000*/  VIADD R9, R28, 0xdd ;  /* 0x000000dd1c097836 */ /* 0x000fc40000000000 */
[----:B------:R-:W-:Y:S01]  /*f010*/  @!P4 IMAD.MOV R3, RZ, RZ, -R3 ;  /* 0x000000ffff03c224 */ /* 0x000fe200078e0a03 */
[----:B------:R-:W-:Y:S01]  /*f020*/  ISETP.GT.U32.AND P4, PT, R10, R14, PT ;  /* 0x0000000e0a00720c */ /* 0x000fe20003f84070 */
[----:B------:R-:W-:Y:S01]  /*f030*/  IMAD.HI.U32 R13, R4, R7, RZ ;  /* 0x00000007040d7227 */ /* 0x000fe200078e00ff */
[----:B------:R-:W-:Y:S02]  /*f040*/  IABS R11, R9 ;  /* 0x00000009000b7213 */ /* 0x000fe40000000000 */
[----:B------:R1:W-:Y:S01]  /*f050*/  STL [R1+0x424], R3 ;  /* 0x0004240301007387 */ /* 0x0003e20000100800 */
[----:B------:R-:W-:Y:S02]  /*f060*/  IMAD.MOV R13, RZ, RZ, -R13 ;  /* 0x000000ffff0d7224 */ /* 0x000fe400078e0a0d */
[----:B------:R-:W-:Y:S02]  /*f070*/  @!P6 IMAD.IADD R12, R12, 0x1, -R10 ;  /* 0x000000010c0ce824 */ /* 0x000fe400078e0a0a */
[----:B------:R-:W-:-:S02]  /*f080*/  VIADD R15, R28, 0xde ;  /* 0x000000de1c0f7836 */ /* 0x000fc40000000000 */
[----:B------:R-:W-:Y:S01]  /*f090*/  VIADD R5, R28, 0xdc ;  /* 0x000000dc1c057836 */ /* 0x000fe20000000000 */
[----:B------:R-:W-:Y:S01]  /*f0a0*/  ISETP.GT.U32.AND P6, PT, R10, R12, PT ;  /* 0x0000000c0a00720c */ /* 0x000fe20003fc4070 */
[----:B------:R-:W-:Y:S01]  /*f0b0*/  @!P1 IMAD.IADD R6, R6, 0x1, -R10 ;  /* 0x0000000106069824 */ /* 0x000fe200078e0a0a */
[----:B------:R-:W-:Y:S01]  /*f0c0*/  IABS R17, R15 ;  /* 0x0000000f00117213 */ /* 0x000fe20000000000 */
[----:B-1----:R-:W-:Y:S01]  /*f0d0*/  IMAD.MOV.U32 R3, RZ, RZ, R16 ;  /* 0x000000ffff037224 */ /* 0x002fe200078e0010 */
[----:B------:R-:W-:Y:S01]  /*f0e0*/  IABS R8, R5 ;  /* 0x0000000500087213 */ /* 0x000fe20000000000 */
[----:B------:R-:W-:Y:S01]  /*f0f0*/  @!P4 IMAD.IADD R14, R14, 0x1, -R10 ;  /* 0x000000010e0ec824 */ /* 0x000fe200078e0a0a */
[----:B------:R-:W-:Y:S01]  /*f100*/  ISETP.GT.U32.AND P1, PT, R10, R6, PT ;  /* 0x000000060a00720c */ /* 0x000fe20003f24070 */
[----:B------:R-:W-:Y:S01]  /*f110*/  @!P2 IMAD.MOV R3, RZ, RZ, -R3 ;  /* 0x000000ffff03a224 */ /* 0x000fe200078e0a03 */
[----:B------:R-:W-:Y:S01]  /*f120*/  ISETP.GE.AND P2, PT, R0, RZ, PT ;  /* 0x000000ff0000720c */ /* 0x000fe20003f46270 */
[----:B------:R-:W-:-:S02]  /*f130*/  IMAD R0, R10, R13, R7 ;  /* 0x0000000d0a007224 */ /* 0x000fc400078e0207 */
        /* <DEDUP_REMOVED lines=15> */
[--C-:B------:R-:W-:Y:S01]  /*f230*/  @!P1 IMAD.IADD R6, R6, 0x1, -R10.reuse ;  /* 0x0000000106069824 */ /* 0x100fe200078e0a0a */
[----:B------:R-:W-:Y:S01]  /*f240*/  ISETP.GE.AND P1, PT, R15, RZ, PT ;  /* 0x000000ff0f00720c */ /* 0x000fe20003f26270 */
[----:B------:R-:W-:Y:S02]  /*f250*/  IMAD R17, R10, R16, R17 ;  /* 0x000000100a117224 */ /* 0x000fe400078e0211 */
[----:B------:R-:W-:Y:S02]  /*f260*/  @!P4 IMAD.IADD R0, R0, 0x1, -R10 ;  /* 0x000000010000c824 */ /* 0x000fe400078e0a0a */
[C---:B------:R-:W-:Y:S01]  /*f270*/  IMAD R8, R10.reuse, R13, R8 ;  /* 0x0000000d0a087224 */ /* 0x040fe200078e0208 */
[----:B------:R-:W-:Y:S01]  /*f280*/  IABS R13, R7 ;  /* 0x00000007000d7213 */ /* 0x000fe20000000000 */
[----:B-1----:R-:W-:Y:S01]  /*f290*/  IMAD.MOV.U32 R3, RZ, RZ, R12 ;  /* 0x000000ffff037224 */ /* 0x002fe200078e000c */
[C---:B------:R-:W-:Y:S01]  /*f2a0*/  ISETP.GT.U32.AND P0, PT, R10.reuse, R0, PT ;  /* 0x000000000a00720c */ /* 0x040fe20003f04070 */
[----:B------:R-:W-:Y:S01]  /*f2b0*/  IMAD.MOV.U32 R14, RZ, RZ, R6 ;  /* 0x000000ffff0e7224 */ /* 0x000fe200078e0006 */
[C---:B------:R-:W-:Y:S01]  /*f2c0*/  ISETP.GT.U32.AND P4, PT, R10.reuse, R17, PT ;  /* 0x000000110a00720c */ /* 0x040fe20003f84070 */
[----:B------:R-:W-:Y:S01]  /*f2d0*/  @!P5 IMAD.MOV R3, RZ, RZ, -R3 ;  /* 0x000000ffff03d224 */ /* 0x000fe200078e0a03 */
[----:B------:R-:W-:Y:S01]  /*f2e0*/  ISETP.GT.U32.AND P5, PT, R10, R8, PT ;  /* 0x000000080a00720c */ /* 0x000fe20003fa4070 */
[----:B------:R-:W-:-:S02]  /*f2f0*/  IMAD.MOV.U32 R6, RZ, RZ, R13 ;  /* 0x000000ffff067224 */ /* 0x000fc400078e000d */
        /* <DEDUP_REMOVED lines=12> */
[----:B------:R-:W-:Y:S01]  /*f3c0*/  ISETP.GE.AND P4, PT, R7, RZ, PT ;  /* 0x000000ff0700720c */ /* 0x000fe20003f86270 */
[----:B------:R-:W-:Y:S01]  /*f3d0*/  @!P5 IMAD.IADD R8, R8, 0x1, -R10 ;  /* 0x000000010808d824 */ /* 0x000fe200078e0a0a */
[C---:B------:R-:W-:Y:S01]  /*f3e0*/  ISETP.GT.U32.AND P5, PT, R10.reuse, R11, PT ;  /* 0x0000000b0a00720c */ /* 0x040fe20003fa4070 */
[C---:B------:R-:W-:Y:S01]  /*f3f0*/  IMAD R6, R10.reuse, R12, R6 ;  /* 0x0000000c0a067224 */ /* 0x040fe200078e0206 */
[----:B------:R-:W-:Y:S01]  /*f400*/  ISETP.GT.U32.AND P6, PT, R10, R17, PT ;  /* 0x000000110a00720c */ /* 0x000fe20003fc4070 */
[----:B------:R-:W-:-:S04]  /*f410*/  IMAD.HI.U32 R12, R4, R16, RZ ;  /* 0x00000010040c7227 */ /* 0x000fc800078e00ff */
[----:B-1----:R-:W-:Y:S02]  /*f420*/  IMAD.MOV.U32 R3, RZ, RZ, R0 ;  /* 0x000000ffff037224 */ /* 0x002fe400078e0000 */
[----:B------:R-:W-:Y:S02]  /*f430*/  IMAD.MOV R12, RZ, RZ, -R12 ;  /* 0x000000ffff0c7224 */ /* 0x000fe400078e0a0c */
[----:B------:R-:W-:Y:S01]  /*f440*/  @!P2 IMAD.MOV R3, RZ, RZ, -R3 ;  /* 0x000000ffff03a224 */ /* 0x000fe200078e0a03 */
[----:B------:R-:W-:Y:S01]  /*f450*/  ISETP.GT.U32.AND P2, PT, R10, R8, PT ;  /* 0x000000080a00720c */ /* 0x000fe20003f44070 */
[----:B------:R-:W-:Y:S02]  /*f460*/  VIADD R7, R28, 0xd9 ;  /* 0x000000d91c077836 */ /* 0x000fe40000000000 */
[----:B------:R-:W-:Y:S01]  /*f470*/  IMAD R16, R10, R12, R16 ;  /* 0x0000000c0a107224 */ /* 0x000fe200078e0210 */
[----:B------:R1:W-:Y:S01]  /*f480*/  STL [R1+0x40c], R3 ;  /* 0x00040c0301007387 */ /* 0x0003e20000100800 */
[----:B------:R-:W-:Y:S01]  /*f490*/  VIADD R5, R28, 0xd8 ;  /* 0x000000d81c057836 */ /* 0x000fe20000000000 */
[----:B------:R-:W-:Y:S01]  /*f4a0*/  IABS R15, R7 ;  /* 0x00000007000f7213 */ /* 0x000fe20000000000 */
[--C-:B------:R-:W-:Y:S01]  /*f4b0*/  @!P5 IMAD.IADD R11, R11, 0x1, -R10.reuse ;  /* 0x000000010b0bd824 */ /* 0x100fe200078e0a0a */
[C---:B------:R-:W-:Y:S01]  /*f4c0*/  ISETP.GT.U32.AND P5, PT, R10.reuse, R16, PT ;  /* 0x000000100a00720c */ /* 0x040fe20003fa4070 */
[----:B------:R-:W-:Y:S01]  /*f4d0*/  @!P6 IMAD.IADD R17, R17, 0x1, -R10 ;  /* 0x000000011111e824 */ /* 0x000fe200078e0a0a */
[----:B------:R-:W-:Y:S01]  /*f4e0*/  ISETP.GT.U32.AND P6, PT, R10, R6, PT ;  /* 0x000000060a00720c */ /* 0x000fe20003fc4070 */
[----:B------:R-:W-:Y:S01]  /*f4f0*/  IMAD.HI.U32 R12, R4, R15, RZ ;  /* 0x0000000f040c7227 */ /* 0x000fe200078e00ff */
[----:B------:R-:W-:-:S03]  /*f500*/  IABS R14, R5 ;  /* 0x00000005000e7213 */ /* 0x000fc60000000000 */
[----:B------:R-:W-:Y:S01]  /*f510*/  @!P2 IMAD.IADD R8, R8, 0x1, -R10 ;  /* 0x000000010808a824 */ /* 0x000fe200078e0a0a */
[----:B------:R-:W-:Y:S01]  /*f520*/  ISETP.GE.AND P2, PT, R9, RZ, PT ;  /* 0x000000ff0900720c */ /* 0x000fe20003f46270 */
[----:B-1----:R-:W-:Y:S02]  /*f530*/  IMAD.MOV.U32 R3, RZ, RZ, R17 ;  /* 0x000000ffff037224 */ /* 0x002fe400078e0011 */
[----:B------:R-:W-:Y:S02]  /*f540*/  VIADD R0, R28, 0xd7 ;  /* 0x000000d71c007836 */ /* 0x000fe40000000000 */
[----:B------:R-:W-:-:S03]  /*f550*/  IMAD.HI.U32 R9, R4, R14, RZ ;  /* 0x0000000e04097227 */ /* 0x000fc600078e00ff */
[----:B------:R-:W-:Y:S01]  /*f560*/  IABS R13, R0 ;  /* 0x00000000000d7213 */ /* 0x000fe20000000000 */
[----:B------:R-:W-:Y:S02]  /*f570*/  IMAD.MOV R12, RZ, RZ, -R12 ;  /* 0x000000ffff0c7224 */ /* 0x000fe400078e0a0c */
[----:B------:R-:W-:Y:S02]  /*f580*/  @!P1 IMAD.MOV R3, RZ, RZ, -R3 ;  /* 0x000000ffff039224 */ /* 0x000fe400078e0a03 */
[----:B------:R-:W-:Y:S02]  /*f590*/  IMAD.MOV R9, RZ, RZ, -R9 ;  /* 0x000000ffff097224 */ /* 0x000fe400078e0a09 */
[--C-:B------:R-:W-:Y:S01]  /*f5a0*/  @!P5 IMAD.IADD R16, R16, 0x1, -R10.reuse ;  /* 0x000000011010d824 */ /* 0x100fe200078e0a0a */
[----:B------:R1:W-:Y:S01]  /*f5b0*/  STL [R1+0x408], R3 ;  /* 0x0004080301007387 */ /* 0x0003e20000100800 */
[----:B------:R-:W-:Y:S02]  /*f5c0*/  IMAD R15, R10, R12, R15 ;  /* 0x0000000c0a0f7224 */ /* 0x000fe400078e020f */
[----:B------:R-:W-:Y:S01]  /*f5d0*/  @!P6 IMAD.IADD R6, R6, 0x1, -R10 ;  /* 0x000000010606e824 */ /* 0x000fe200078e0a0a */
[----:B------:R-:W-:Y:S01]  /*f5e0*/  ISETP.GE.AND P6, PT, R7, RZ, PT ;  /* 0x000000ff0700720c */ /* 0x000fe20003fc6270 */
[C---:B------:R-:W-:Y:S01]  /*f5f0*/  IMAD R14, R10.reuse, R9, R14 ;  /* 0x000000090a0e7224 */ /* 0x040fe200078e020e */
[C---:B------:R-:W-:Y:S01]  /*f600*/  ISETP.GT.U32.AND P5, PT, R10.reuse, R16, PT ;  /* 0x000000100a00720c */ /* 0x040fe20003fa4070 */
[----:B------:R-:W-:Y:S01]  /*f610*/  @!P3 IMAD.MOV R11, RZ, RZ, -R11 ;  /* 0x000000ffff0bb224 */ /* 0x000fe200078e0a0b */
[----:B------:R-:W-:Y:S01]  /*f620*/  ISETP.GT.U32.AND P3, PT, R10, R15, PT ;  /* 0x0000000f0a00720c */ /* 0x000fe20003f64070 */
[----:B------:R-:W-:Y:S01]  /*f630*/  IMAD.HI.U32 R7, R4, R13, RZ ;  /* 0x0000000d04077227 */ /* 0x000fe200078e00ff */
[----:B------:R-:W-:-:S02]  /*f640*/  ISETP.GT.U32.AND P1, PT, R10, R6, PT ;  /* 0x000000060a00720c */ /* 0x000fc40003f24070 */
[----:B------:R2:W-:Y:S01]  /*f650*/  STL [R1+0x404], R11 ;  /* 0x0004040b01007387 */ /* 0x0005e20000100800 */
[----:B-1----:R-:W-:Y:S02]  /*f660*/  IMAD.MOV.U32 R3, RZ, RZ, R8 ;  /* 0x000000ffff037224 */ /* 0x002fe400078e0008 */
[----:B------:R-:W-:Y:S02]  /*f670*/  IMAD.MOV R7, RZ, RZ, -R7 ;  /* 0x000000ffff077224 */ /* 0x000fe400078e0a07 */
[----:B------:R-:W-:Y:S01]  /*f680*/  @!P0 IMAD.MOV R3, RZ, RZ, -R3 ;  /* 0x000000ffff038224 */ /* 0x000fe200078e0a03 */
[C---:B------:R-:W-:Y:S01]  /*f690*/  ISETP.GT.U32.AND P0, PT, R10.reuse, R14, PT ;  /* 0x0000000e0a00720c */ /* 0x040fe20003f04070 */
[----:B------:R-:W-:Y:S02]  /*f6a0*/  IMAD R13, R10, R7, R13 ;  /* 0x000000070a0d7224 */ /* 0x000fe400078e020d */
[----:B------:R-:W-:Y:S01]  /*f6b0*/  VIADD R12, R28, 0xd6 ;  /* 0x000000d61c0c7836 */ /* 0x000fe20000000000 */
[----:B------:R1:W-:Y:S01]  /*f6c0*/  STL [R1+0x3fc], R3 ;  /* 0x0003fc0301007387 */ /* 0x0003e20000100800 */
[--C-:B------:R-:W-:Y:S01]  /*f6d0*/  @!P5 IMAD.IADD R16, R16, 0x1, -R10.reuse ;  /* 0x000000011010d824 */ /* 0x100fe200078e0a0a */
[----:B------:R-:W-:Y:S01]  /*f6e0*/  ISETP.GT.U32.AND P5, PT, R10, R13, PT ;  /* 0x0000000d0a00720c */ /* 0x000fe20003fa4070 */
[--C-:B------:R-:W-:Y:S01]  /*f6f0*/  @!P3 IMAD.IADD R15, R15, 0x1, -R10.reuse ;  /* 0x000000010f0fb824 */ /* 0x100fe200078e0a0a */
[----:B------:R-:W-:Y:S01]  /*f700*/  IABS R7, R12 ;  /* 0x0000000c00077213 */ /* 0x000fe20000000000 */
[--C-:B------:R-:W-:Y:S01]  /*f710*/  @!P1 IMAD.IADD R6, R6, 0x1, -R10.reuse ;  /* 0x0000000106069824 */ /* 0x100fe200078e0a0a */
[----:B------:R-:W-:Y:S01]  /*f720*/  ISETP.GE.AND P1, PT, R5, RZ, PT ;  /* 0x000000ff0500720c */ /* 0x000fe20003f26270 */
[----:B------:R-:W-:Y:S01]  /*f730*/  VIADD R8, R28, 0xd5 ;  /* 0x000000d51c087836 */ /* 0x000fe20000000000 */
[----:B------:R-:W-:Y:S01]  /*f740*/  ISETP.GE.AND P3, PT, R0, RZ, PT ;  /* 0x000000ff0000720c */ /* 0x000fe20003f66270 */
[----:B------:R-:W-:Y:S01]  /*f750*/  @!P0 IMAD.IADD R14, R14, 0x1, -R10 ;  /* 0x000000010e0e8824 */ /* 0x000fe200078e0a0a */
[----:B------:R-:W-:Y:S01]  /*f760*/  ISETP.GT.U32.AND P0, PT, R10, R15, PT ;  /* 0x0000000f0a00720c */ /* 0x000fe20003f04070 */
[----:B------:R-:W-:Y:S01]  /*f770*/  IMAD.HI.U32 R5, R4, R7, RZ ;  /* 0x0000000704057227 */ /* 0x000fe200078e00ff */
[----:B--2---:R-:W-:-:S03]  /*f780*/  IABS R11, R8 ;  /* 0x00000008000b7213 */ /* 0x004fc60000000000 */
[----:B------:R-:W-:Y:S02]  /*f790*/  IMAD.MOV R5, RZ, RZ, -R5 ;  /* 0x000000ffff057224 */ /* 0x000fe400078e0a05 */
[----:B------:R-:W-:Y:S01]  /*f7a0*/  @!P5 IMAD.IADD R13, R13, 0x1, -R10 ;  /* 0x000000010d0dd824 */ /* 0x000fe200078e0a0a */
[C---:B------:R-:W-:Y:S01]  /*f7b0*/  ISETP.GT.U32.AND P5, PT, R10.reuse, R14, PT ;  /* 0x0000000e0a00720c */ /* 0x040fe20003fa4070 */
[----:B------:R-:W-:Y:S02]  /*f7c0*/  IMAD R7, R10, R5, R7 ;  /* 0x000000050a077224 */ /* 0x000fe400078e0207 */
[----:B-1----:R-:W-:Y:S02]  /*f7d0*/  IMAD.MOV.U32 R3, RZ, RZ, R6 ;  /* 0x000000ffff037224 */ /* 0x002fe400078e0006 */
[----:B------:R-:W-:-:S04]  /*f7e0*/  IMAD.HI.U32 R6, R4, R11, RZ ;  /* 0x0000000b04067227 */ /* 0x000fc800078e00ff */
[----:B------:R-:W-:Y:S02]  /*f7f0*/  VIADD R0, R28, 0xd4 ;  /* 0x000000d41c007836 */ /* 0x000fe40000000000 */
[----:B------:R-:W-:Y:S01]  /*f800*/  @!P0 IMAD.IADD R15, R15, 0x1, -R10 ;  /* 0x000000010f0f8824 */ /* 0x000fe200078e0a0a */
[C---:B------:R-:W-:Y:S01]  /*f810*/  ISETP.GT.U32.AND P0, PT, R10.reuse, R7, PT ;  /* 0x000000070a00720c */ /* 0x040fe20003f04070 */
[----:B------:R-:W-:Y:S01]  /*f820*/  IMAD.MOV R6, RZ, RZ, -R6 ;  /* 0x000000ffff067224 */ /* 0x000fe200078e0a06 */
[----:B------:R-:W-:Y:S01]  /*f830*/  IABS R17, R0 ;  /* 0x0000000000117213 */ /* 0x000fe20000000000 */
[----:B------:R-:W-:Y:S01]  /*f840*/  @!P4 IMAD.MOV R3, RZ, RZ, -R3 ;  /* 0x000000ffff03c224 */ /* 0x000fe200078e0a03 */
[C---:B------:R-:W-:Y:S01]  /*f850*/  ISETP.GT.U32.AND P4, PT, R10.reuse, R13, PT ;  /* 0x0000000d0a00720c */ /* 0x040fe20003f84070 */
[----:B------:R-:W-:Y:S02]  /*f860*/  IMAD R11, R10, R6, R11 ;  /* 0x000000060a0b7224 */ /* 0x000fe400078e020b */
[----:B------:R-:W-:Y:S01]  /*f870*/  IMAD.HI.U32 R18, R4, R17, RZ ;  /* 0x0000001104127227 */ /* 0x000fe200078e00ff */
[----:B------:R1:W-:Y:S03]  /*f880*/  STL [R1+0x3f8], R3 ;  /* 0x0003f80301007387 */ /* 0x0003e60000100800 */
[----:B------:R-:W-:Y:S01]  /*f890*/  @!P5 IMAD.IADD R14, R14, 0x1, -R10 ;  /* 0x000000010e0ed824 */ /* 0x000fe200078e0a0a */
[----:B------:R-:W-:Y:S01]  /*f8a0*/  ISETP.GT.U32.AND P5, PT, R10, R11, PT ;  /* 0x0000000b0a00720c */ /* 0x000fe20003fa4070 */
[----:B------:R-:W-:-:S02]  /*f8b0*/  IMAD.MOV R18, RZ, RZ, -R18 ;  /* 0x000000ffff127224 */ /* 0x000fc400078e0a12 */
[----:B------:R-:W-:Y:S01]  /*f8c0*/  @!P0 IMAD.IADD R7, R7, 0x1, -R10 ;  /* 0x0000000107078824 */ /* 0x000fe200078e0a0a */
[----:B------:R-:W-:Y:S01]  /*f8d0*/  ISETP.GE.AND P0, PT, R8, RZ, PT ;  /* 0x000000ff0800720c */ /* 0x000fe20003f06270 */
[----:B------:R-:W-:Y:S02]  /*f8e0*/  VIADD R5, R28, 0xd3 ;  /* 0x000000d31c057836 */ /* 0x000fe40000000000 */
[----:B-1----:R-:W-:Y:S02]  /*f8f0*/  IMAD.MOV.U32 R3, RZ, RZ, R15 ;  /* 0x000000ffff037224 */ /* 0x002fe400078e000f */
[C---:B------:R-:W-:Y:S01]  /*f900*/  IMAD R8, R10.reuse, R18, R17 ;  /* 0x000000120a087224 */ /* 0x040fe200078e0211 */
[----:B------:R-:W-:Y:S01]  /*f910*/  IABS R9, R5 ;  /* 0x0000000500097213 */ /* 0x000fe20000000000 */
[----:B------:R-:W-:Y:S01]  /*f920*/  @!P2 IMAD.MOV R16, RZ, RZ, -R16 ;  /* 0x000000ffff10a224 */ /* 0x000fe200078e0a10 */
[C---:B------:R-:W-:Y:S01]  /*f930*/  ISETP.GT.U32.AND P2, PT, R10.reuse, R7, PT ;  /* 0x000000070a00720c */ /* 0x040fe20003f44070 */
[----:B------:R-:W-:Y:S01]  /*f940*/  @!P6 IMAD.MOV R3, RZ, RZ, -R3 ;  /* 0x000000ffff03e224 */ /* 0x000fe200078e0a03 */
[----:B------:R-:W-:Y:S01]  /*f950*/  ISETP.GT.U32.AND P6, PT, R10, R8, PT ;  /* 0x000000080a00720c */ /* 0x000fe20003fc4070 */
[--C-:B------:R-:W-:Y:S01]  /*f960*/  @!P4 IMAD.IADD R13, R13, 0x1, -R10.reuse ;  /* 0x000000010d0dc824 */ /* 0x100fe200078e0a0a */
[----:B------:R-:W-:Y:S01]  /*f970*/  STL [R1+0x3f4], R16 ;  /* 0x0003f41001007387 */ /* 0x000fe20000100800 */
[----:B------:R-:W-:Y:S01]  /*f980*/  @!P5 IMAD.IADD R11, R11, 0x1, -R10 ;  /* 0x000000010b0bd824 */ /* 0x000fe200078e0a0a */
[----:B------:R-:W-:Y:S01]  /*f990*/  ISETP.GE.AND P4, PT, R12, RZ, PT ;  /* 0x000000ff0c00720c */ /* 0x000fe20003f86270 */
[----:B------:R-:W-:Y:S01]  /*f9a0*/  IMAD.HI.U32 R12, R4, R9, RZ ;  /* 0x00000009040c7227 */ /* 0x000fe200078e00ff */
[----:B------:R1:W-:Y:S02]  /*f9b0*/  STL [R1+0x3f0], R3 ;  /* 0x0003f00301007387 */ /* 0x0003e40000100800 */
[----:B------:R-:W-:Y:S01]  /*f9c0*/  ISETP.GT.U32.AND P5, PT, R10, R11, PT ;  /* 0x0000000b0a00720c */ /* 0x000fe20003fa4070 */
[----:B------:R-:W-:-:S02]  /*f9d0*/  VIADD R6, R28, 0xd2 ;  /* 0x000000d21c067836 */ /* 0x000fc40000000000 */
[----:B------:R-:W-:Y:S01]  /*f9e0*/  @!P1 IMAD.MOV R14, RZ, RZ, -R14 ;  /* 0x000000ffff0e9224 */ /* 0x000fe200078e0a0e */
[----:B------:R-:W-:Y:S01]  /*f9f0*/  ISETP.GE.AND P1, PT, R0, RZ, PT ;  /* 0x000000ff0000720c */ /* 0x000fe20003f26270 */
[----:B------:R-:W-:Y:S01]  /*fa00*/  IMAD.MOV R12, RZ, RZ, -R12 ;  /* 0x000000ffff0c7224 */ /* 0x000fe200078e0a0c */
[----:B------:R-:W-:Y:S01]  /*fa10*/  IABS R19, R6 ;  /* 0x0000000600137213 */ /* 0x000fe20000000000 */
[--C-:B------:R-:W-:Y:S01]  /*fa20*/  @!P2 IMAD.IADD R7, R7, 0x1, -R10.reuse ;  /* 0x000000010707a824 */ /* 0x100fe200078e0a0a */
[----:B------:R-:W-:Y:S01]  /*fa30*/  STL [R1+0x3ec], R14 ;  /* 0x0003ec0e01007387 */ /* 0x000fe20000100800 */
[----:B-1----:R-:W-:Y:S02]  /*fa40*/  IMAD.MOV.U32 R3, RZ, RZ, R13 ;  /* 0x000000ffff037224 */ /* 0x002fe400078e000d */
[----:B------:R-:W-:Y:S02]  /*fa50*/  IMAD R0, R10, R12, R9 ;  /* 0x0000000c0a007224 */ /* 0x000fe400078e0209 */
[----:B------:R-:W-:Y:S01]  /*fa60*/  @!P3 IMAD.MOV R3, RZ, RZ, -R3 ;  /* 0x000000ffff03b224 */ /* 0x000fe200078e0a03 */
[----:B------:R-:W-:Y:S01]  /*fa70*/  ISETP.GE.AND P3, PT, R5, RZ, PT ;  /* 0x000000ff0500720c */ /* 0x000fe20003f66270 */
[----:B------:R-:W-:Y:S01]  /*fa80*/  VIADD R5, R28, 0xd1 ;  /* 0x000000d11c057836 */ /* 0x000fe20000000000 */
[----:B------:R-:W-:Y:S01]  /*fa90*/  ISETP.GT.U32.AND P2, PT, R10, R0, PT ;  /* 0x000000000a00720c */ /* 0x000fe20003f44070 */
[----:B------:R-:W-:Y:S01]  /*faa0*/  @!P6 IMAD.IADD R8, R8, 0x1, -R10 ;  /* 0x000000010808e824 */ /* 0x000fe200078e0a0a */
[----:B------:R1:W-:Y:S01]  /*fab0*/  STL [R1+0x3e8], R3 ;  /* 0x0003e80301007387 */ /* 0x0003e20000100800 */
[----:B------:R-:W-:Y:S01]  /*fac0*/  IMAD.HI.U32 R13, R4, R19, RZ ;  /* 0x00000013040d7227 */ /* 0x000fe200078e00ff */
[----:B------:R-:W-:-:S02]  /*fad0*/  IABS R18, R5 ;  /* 0x0000000500127213 */ /* 0x000fc40000000000 */
[----:B------:R-:W-:Y:S01]  /*fae0*/  ISETP.GE.AND P6, PT, R5, RZ, PT ;  /* 0x000000ff0500720c */ /* 0x000fe20003fc6270 */
[----:B------:R-:W-:Y:S02]  /*faf0*/  IMAD.MOV R13, RZ, RZ, -R13 ;  /* 0x000000ffff0d7224 */ /* 0x000fe400078e0a0d */
[----:B------:R-:W-:Y:S01]  /*fb00*/  @!P5 IMAD.IADD R11, R11, 0x1, -R10 ;  /* 0x000000010b0bd824 */ /* 0x000fe200078e0a0a */
[----:B------:R-:W-:Y:S01]  /*fb10*/  ISETP.GE.AND P5, PT, R6, RZ, PT ;  /* 0x000000ff0600720c */ /* 0x000fe20003fa6270 */
[----:B------:R-:W-:Y:S02]  /*fb20*/  IMAD R19, R10, R13, R19 ;  /* 0x0000000d0a137224 */ /* 0x000fe400078e0213 */
[----:B-1----:R-:W-:Y:S02]  /*fb30*/  IMAD.MOV.U32 R3, RZ, RZ, R7 ;  /* 0x000000ffff037224 */ /* 0x002fe400078e0007 */
[----:B------:R-:W-:-:S04]  /*fb40*/  IMAD.HI.U32 R7, R4, R18, RZ ;  /* 0x0000001204077227 */ /* 0x000fc800078e00ff */
[----:B------:R-:W-:Y:S01]  /*fb50*/  @!P4 IMAD.MOV R3, RZ, RZ, -R3 ;  /* 0x000000ffff03c224 */ /* 0x000fe200078e0a03 */
[----:B------:R-:W-:Y:S01]  /*fb60*/  ISETP.GT.U32.AND P4, PT, R10, R8, PT ;  /* 0x000000080a00720c */ /* 0x000fe20003f84070 */
[----:B------:R-:W-:Y:S02]  /*fb70*/  IMAD.MOV R7, RZ, RZ, -R7 ;  /* 0x000000ffff077224 */ /* 0x000fe400078e0a07 */
[----:B------:R-:W-:Y:S01]  /*fb80*/  @!P2 IMAD.IADD R0, R0, 0x1, -R10 ;  /* 0x000000010000a824 */ /* 0x000fe200078e0a0a */
[----:B------:R1:W-:Y:S01]  /*fb90*/  STL [R1+0x3e0], R3 ;  /* 0x0003e00301007387 */ /* 0x0003e20000100800 */
[----:B------:R-:W-:Y:S02]  /*fba0*/  IMAD R18, R10, R7, R18 ;  /* 0x000000070a127224 */ /* 0x000fe400078e0212 */
[----:B------:R-:W-:Y:S01]  /*fbb0*/  VIADD R6, R28, 0xd0 ;  /* 0x000000d01c067836 */ /* 0x000fe20000000000 */
[----:B------:R-:W-:Y:S01]  /*fbc0*/  ISETP.GT.U32.AND P2, PT, R10, R0, PT ;  /* 0x000000000a00720c */ /* 0x000fe20003f44070 */
[----:B------:R-:W-:-:S02]  /*fbd0*/  VIADD R9, R28, 0xcf ;  /* 0x000000cf1c097836 */ /* 0x000fc40000000000 */
[----:B------:R-:W-:Y:S01]  /*fbe0*/  VIADD R5, R28, 0xce ;  /* 0x000000ce1c057836 */ /* 0x000fe20000000000 */
[----:B------:R-:W-:Y:S01]  /*fbf0*/  IABS R14, R6 ;  /* 0x00000006000e7213 */ /* 0x000fe20000000000 */
[----:B------:R-:W-:Y:S01]  /*fc00*/  @!P4 IMAD.IADD R8, R8, 0x1, -R10 ;  /* 0x000000010808c824 */ /* 0x000fe200078e0a0a */
[----:B------:R-:W-:Y:S01]  /*fc10*/  ISETP.GT.U32.AND P4, PT, R10, R18, PT ;  /* 0x000000120a00720c */ /* 0x000fe20003f84070 */
[----:B-1----:R-:W-:Y:S01]  /*fc20*/  IMAD.MOV.U32 R3, RZ, RZ, R11 ;  /* 0x000000ffff037224 */ /* 0x002fe200078e000b */
[----:B------:R-:W-:Y:S01]  /*fc30*/  IABS R17, R9 ;  /* 0x0000000900117213 */ /* 0x000fe20000000000 */
[----:B------:R-:W-:Y:S01]  /*fc40*/  IMAD.HI.U32 R11, R4, R14, RZ ;  /* 0x0000000e040b7227 */ /* 0x000fe200078e00ff */
[----:B------:R-:W-:-:S03]  /*fc50*/  IABS R16, R5 ;  /* 0x0000000500107213 */ /* 0x000fc60000000000 */
[----:B------:R-:W-:Y:S01]  /*fc60*/  @!P0 IMAD.MOV R3, RZ, RZ, -R3 ;  /* 0x000000ffff038224 */ /* 0x000fe200078e0a03 */
[----:B------:R-:W-:Y:S01]  /*fc70*/  ISETP.GT.U32.AND P0, PT, R10, R19, PT ;  /* 0x000000130a00720c */ /* 0x000fe20003f04070 */
[----:B------:R-:W-:-:S03]  /*fc80*/  IMAD.HI.U32 R7, R4, R17, RZ ;  /* 0x0000001104077227 */ /* 0x000fc600078e00ff */
[----:B------:R1:W-:Y:S01]  /*fc90*/  STL [R1+0x3d4], R3 ;  /* 0x0003d40301007387 */ /* 0x0003e20000100800 */
[--C-:B------:R-:W-:Y:S02]  /*fca0*/  @!P4 IMAD.IADD R18, R18, 0x1, -R10.reuse ;  /* 0x000000011212c824 */ /* 0x100fe400078e0a0a */
[--C-:B------:R-:W-:Y:S01]  /*fcb0*/  @!P2 IMAD.IADD R0, R0, 0x1, -R10.reuse ;  /* 0x000000010000a824 */ /* 0x100fe200078e0a0a */
[----:B------:R-:W-:Y:S01]  /*fcc0*/  ISETP.GE.AND P2, PT, R6, RZ, PT ;  /* 0x000000ff0600720c */ /* 0x000fe20003f46270 */
[----:B------:R-:W-:Y:S02]  /*fcd0*/  IMAD.MOV R11, RZ, RZ, -R11 ;  /* 0x000000ffff0b7224 */ /* 0x000fe400078e0a0b */
[----:B------:R-:W-:Y:S02]  /*fce0*/  IMAD.MOV R7, RZ, RZ, -R7 ;  /* 0x000000ffff077224 */ /* 0x000fe400078e0a07 */
[----:B------:R-:W-:Y:S01]  /*fcf0*/  @!P0 IMAD.IADD R19, R19, 0x1, -R10 ;  /* 0x0000000113138824 */ /* 0x000fe200078e0a0a */
[----:B------:R-:W-:Y:S01]  /*fd00*/  ISETP.GE.AND P0, PT, R9, RZ, PT ;  /* 0x000000ff0900720c */ /* 0x000fe20003f06270 */
[----:B-1----:R-:W-:-:S02]  /*fd10*/  IMAD.MOV.U32 R3, RZ, RZ, R8 ;  /* 0x000000ffff037224 */ /* 0x002fc400078e0008 */
[C---:B------:R-:W-:Y:S01]  /*fd20*/  IMAD R14, R10.reuse, R11, R14 ;  /* 0x0000000b0a0e7224 */ /* 0x040fe200078e020e */
[C---:B------:R-:W-:Y:S01]  /*fd30*/  ISETP.GT.U32.AND P4, PT, R10.reuse, R19, PT ;  /* 0x000000130a00720c */ /* 0x040fe20003f84070 */
[----:B------:R-:W-:Y:S01]  /*fd40*/  @!P1 IMAD.MOV R3, RZ, RZ, -R3 ;  /* 0x000000ffff039224 */ /* 0x000fe200078e0a03 */
[C---:B------:R-:W-:Y:S01]  /*fd50*/  ISETP.GT.U32.AND P1, PT, R10.reuse, R18, PT ;  /* 0x000000120a00720c */ /* 0x040fe20003f24070 */
[----:B------:R-:W-:Y:S02]  /*fd60*/  IMAD R17, R10, R7, R17 ;  /* 0x000000070a117224 */ /* 0x000fe400078e0211 */
[----:B------:R-:W-:Y:S01]  /*fd70*/  IMAD.HI.U32 R6, R4, R16, RZ ;  /* 0x0000001004067227 */ /* 0x000fe200078e00ff */
[----:B------:R1:W-:Y:S03]  /*fd80*/  STL [R1+0x3d0], R3 ;  /* 0x0003d00301007387 */ /* 0x0003e60000100800 */
[----:B------:R-:W-:-:S02]  /*fd90*/  IMAD.MOV R6, RZ, RZ, -R6 ;  /* 0x000000ffff067224 */ /* 0x000fc400078e0a06 */
[----:B------:R-:W-:Y:S02]  /*fda0*/  VIADD R9, R28, 0xcd ;  /* 0x000000cd1c097836 */ /* 0x000fe40000000000 */
[----:B------:R-:W-:Y:S01]  /*fdb0*/  @!P4 IMAD.IADD R19, R19, 0x1, -R10 ;  /* 0x000000011313c824 */ /* 0x000fe200078e0a0a */
[C---:B------:R-:W-:Y:S01]  /*fdc0*/  ISETP.GT.U32.AND P4, PT, R10.reuse, R17, PT ;  /* 0x000000110a00720c */ /* 0x040fe20003f84070 */
[----:B------:R-:W-:Y:S01]  /*fdd0*/  IMAD R16, R10, R6, R16 ;  /* 0x000000060a107224 */ /* 0x000fe200078e0210 */
[----:B------:R-:W-:Y:S01]  /*fde0*/  IABS R12, R9 ;  /* 0x00000009000c7213 */ /* 0x000fe20000000000 */
[----:B-1----:R-:W-:Y:S02]  /*fdf0*/  IMAD.MOV.U32 R3, RZ, RZ, R0 ;  /* 0x000000ffff037224 */ /* 0x002fe400078e0000 */
[----:B------:R-:W-:Y:S02]  /*fe00*/  VIADD R0, R28, 0xcc ;  /* 0x000000cc1c007836 */ /* 0x000fe40000000000 */
[----:B------:R-:W-:Y:S01]  /*fe10*/  @!P3 IMAD.MOV R3, RZ, RZ, -R3 ;  /* 0x000000ffff03b224 */ /* 0x000fe200078e0a03 */
[----:B------:R-:W-:Y:S01]  /*fe20*/  ISETP.GT.U32.AND P3, PT, R10, R14, PT ;  /* 0x0000000e0a00720c */ /* 0x000fe20003f64070 */
[--C-:B------:R-:W-:Y:S01]  /*fe30*/  @!P1 IMAD.IADD R18, R18, 0x1, -R10.reuse ;  /* 0x0000000112129824 */ /* 0x100fe200078e0a0a */
[----:B------:R-:W-:Y:S01]  /*fe40*/  ISETP.GT.U32.AND P1, PT, R10, R16, PT ;  /* 0x000000100a00720c */ /* 0x000fe20003f24070 */
[----:B------:R-:W-:Y:S01]  /*fe50*/  IMAD.MOV.U32 R20, RZ, RZ, R19 ;  /* 0x000000ffff147224 */ /* 0x000fe200078e0013 */
[----:B------:R-:W-:Y:S01]  /*fe60*/  IABS R8, R0 ;  /* 0x0000000000087213 */ /* 0x000fe20000000000 */
[----:B------:R-:W-:Y:S01]  /*fe70*/  @!P4 IMAD.IADD R17, R17, 0x1, -R10 ;  /* 0x000000011111c824 */ /* 0x000fe200078e0a0a */
[----:B------:R1:W-:Y:S01]  /*fe80*/  STL [R1+0x3cc], R3 ;  /* 0x0003cc0301007387 */ /* 0x0003e20000100800 */
[----:B------:R-:W-:-:S04]  /*fe90*/  IMAD.HI.U32 R15, R4, R12, RZ ;  /* 0x0000000c040f7227 */ /* 0x000fc800078e00ff */
[----:B------:R-:W-:Y:S01]  /*fea0*/  @!P5 IMAD.MOV R20, RZ, RZ, -R20 ;  /* 0x000000ffff14d224 */ /* 0x000fe200078e0a14 */
[----:B------:R-:W-:Y:S01]  /*feb0*/  ISETP.GT.U32.AND P5, PT, R10, R17, PT ;  /* 0x000000110a00720c */ /* 0x000fe20003fa4070 */
[----:B------:R-:W-:Y:S01]  /*fec0*/  @!P3 IMAD.IADD R14, R14, 0x1, -R10 ;  /* 0x000000010e0eb824 */ /* 0x000fe200078e0a0a */
[----:B------:R-:W-:Y:S01]  /*fed0*/  ISETP.GE.AND P3, PT, R5, RZ, PT ;  /* 0x000000ff0500720c */ /* 0x000fe20003f66270 */
[C---:B------:R-:W-:Y:S01]  /*fee0*/  VIADD R11, R28.reuse, 0xcb ;  /* 0x000000cb1c0b7836 */ /* 0x040fe20000000000 */
[----:B------:R-:W-:Y:S01]  /*fef0*/  STL [R1+0x3c8], R20 ;  /* 0x0003c81401007387 */ /* 0x000fe20000100800 */
[----:B------:R-:W-:Y:S01]  /*ff00*/  VIADD R13, R28, 0xca ;  /* 0x000000ca1c0d7836 */ /* 0x000fe20000000000 */
[----:B------:R-:W-:Y:S01]  /*ff10*/  ISETP.GT.U32.AND P4, PT, R10, R14, PT ;  /* 0x0000000e0a00720c */ /* 0x000fe20003f84070 */
[----:B------:R-:W-:Y:S01]  /*ff20*/  IMAD.HI.U32 R5, R4, R8, RZ ;  /* 0x0000000804057227 */ /* 0x000fe200078e00ff */
[----:B------:R-:W-:Y:S02]  /*ff30*/  IABS R7, R11 ;  /* 0x0000000b00077213 */ /* 0x000fe40000000000 */
[----:B------:R-:W-:Y:S01]  /*ff40*/  IABS R6, R13 ;  /* 0x0000000d00067213 */ /* 0x000fe20000000000 */
[----:B------:R-:W-:-:S02]  /*ff50*/  IMAD.MOV R15, RZ, RZ, -R15 ;  /* 0x000000ffff0f7224 */ /* 0x000fc400078e0a0f */
[----:B------:R-:W-:Y:S02]  /*ff60*/  IMAD.MOV R5, RZ, RZ, -R5 ;  /* 0x000000ffff057224 */ /* 0x000fe400078e0a05 */
[----:B-1----:R-:W-:Y:S02]  /*ff70*/  IMAD.MOV.U32 R3, RZ, RZ, R18 ;  /* 0x000000ffff037224 */ /* 0x002fe400078e0012 */
[----:B------:R-:W-:Y:S02]  /*ff80*/  IMAD R12, R10, R15, R12 ;  /* 0x0000000f0a0c7224 */ /* 0x000fe400078e020c */
[----:B------:R-:W-:Y:S02]  /*ff90*/  @!P1 IMAD.IADD R16, R16, 0x1, -R10 ;  /* 0x0000000110109824 */ /* 0x000fe400078e0a0a */
[----:B------:R-:W-:Y:S01]  /*ffa0*/  @!P6 IMAD.MOV R3, RZ, RZ, -R3 ;  /* 0x000000ffff03e224 */ /* 0x000fe200078e0a03 */
[----:B------:R-:W-:Y:S01]  /*ffb0*/  ISETP.GE.AND P6, PT, R9, RZ, PT ;  /* 0x000000ff0900720c */ /* 0x000fe20003fc6270 */
[C---:B------:R-:W-:Y:S01]  /*ffc0*/  IMAD R8, R10.reuse, R5, R8 ;  /* 0x000000050a087224 */ /* 0x040fe200078e0208 */
[----:B------:R-:W-:Y:S01]  /*ffd0*/  ISETP.GT.U32.AND P1, PT, R10, R16, PT ;  /* 0x000000100a00720c */ /* 0x000fe20003f24070 */
[----:B------:R-:W-:Y:S01]  /*ffe0*/  @!P4 IMAD.IADD R14, R14, 0x1, -R10 ;  /* 0x000000010e0ec824 */ /* 0x000fe200078e0a0a */
[----:B------:R-:W-:Y:S01]  /*fff0*/  ISETP.GT.U32.AND P4, PT, R10, R12, PT ;  /* 0x0000000c0a00720c */ /* 0x000fe20003f84070 */
[C---:B------:R-:W-:Y:S01]  /*10000*/  IMAD.HI.U32 R15, R4.reuse, R7, RZ ;  /* 0x00000007040f7227 */ /* 0x040fe200078e00ff */
[----:B------:R1:W-:Y:S03]  /*10010*/  STL [R1+0x3c4], R3 ;  /* 0x0003c40301007387 */ /* 0x0003e60000100800 */
[----:B------:R-:W-:-:S04]  /*10020*/  IMAD.HI.U32 R9, R4, R6, RZ ;  /* 0x0000000604097227 */ /* 0x000fc800078e00ff */
[----:B------:R-:W-:Y:S01]  /*10030*/  @!P5 IMAD.IADD R17, R17, 0x1, -R10 ;  /* 0x000000011111d824 */ /* 0x000fe200078e0a0a */
[C---:B------:R-:W-:Y:S01]  /*10040*/  ISETP.GT.U32.AND P5, PT, R10.reuse, R8, PT ;  /* 0x000000080a00720c */ /* 0x040fe20003fa4070 */
[----:B------:R-:W-:Y:S02]  /*10050*/  IMAD.MOV R15, RZ, RZ, -R15 ;  /* 0x000000ffff0f7224 */ /* 0x000fe400078e0a0f */
[----:B------:R-:W-:Y:S02]  /*10060*/  IMAD.MOV R9, RZ, RZ, -R9 ;  /* 0x000000ffff097224 */ /* 0x000fe400078e0a09 */
[C---:B------:R-:W-:Y:S02]  /*10070*/  IMAD R7, R10.reuse, R15, R7 ;  /* 0x0000000f0a077224 */ /* 0x040fe400078e0207 */
[----:B------:R-:W-:Y:S02]  /*10080*/  IMAD R6, R10, R9, R6 ;  /* 0x000000090a067224 */ /* 0x000fe400078e0206 */
[----:B------:R-:W-:-:S02]  /*10090*/  VIADD R5, R28, 0xc9 ;  /* 0x000000c91c057836 */ /* 0x000fc40000000000 */
[----:B------:R-:W-:Y:S01]  /*100a0*/  @!P4 IMAD.IADD R12, R12, 0x1, -R10 ;  /* 0x000000010c0cc824 */ /* 0x000fe200078e0a0a */
[C---:B------:R-:W-:Y:S01]  /*100b0*/  ISETP.GT.U32.AND P4, PT, R10.reuse, R7, PT ;  /* 0x000000070a00720c */ /* 0x040fe20003f84070 */
[----:B-1----:R-:W-:Y:S02]  /*100c0*/  IMAD.MOV.U32 R3, RZ, RZ, R14 ;  /* 0x000000ffff037224 */ /* 0x002fe400078e000e */
[----:B------:R-:W-:Y:S01]  /*100d0*/  @!P0 IMAD.MOV R17, RZ, RZ, -R17 ;  /* 0x000000ffff118224 */ /* 0x000fe200078e0a11 */
[----:B------:R-:W-:Y:S01]  /*100e0*/  ISETP.GT.U32.AND P0, PT, R10, R6, PT ;  /* 0x000000060a00720c */ /* 0x000fe20003f04070 */
[--C-:B------:R-:W-:Y:S01]  /*100f0*/  @!P1 IMAD.IADD R16, R16, 0x1, -R10.reuse ;  /* 0x0000000110109824 */ /* 0x100fe200078e0a0a */
[----:B------:R-:W-:Y:S01]  /*10100*/  ISETP.GE.AND P1, PT, R0, RZ, PT ;  /* 0x000000ff0000720c */ /* 0x000fe20003f26270 */
[----:B------:R-:W-:Y:S01]  /*10110*/  @!P5 IMAD.IADD R8, R8, 0x1, -R10 ;  /* 0x000000010808d824 */ /* 0x000fe200078e0a0a */
[----:B------:R-:W-:Y:S01]  /*10120*/  IABS R0, R5 ;  /* 0x0000000500007213 */ /* 0x000fe20000000000 */
[----:B------:R-:W-:Y:S01]  /*10130*/  @!P2 IMAD.MOV R3, RZ, RZ, -R3 ;  /* 0x000000ffff03a224 */ /* 0x000fe200078e0a03 */
[----:B------:R-:W-:Y:S01]  /*10140*/  ISETP.GT.U32.AND P2, PT, R10, R12, PT ;  /* 0x0000000c0a00720c */ /* 0x000fe20003f44070 */
[----:B------:R-:W-:Y:S01]  /*10150*/  VIADD R9, R28, 0xc8 ;  /* 0x000000c81c097836 */ /* 0x000fe20000000000 */
[----:B------:R-:W-:Y:S01]  /*10160*/  ISETP.GT.U32.AND P5, PT, R10, R8, PT ;  /* 0x000000080a00720c */ /* 0x000fe20003fa4070 */
[----:B------:R-:W-:Y:S01]  /*10170*/  IMAD.HI.U32 R14, R4, R0, RZ ;  /* 0x00000000040e7227 */ /* 0x000fe200078e00ff */
[----:B------:R1:W-:Y:S02]  /*10180*/  STL [R1+0x3c0], R3 ;  /* 0x0003c00301007387 */ /* 0x0003e40000100800 */
[----:B------:R-:W-:Y:S01]  /*10190*/  IABS R15, R9 ;  /* 0x00000009000f7213 */ /* 0x000fe20000000000 */
[----:B------:R-:W-:Y:S01]  /*101a0*/  IMAD.MOV R14, RZ, RZ, -R14 ;  /* 0x000000ffff0e7224 */ /* 0x000fe200078e0a0e */
[----:B------:R-:W-:Y:S01]  /*101b0*/  STL [R1+0x3bc], R17 ;  /* 0x0003bc1101007387 */ /* 0x000fe20000100800 */
[--C-:B------:R-:W-:Y:S01]  /*101c0*/  @!P4 IMAD.IADD R7, R7, 0x1, -R10.reuse ;  /* 0x000000010707c824 */ /* 0x100fe200078e0a0a */
[----:B------:R-:W-:Y:S01]  /*101d0*/  ISETP.GE.AND P4, PT, R11, RZ, PT ;  /* 0x000000ff0b00720c */ /* 0x000fe20003f86270 */
[----:B------:R-:W-:-:S02]  /*101e0*/  @!P0 IMAD.IADD R6, R6, 0x1, -R10 ;  /* 0x0000000106068824 */ /* 0x000fc400078e0a0a */
[----:B------:R-:W-:Y:S02]  /*101f0*/  IMAD.MOV.U32 R11, RZ, RZ, R15 ;  /* 0x000000ffff0b7224 */ /* 0x000fe400078e000f */
[----:B-1----:R-:W-:Y:S01]  /*10200*/  IMAD.MOV.U32 R3, RZ, RZ, R16 ;  /* 0x000000ffff037224 */ /* 0x002fe200078e0010 */
[C---:B------:R-:W-:Y:S01]  /*10210*/  ISETP.GT.U32.AND P0, PT, R10.reuse, R6, PT ;  /* 0x000000060a00720c */ /* 0x040fe20003f04070 */
[C---:B------:R-:W-:Y:S02]  /*10220*/  IMAD R0, R10.reuse, R14, R0 ;  /* 0x0000000e0a007224 */ /* 0x040fe400078e0200 */
[----:B------:R-:W-:Y:S01]  /*10230*/  @!P3 IMAD.MOV R3, RZ, RZ, -R3 ;  /* 0x000000ffff03b224 */ /* 0x000fe200078e0a03 */
[----:B------:R-:W-:Y:S01]  /*10240*/  ISETP.GT.U32.AND P3, PT, R10, R7, PT ;  /* 0x000000070a00720c */ /* 0x000fe20003f64070 */
[--C-:B------:R-:W-:Y:S01]  /*10250*/  @!P2 IMAD.IADD R12, R12, 0x1, -R10.reuse ;  /* 0x000000010c0ca824 */ /* 0x100fe200078e0a0a */
[----:B------:R-:W-:Y:S01]  /*10260*/  ISETP.GE.AND P2, PT, R13, RZ, PT ;  /* 0x000000ff0d00720c */ /* 0x000fe20003f46270 */
[----:B------:R-:W-:Y:S01]  /*10270*/  IMAD.HI.U32 R13, R4, R11, RZ ;  /* 0x0000000b040d7227 */ /* 0x000fe200078e00ff */
[----:B------:R1:W-:Y:S03]  /*10280*/  STL [R1+0x3b8], R3 ;  /* 0x0003b80301007387 */ /* 0x0003e60000100800 */
[----:B------:R-:W-:Y:S01]  /*10290*/  @!P5 IMAD.IADD R8, R8, 0x1, -R10 ;  /* 0x000000010808d824 */ /* 0x000fe200078e0a0a */
[----:B------:R-:W-:Y:S01]  /*102a0*/  ISETP.GT.U32.AND P5, PT, R10, R0, PT ;  /* 0x000000000a00720c */ /* 0x000fe20003fa4070 */
[----:B------:R-:W-:-:S02]  /*102b0*/  IMAD.MOV R13, RZ, RZ, -R13 ;  /* 0x000000ffff0d7224 */ /* 0x000fc400078e0a0d */
[----:B------:R-:W-:Y:S02]  /*102c0*/  @!P0 IMAD.IADD R6, R6, 0x1, -R10 ;  /* 0x0000000106068824 */ /* 0x000fe400078e0a0a */
[----:B------:R-:W-:Y:S02]  /*102d0*/  VIADD R19, R28, 0xc7 ;  /* 0x000000c71c137836 */ /* 0x000fe40000000000 */
[----:B-1----:R-:W-:Y:S02]  /*102e0*/  IMAD.MOV.U32 R3, RZ, RZ, R12 ;  /* 0x000000ffff037224 */ /* 0x002fe400078e000c */
[----:B------:R-:W-:Y:S01]  /*102f0*/  @!P3 IMAD.IADD R7, R7, 0x1, -R10 ;  /* 0x000000010707b824 */ /* 0x000fe200078e0a0a */
[----:B------:R-:W-:Y:S01]  /*10300*/  ISETP.GE.AND P3, PT, R9, RZ, PT ;  /* 0x000000ff0900720c */ /* 0x000fe20003f66270 */
[----:B------:R-:W-:Y:S01]  /*10310*/  @!P6 IMAD.MOV R3, RZ, RZ, -R3 ;  /* 0x000000ffff03e224 */ /* 0x000fe200078e0a03 */
[----:B------:R-:W-:Y:S01]  /*10320*/  ISETP.GE.AND P6, PT, R5, RZ, PT ;  /* 0x000000ff0500720c */ /* 0x000fe20003fc6270 */
[----:B------:R-:W-:-:S02]  /*10330*/  IMAD R5, R10, R13, R11 ;  /* 0x0000000d0a057224 */ /* 0x000fc400078e020b */
[----:B------:R-:W-:Y:S01]  /*10340*/  @!P5 IMAD.IADD R0, R0, 0x1, -R10 ;  /* 0x000000010000d824 */ /* 0x000fe200078e0a0a */
[----:B------:R1:W-:Y:S01]  /*10350*/  STL [R1+0x3b4], R3 ;  /* 0x0003b40301007387 */ /* 0x0003e20000100800 */
[----:B------:R-:W-:Y:S01]  /*10360*/  ISETP.GE.AND P5, PT, R19, RZ, PT ;  /* 0x000000ff1300720c */ /* 0x000fe20003fa6270 */
[----:B------:R-:W-:Y:S01]  /*10370*/  VIADD R12, R28, 0xc6 ;  /* 0x000000c61c0c7836 */ /* 0x000fe20000000000 */
[----:B------:R-:W-:Y:S01]  /*10380*/  ISETP.GT.U32.AND P0, PT, R10, R5, PT ;  /* 0x000000050a00720c */ /* 0x000fe20003f04070 */
[----:B------:R-:W-:Y:S01]  /*10390*/  VIADD R9, R28, 0xc5 ;  /* 0x000000c51c097836 */ /* 0x000fe20000000000 */
[----:B------:R-:W-:Y:S01]  /*103a0*/  IABS R19, R19 ;  /* 0x0000001300137213 */ /* 0x000fe20000000000 */
[----:B------:R-:W-:Y:S01]  /*103b0*/  @!P4 IMAD.MOV R7, RZ, RZ, -R7 ;  /* 0x000000ffff07c224 */ /* 0x000fe200078e0a07 */
[----:B------:R-:W-:Y:S01]  /*103c0*/  ISETP.GE.AND P4, PT, R12, RZ, PT ;  /* 0x000000ff0c00720c */ /* 0x000fe20003f86270 */
[----:B------:R-:W-:Y:S01]  /*103d0*/  VIADD R18, R28, 0xc3 ;  /* 0x000000c31c127836 */ /* 0x000fe20000000000 */
[----:B------:R-:W-:Y:S01]  /*103e0*/  IABS R12, R12 ;  /* 0x0000000c000c7213 */ /* 0x000fe20000000000 */
[----:B-1----:R-:W-:-:S02]  /*103f0*/  IMAD.MOV.U32 R3, RZ, RZ, R8 ;  /* 0x000000ffff037224 */ /* 0x002fc400078e0008 */
        /* <DEDUP_REMOVED lines=8> */
[----:B------:R-:W-:Y:S01]  /*10480*/  IMAD R19, R10, R11, R19 ;  /* 0x0000000b0a137224 */ /* 0x000fe200078e0213 */
[----:B------:R2:W-:Y:S01]  /*10490*/  STL [R1+0x3a4], R7 ;  /* 0x0003a40701007387 */ /* 0x0005e20000100800 */
[----:B------:R-:W-:-:S04]  /*104a0*/  VIADD R15, R28, 0xc2 ;  /* 0x000000c21c0f7836 */ /* 0x000fc80000000000 */
[----:B------:R-:W-:Y:S01]  /*104b0*/  @!P1 IMAD.IADD R0, R0, 0x1, -R10 ;  /* 0x0000000100009824 */ /* 0x000fe200078e0a0a */
[----:B------:R-:W-:Y:S01]  /*104c0*/  ISETP.GE.AND P1, PT, R8, RZ, PT ;  /* 0x000000ff0800720c */ /* 0x000fe20003f26270 */
[----:B-1----:R-:W-:Y:S01]  /*104d0*/  IMAD.MOV.U32 R3, RZ, RZ, R6 ;  /* 0x000000ffff037224 */ /* 0x002fe200078e0006 */
[----:B------:R-:W-:Y:S01]  /*104e0*/  IABS R8, R8 ;  /* 0x0000000800087213 */ /* 0x000fe20000000000 */
[----:B--2---:R-:W-:Y:S01]  /*104f0*/  IMAD.HI.U32 R7, R4, R12, RZ ;  /* 0x0000000c04077227 */ /* 0x004fe200078e00ff */
[----:B------:R-:W-:-:S03]  /*10500*/  IABS R17, R15 ;  /* 0x0000000f00117213 */ /* 0x000fc60000000000 */
[----:B------:R-:W-:Y:S01]  /*10510*/  @!P2 IMAD.MOV R3, RZ, RZ, -R3 ;  /* 0x000000ffff03a224 */ /* 0x000fe200078e0a03 */
[----:B------:R-:W-:Y:S01]  /*10520*/  ISETP.GE.AND P2, PT, R9, RZ, PT ;  /* 0x000000ff0900720c */ /* 0x000fe20003f46270 */
[----:B------:R-:W-:Y:S01]  /*10530*/  IMAD.MOV R7, RZ, RZ, -R7 ;  /* 0x000000ffff077224 */ /* 0x000fe200078e0a07 */
[----:B------:R-:W-:Y:S01]  /*10540*/  IABS R9, R9 ;  /* 0x0000000900097213 */ /* 0x000fe20000000000 */
[----:B------:R-:W-:Y:S01]  /*10550*/  @!P0 IMAD.IADD R5, R5, 0x1, -R10 ;  /* 0x0000000105058824 */ /* 0x000fe200078e0a0a */
[----:B------:R1:W-:Y:S01]  /*10560*/  STL [R1+0x3a0], R3 ;  /* 0x0003a00301007387 */ /* 0x0003e20000100800 */
[----:B------:R-:W-:Y:S02]  /*10570*/  IMAD R12, R10, R7, R12 ;  /* 0x000000070a0c7224 */ /* 0x000fe400078e020c */
[----:B------:R-:W-:-:S03]  /*10580*/  IMAD.HI.U32 R6, R4, R9, RZ ;  /* 0x0000000904067227 */ /* 0x000fc600078e00ff */
[----:B------:R-:W-:Y:S01]  /*10590*/  ISETP.GT.U32.AND P0, PT, R10, R12, PT ;  /* 0x0000000c0a00720c */ /* 0x000fe20003f04070 */
[----:B------:R-:W-:Y:S02]  /*105a0*/  IMAD.MOV R6, RZ, RZ, -R6 ;  /* 0x000000ffff067224 */ /* 0x000fe400078e0a06 */
[----:B------:R-:W-:Y:S02]  /*105b0*/  VIADD R7, R28, 0xc1 ;  /* 0x000000c11c077836 */ /* 0x000fe40000000000 */
[----:B-1----:R-:W-:Y:S02]  /*105c0*/  IMAD.MOV.U32 R3, RZ, RZ, R0 ;  /* 0x000000ffff037224 */ /* 0x002fe400078e0000 */
[C---:B------:R-:W-:Y:S01]  /*105d0*/  IMAD R9, R10.reuse, R6, R9 ;  /* 0x000000060a097224 */ /* 0x040fe200078e0209 */
[----:B------:R-:W-:Y:S01]  /*105e0*/  IABS R6, R18 ;  /* 0x0000001200067213 */ /* 0x000fe20000000000 */
[----:B------:R-:W-:Y:S01]  /*105f0*/  @!P6 IMAD.MOV R3, RZ, RZ, -R3 ;  /* 0x000000ffff03e224 */ /* 0x000fe200078e0a03 */
[----:B------:R-:W-:Y:S01]  /*10600*/  ISETP.GT.U32.AND P6, PT, R10, R19, PT ;  /* 0x000000130a00720c */ /* 0x000fe20003fc4070 */
[----:B------:R-:W-:Y:S01]  /*10610*/  IMAD.HI.U32 R0, R4, R8, RZ ;  /* 0x0000000804007227 */ /* 0x000fe200078e00ff */
[----:B------:R-:W-:-:S02]  /*10620*/  IABS R14, R7 ;  /* 0x00000007000e7213 */ /* 0x000fc40000000000 */
[----:B------:R1:W-:Y:S01]  /*10630*/  STL [R1+0x39c], R3 ;  /* 0x00039c0301007387 */ /* 0x0003e20000100800 */
[----:B------:R-:W-:Y:S02]  /*10640*/  @!P0 IMAD.IADD R12, R12, 0x1, -R10 ;  /* 0x000000010c0c8824 */ /* 0x000fe400078e0a0a */
[----:B------:R-:W-:Y:S02]  /*10650*/  IMAD.MOV R0, RZ, RZ, -R0 ;  /* 0x000000ffff007224 */ /* 0x000fe400078e0a00 */
[----:B------:R-:W-:Y:S01]  /*10660*/  IMAD.HI.U32 R11, R4, R6, RZ ;  /* 0x00000006040b7227 */ /* 0x000fe200078e00ff */
[----:B------:R-:W-:-:S03]  /*10670*/  ISETP.GT.U32.AND P0, PT, R10, R12, PT ;  /* 0x0000000c0a00720c */ /* 0x000fc60003f04070 */
[----:B------:R-:W-:Y:S02]  /*10680*/  @!P6 IMAD.IADD R19, R19, 0x1, -R10 ;  /* 0x000000011313e824 */ /* 0x000fe400078e0a0a */
[----:B-1----:R-:W-:Y:S02]  /*10690*/  IMAD.MOV.U32 R3, RZ, RZ, R5 ;  /* 0x000000ffff037224 */ /* 0x002fe400078e0005 */
[C---:B------:R-:W-:Y:S01]  /*106a0*/  IMAD R8, R10.reuse, R0, R8 ;  /* 0x000000000a087224 */ /* 0x040fe200078e0208 */
[C---:B------:R-:W-:Y:S01]  /*106b0*/  ISETP.GT.U32.AND P6, PT, R10.reuse, R19, PT ;  /* 0x000000130a00720c */ /* 0x040fe20003fc4070 */
[----:B------:R-:W-:Y:S01]  /*106c0*/  @!P3 IMAD.MOV R3, RZ, RZ, -R3 ;  /* 0x000000ffff03b224 */ /* 0x000fe200078e0a03 */
[----:B------:R-:W-:Y:S01]  /*106d0*/  ISETP.GT.U32.AND P3, PT, R10, R9, PT ;  /* 0x000000090a00720c */ /* 0x000fe20003f64070 */
[----:B------:R-:W-:-:S03]  /*106e0*/  IMAD.HI.U32 R0, R4, R17, RZ ;  /* 0x0000001104007227 */ /* 0x000fc600078e00ff */
[----:B------:R1:W-:Y:S01]  /*106f0*/  STL [R1+0x398], R3 ;  /* 0x0003980301007387 */ /* 0x0003e20000100800 */
[----:B------:R-:W-:Y:S02]  /*10700*/  IMAD.MOV R11, RZ, RZ, -R11 ;  /* 0x000000ffff0b7224 */ /* 0x000fe400078e0a0b */
[----:B------:R-:W-:Y:S02]  /*10710*/  IMAD.MOV R0, RZ, RZ, -R0 ;  /* 0x000000ffff007224 */ /* 0x000fe400078e0a00 */
[C---:B------:R-:W-:Y:S02]  /*10720*/  IMAD R6, R10.reuse, R11, R6 ;  /* 0x0000000b0a067224 */ /* 0x040fe400078e0206 */
[--C-:B------:R-:W-:Y:S01]  /*10730*/  @!P6 IMAD.IADD R19, R19, 0x1, -R10.reuse ;  /* 0x000000011313e824 */ /* 0x100fe200078e0a0a */
[C---:B------:R-:W-:Y:S01]  /*10740*/  ISETP.GT.U32.AND P6, PT, R10.reuse, R8, PT ;  /* 0x000000080a00720c */ /* 0x040fe20003fc4070 */
[----:B------:R-:W-:Y:S02]  /*10750*/  @!P3 IMAD.IADD R9, R9, 0x1, -R10 ;  /* 0x000000010909b824 */ /* 0x000fe400078e0a0a */
[----:B------:R-:W-:-:S02]  /*10760*/  IMAD R17, R10, R0, R17 ;  /* 0x000000000a117224 */ /* 0x000fc400078e0211 */
[--C-:B------:R-:W-:Y:S01]  /*10770*/  @!P0 IMAD.IADD R12, R12, 0x1, -R10.reuse ;  /* 0x000000010c0c8824 */ /* 0x100fe200078e0a0a */
[----:B------:R-:W-:Y:S01]  /*10780*/  ISETP.GT.U32.AND P3, PT, R10, R9, PT ;  /* 0x000000090a00720c */ /* 0x000fe20003f64070 */
[----:B------:R-:W-:Y:S01]  /*10790*/  VIADD R5, R28, 0xc0 ;  /* 0x000000c01c057836 */ /* 0x000fe20000000000 */
[----:B------:R-:W-:Y:S01]  /*107a0*/  ISETP.GT.U32.AND P0, PT, R10, R6, PT ;  /* 0x000000060a00720c */ /* 0x000fe20003f04070 */
[----:B------:R-:W-:Y:S02]  /*107b0*/  VIADD R0, R28, 0xbf ;  /* 0x000000bf1c007836 */ /* 0x000fe40000000000 */
[----:B-1----:R-:W-:Y:S01]  /*107c0*/  IMAD.MOV.U32 R3, RZ, RZ, R19 ;  /* 0x000000ffff037224 */ /* 0x002fe200078e0013 */
[----:B------:R-:W-:Y:S01]  /*107d0*/  IABS R16, R5 ;  /* 0x0000000500107213 */ /* 0x000fe20000000000 */
[----:B------:R-:W-:Y:S01]  /*107e0*/  @!P6 IMAD.IADD R8, R8, 0x1, -R10 ;  /* 0x000000010808e824 */ /* 0x000fe200078e0a0a */
[----:B------:R-:W-:Y:S01]  /*107f0*/  ISETP.GE.AND P6, PT, R18, RZ, PT ;  /* 0x000000ff1200720c */ /* 0x000fe20003fc6270 */
[----:B------:R-:W-:Y:S01]  /*10800*/  @!P5 IMAD.MOV R3, RZ, RZ, -R3 ;  /* 0x000000ffff03d224 */ /* 0x000fe200078e0a03 */
[----:B------:R-:W-:Y:S01]  /*10810*/  IABS R18, R0 ;  /* 0x0000000000127213 */ /* 0x000fe20000000000 */
[----:B------:R-:W-:Y:S01]  /*10820*/  IMAD.HI.U32 R11, R4, R16, RZ ;  /* 0x00000010040b7227 */ /* 0x000fe200078e00ff */
[----:B------:R-:W-:-:S02]  /*10830*/  ISETP.GT.U32.AND P5, PT, R10, R8, PT ;  /* 0x000000080a00720c */ /* 0x000fc40003fa4070 */
[----:B------:R1:W-:Y:S01]  /*10840*/  STL [R1+0x394], R3 ;  /* 0x0003940301007387 */ /* 0x0003e20000100800 */
[--C-:B------:R-:W-:Y:S01]  /*10850*/  @!P3 IMAD.IADD R9, R9, 0x1, -R10.reuse ;  /* 0x000000010909b824 */ /* 0x100fe200078e0a0a */
[----:B------:R-:W-:Y:S01]  /*10860*/  ISETP.GT.U32.AND P3, PT, R10, R17, PT ;  /* 0x000000110a00720c */ /* 0x000fe20003f64070 */
[----:B------:R-:W-:Y:S01]  /*10870*/  @!P0 IMAD.IADD R6, R6, 0x1, -R10 ;  /* 0x0000000106068824 */ /* 0x000fe200078e0a0a */
[----:B------:R-:W-:Y:S01]  /*10880*/  ISETP.GE.AND P0, PT, R15, RZ, PT ;  /* 0x000000ff0f00720c */ /* 0x000fe20003f06270 */
[----:B------:R-:W-:Y:S02]  /*10890*/  IMAD.MOV R11, RZ, RZ, -R11 ;  /* 0x000000ffff0b7224 */ /* 0x000fe400078e0a0b */
[----:B------:R-:W-:Y:S02]  /*108a0*/  IMAD.MOV.U32 R15, RZ, RZ, R18 ;  /* 0x000000ffff0f7224 */ /* 0x000fe400078e0012 */
[----:B------:R-:W-:-:S04]  /*108b0*/  IMAD.HI.U32 R13, R4, R14, RZ ;  /* 0x0000000e040d7227 */ /* 0x000fc800078e00ff */
[----:B------:R-:W-:Y:S02]  /*108c0*/  IMAD R16, R10, R11, R16 ;  /* 0x0000000b0a107224 */ /* 0x000fe400078e0210 */
[----:B------:R-:W-:Y:S02]  /*108d0*/  @!P3 IMAD.IADD R17, R17, 0x1, -R10 ;  /* 0x000000011111b824 */ /* 0x000fe400078e0a0a */
[----:B-1----:R-:W-:Y:S02]  /*108e0*/  IMAD.MOV.U32 R3, RZ, RZ, R12 ;  /* 0x000000ffff037224 */ /* 0x002fe400078e000c */
[----:B------:R-:W-:Y:S01]  /*108f0*/  IMAD.HI.U32 R11, R4, R15, RZ ;  /* 0x0000000f040b7227 */ /* 0x000fe200078e00ff */
[----:B------:R-:W-:-:S03]  /*10900*/  ISETP.GT.U32.AND P3, PT, R10, R17, PT ;  /* 0x000000110a00720c */ /* 0x000fc60003f64070 */
        /* <DEDUP_REMOVED lines=37> */
[----:B------:R-:W-:Y:S02]  /*10b60*/  VIADD R0, R28, 0xbc ;  /* 0x000000bc1c007836 */ /* 0x000fe40000000000 */
[--C-:B------:R-:W-:Y:S01]  /*10b70*/  @!P1 IMAD.IADD R14, R14, 0x1, -R10.reuse ;  /* 0x000000010e0e9824 */ /* 0x100fe200078e0a0a */
[C---:B------:R-:W-:Y:S01]  /*10b80*/  ISETP.GT.U32.AND P1, PT, R10.reuse, R8, PT ;  /* 0x000000080a00720c */ /* 0x040fe20003f24070 */
[----:B------:R-:W-:Y:S01]  /*10b90*/  @!P6 IMAD.MOV R3, RZ, RZ, -R3 ;  /* 0x000000ffff03e224 */ /* 0x000fe200078e0a03 */
[C---:B------:R-:W-:Y:S01]  /*10ba0*/  ISETP.GT.U32.AND P6, PT, R10.reuse, R16, PT ;  /* 0x000000100a00720c */ /* 0x040fe20003fc4070 */
[----:B------:R-:W-:Y:S01]  /*10bb0*/  @!P3 IMAD.IADD R15, R15, 0x1, -R10 ;  /* 0x000000010f0fb824 */ /* 0x000fe200078e0a0a */
[----:B------:R-:W-:Y:S01]  /*10bc0*/  ISETP.GT.U32.AND P3, PT, R10, R5, PT ;  /* 0x000000050a00720c */ /* 0x000fe20003f64070 */
[----:B------:R-:W-:Y:S01]  /*10bd0*/  VIADD R6, R28, 0xbb ;  /* 0x000000bb1c067836 */ /* 0x000fe20000000000 */
[----:B------:R-:W-:Y:S01]  /*10be0*/  IABS R9, R0 ;  /* 0x0000000000097213 */ /* 0x000fe20000000000 */
[----:B------:R1:W-:Y:S01]  /*10bf0*/  STL [R1+0x37c], R3 ;  /* 0x00037c0301007387 */ /* 0x0003e20000100800 */
[----:B------:R-:W-:-:S02]  /*10c00*/  @!P0 IMAD.MOV R17, RZ, RZ, -R17 ;  /* 0x000000ffff118224 */ /* 0x000fc400078e0a11 */
[----:B------:R-:W-:Y:S01]  /*10c10*/  IABS R20, R6 ;  /* 0x0000000600147213 */ /* 0x000fe20000000000 */
[----:B------:R-:W-:Y:S02]  /*10c20*/  IMAD.HI.U32 R13, R4, R9, RZ ;  /* 0x00000009040d7227 */ /* 0x000fe400078e00ff */
[----:B------:R-:W-:Y:S02]  /*10c30*/  STL [R1+0x378], R17 ;  /* 0x0003781101007387 */ /* 0x000fe40000100800 */
[----:B------:R-:W-:Y:S02]  /*10c40*/  IMAD.MOV R13, RZ, RZ, -R13 ;  /* 0x000000ffff0d7224 */ /* 0x000fe400078e0a0d */
[--C-:B------:R-:W-:Y:S01]  /*10c50*/  @!P1 IMAD.IADD R8, R8, 0x1, -R10.reuse ;  /* 0x0000000108089824 */ /* 0x100fe200078e0a0a */
[----:B------:R-:W-:Y:S01]  /*10c60*/  ISETP.GE.AND P1, PT, R7, RZ, PT ;  /* 0x000000ff0700720c */ /* 0x000fe20003f26270 */
[--C-:B------:R-:W-:Y:S01]  /*10c70*/  @!P6 IMAD.IADD R16, R16, 0x1, -R10.reuse ;  /* 0x000000011010e824 */ /* 0x100fe200078e0a0a */
[----:B------:R-:W-:Y:S01]  /*10c80*/  ISETP.GE.AND P6, PT, R11, RZ, PT ;  /* 0x000000ff0b00720c */ /* 0x000fe20003fc6270 */
[----:B------:R-:W-:Y:S01]  /*10c90*/  @!P3 IMAD.IADD R5, R5, 0x1, -R10 ;  /* 0x000000010505b824 */ /* 0x000fe200078e0a0a */
[----:B------:R-:W-:Y:S01]  /*10ca0*/  ISETP.GT.U32.AND P0, PT, R10, R8, PT ;  /* 0x000000080a00720c */ /* 0x000fe20003f04070 */
[----:B------:R-:W-:-:S03]  /*10cb0*/  IMAD.HI.U32 R12, R4, R20, RZ ;  /* 0x00000014040c7227 */ /* 0x000fc600078e00ff */
[----:B------:R-:W-:Y:S01]  /*10cc0*/  ISETP.GT.U32.AND P3, PT, R10, R5, PT ;  /* 0x000000050a00720c */ /* 0x000fe20003f64070 */
[----:B------:R-:W-:Y:S02]  /*10cd0*/  VIADD R11, R28, 0xba ;  /* 0x000000ba1c0b7836 */ /* 0x000fe40000000000 */
[----:B------:R-:W-:Y:S02]  /*10ce0*/  IMAD R9, R10, R13, R9 ;  /* 0x0000000d0a097224 */ /* 0x000fe400078e0209 */
[----:B-1----:R-:W-:Y:S01]  /*10cf0*/  IMAD.MOV.U32 R3, RZ, RZ, R14 ;  /* 0x000000ffff037224 */ /* 0x002fe200078e000e */
[----:B------:R-:W-:Y:S01]  /*10d00*/  IABS R13, R11 ;  /* 0x0000000b000d7213 */ /* 0x000fe20000000000 */
[----:B------:R-:W-:Y:S02]  /*10d10*/  IMAD.MOV R12, RZ, RZ, -R12 ;  /* 0x000000ffff0c7224 */ /* 0x000fe400078e0a0c */
[----:B------:R-:W-:Y:S02]  /*10d20*/  VIADD R7, R28, 0xb9 ;  /* 0x000000b91c077836 */ /* 0x000fe40000000000 */
[----:B------:R-:W-:Y:S01]  /*10d30*/  @!P2 IMAD.MOV R3, RZ, RZ, -R3 ;  /* 0x000000ffff03a224 */ /* 0x000fe200078e0a03 */
[C---:B------:R-:W-:Y:S01]  /*10d40*/  ISETP.GT.U32.AND P2, PT, R10.reuse, R9, PT ;  /* 0x000000090a00720c */ /* 0x040fe20003f44070 */
[----:B------:R-:W-:Y:S01]  /*10d50*/  IMAD R20, R10, R12, R20 ;  /* 0x0000000c0a147224 */ /* 0x000fe200078e0214 */
[----:B------:R-:W-:Y:S01]  /*10d60*/  IABS R12, R7 ;  /* 0x00000007000c7213 */ /* 0x000fe20000000000 */
[----:B------:R-:W-:Y:S01]  /*10d70*/  IMAD.HI.U32 R14, R4, R13, RZ ;  /* 0x0000000d040e7227 */ /* 0x000fe200078e00ff */
[----:B------:R1:W-:Y:S03]  /*10d80*/  STL [R1+0x374], R3 ;  /* 0x0003740301007387 */ /* 0x0003e60000100800 */
[----:B------:R-:W-:Y:S01]  /*10d90*/  @!P4 IMAD.MOV R16, RZ, RZ, -R16 ;  /* 0x000000ffff10c224 */ /* 0x000fe200078e0a10 */
[----:B------:R-:W-:Y:S01]  /*10da0*/  ISETP.GT.U32.AND P4, PT, R10, R20, PT ;  /* 0x000000140a00720c */ /* 0x000fe20003f84070 */
[----:B------:R-:W-:Y:S01]  /*10db0*/  @!P0 IMAD.IADD R8, R8, 0x1, -R10 ;  /* 0x0000000108088824 */ /* 0x000fe200078e0a0a */
        /* <DEDUP_REMOVED lines=10> */
[----:B------:R-:W-:Y:S01]  /*10e60*/  @!P2 IMAD.IADD R9, R9, 0x1, -R10 ;  /* 0x000000010909a824 */ /* 0x000fe200078e0a0a */
[----:B------:R1:W-:Y:S01]  /*10e70*/  STL [R1+0x36c], R3 ;  /* 0x00036c0301007387 */ /* 0x0003e20000100800 */
[C---:B------:R-:W-:Y:S02]  /*10e80*/  IMAD R11, R10.reuse, R14, R13 ;  /* 0x0000000e0a0b7224 */ /* 0x040fe400078e020d */
[----:B--2---:R-:W-:Y:S01]  /*10e90*/  IMAD.MOV.U32 R16, RZ, RZ, R8 ;  /* 0x000000ffff107224 */ /* 0x004fe200078e0008 */
[C---:B------:R-:W-:Y:S01]  /*10ea0*/  ISETP.GT.U32.AND P2, PT, R10.reuse, R9, PT ;  /* 0x000000090a00720c */ /* 0x040fe20003f44070 */
[----:B------:R-:W-:-:S02]  /*10eb0*/  IMAD R12, R10, R15, R12 ;  /* 0x0000000f0a0c7224 */ /* 0x000fc400078e020c */
        /* <DEDUP_REMOVED lines=16> */
[----:B------:R-:W-:-:S02]  /*10fc0*/  ISETP.GE.AND P2, PT, R7, RZ, PT ;  /* 0x000000ff0700720c */ /* 0x000fc40003f46270 */
[----:B------:R-:W-:Y:S01]  /*10fd0*/  ISETP.GT.U32.AND P6, PT, R10, R11, PT ;  /* 0x0000000b0a00720c */ /* 0x000fe20003fc4070 */
[--C-:B------:R-:W-:Y:S01]  /*10fe0*/  @!P4 IMAD.IADD R20, R20, 0x1, -R10.reuse ;  /* 0x000000011414c824 */ /* 0x100fe200078e0a0a */
[----:B------:R-:W-:Y:S01]  /*10ff0*/  ISETP.GE.AND P4, PT, R0, RZ, PT ;  /* 0x000000ff0000720c */ /* 0x000fe20003f86270 */
[----:B------:R-:W-:Y:S01]  /*11000*/  @!P1 IMAD.IADD R12, R12, 0x1, -R10 ;  /* 0x000000010c0c9824 */ /* 0x000fe200078e0a0a */
[----:B------:R-:W-:Y:S01]  /*11010*/  ISETP.GE.AND P1, PT, R6, RZ, PT ;  /* 0x000000ff0600720c */ /* 0x000fe20003f26270 */
[----:B-1----:R-:W-:Y:S02]  /*11020*/  IMAD.MOV.U32 R3, RZ, RZ, R9 ;  /* 0x000000ffff037224 */ /* 0x002fe400078e0009 */
[----:B------:R-:W-:-:S04]  /*11030*/  IMAD.HI.U32 R0, R4, R5, RZ ;  /* 0x0000000504007227 */ /* 0x000fc800078e00ff */
[----:B------:R-:W-:Y:S01]  /*11040*/  @!P5 IMAD.MOV R3, RZ, RZ, -R3 ;  /* 0x000000ffff03d224 */ /* 0x000fe200078e0a03 */
[C---:B------:R-:W-:Y:S01]  /*11050*/  ISETP.GT.U32.AND P5, PT, R10.reuse, R12, PT ;  /* 0x0000000c0a00720c */ /* 0x040fe20003fa4070 */
[----:B------:R-:W-:Y:S02]  /*11060*/  IMAD.MOV R8, RZ, RZ, -R8 ;  /* 0x000000ffff087224 */ /* 0x000fe400078e0a08 */
[----:B------:R-:W-:Y:S01]  /*11070*/  IMAD.MOV R0, RZ, RZ, -R0 ;  /* 0x000000ffff007224 */ /* 0x000fe200078e0a00 */
[----:B------:R1:W-:Y:S01]  /*11080*/  STL [R1+0x35c], R3 ;  /* 0x00035c0301007387 */ /* 0x0003e20000100800 */
[C---:B------:R-:W-:Y:S02]  /*11090*/  IMAD R13, R10.reuse, R8, R13 ;  /* 0x000000080a0d7224 */ /* 0x040fe400078e020d */
[C---:B------:R-:W-:Y:S02]  /*110a0*/  IMAD R5, R10.reuse, R0, R5 ;  /* 0x000000000a057224 */ /* 0x040fe400078e0205 */
[----:B------:R-:W-:Y:S01]  /*110b0*/  @!P6 IMAD.IADD R11, R11, 0x1, -R10 ;  /* 0x000000010b0be824 */ /* 0x000fe200078e0a0a */
[----:B------:R-:W-:Y:S01]  /*110c0*/  ISETP.GT.U32.AND P6, PT, R10, R13, PT ;  /* 0x0000000d0a00720c */ /* 0x000fe20003fc4070 */
[----:B------:R-:W-:-:S02]  /*110d0*/  VIADD R7, R28, 0xb6 ;  /* 0x000000b61c077836 */ /* 0x000fc40000000000 */
[----:B------:R-:W-:Y:S01]  /*110e0*/  @!P5 IMAD.IADD R12, R12, 0x1, -R10 ;  /* 0x000000010c0cd824 */ /* 0x000fe200078e0a0a */
[----:B------:R-:W-:Y:S01]  /*110f0*/  ISETP.GT.U32.AND P5, PT, R10, R5, PT ;  /* 0x000000050a00720c */ /* 0x000fe20003fa4070 */
[C---:B------:R-:W-:Y:S01]  /*11100*/  VIADD R8, R28.reuse, 0xb5 ;  /* 0x000000b51c087836 */ /* 0x040fe20000000000 */
[----:B------:R-:W-:Y:S01]  /*11110*/  IABS R14, R7 ;  /* 0x00000007000e7213 */ /* 0x000fe20000000000 */
[----:B-1----:R-:W-:Y:S02]  /*11120*/  IMAD.MOV.U32 R3, RZ, RZ, R20 ;  /* 0x000000ffff037224 */ /* 0x002fe400078e0014 */
[----:B------:R-:W-:Y:S01]  /*11130*/  VIADD R9, R28, 0xb4 ;  /* 0x000000b41c097836 */ /* 0x000fe20000000000 */
[----:B------:R-:W-:Y:S01]  /*11140*/  IABS R17, R8 ;  /* 0x0000000800117213 */ /* 0x000fe20000000000 */
[----:B------:R-:W-:-:S03]  /*11150*/  IMAD.HI.U32 R0, R4, R14, RZ ;  /* 0x0000000e04007227 */ /* 0x000fc600078e00ff */
[----:B------:R-:W-:Y:S01]  /*11160*/  IABS R18, R9 ;  /* 0x0000000900127213 */ /* 0x000fe20000000000 */
[--C-:B------:R-:W-:Y:S02]  /*11170*/  @!P6 IMAD.IADD R13, R13, 0x1, -R10.reuse ;  /* 0x000000010d0de824 */ /* 0x100fe400078e0a0a */
[----:B------:R-:W-:Y:S02]  /*11180*/  @!P5 IMAD.IADD R5, R5, 0x1, -R10 ;  /* 0x000000010505d824 */ /* 0x000fe400078e0a0a */
[----:B------:R-:W-:Y:S01]  /*11190*/  @!P0 IMAD.MOV R3, RZ, RZ, -R3 ;  /* 0x000000ffff038224 */ /* 0x000fe200078e0a03 */
[----:B------:R-:W-:Y:S01]  /*111a0*/  ISETP.GT.U32.AND P5, PT, R10, R13, PT ;  /* 0x0000000d0a00720c */ /* 0x000fe20003fa4070 */
[----:B------:R-:W-:Y:S01]  /*111b0*/  IMAD.MOV R0, RZ, RZ, -R0 ;  /* 0x000000ffff007224 */ /* 0x000fe200078e0a00 */
[----:B------:R-:W-:Y:S01]  /*111c0*/  ISETP.GE.AND P0, PT, R7, RZ, PT ;  /* 0x000000ff0700720c */ /* 0x000fe20003f06270 */
[----:B------:R-:W-:Y:S01]  /*111d0*/  IMAD.HI.U32 R19, R4, R17, RZ ;  /* 0x0000001104137227 */ /* 0x000fe200078e00ff */
[----:B------:R1:W-:Y:S03]  /*111e0*/  STL [R1+0x358], R3 ;  /* 0x0003580301007387 */ /* 0x0003e60000100800 */
[----:B------:R-:W-:-:S02]  /*111f0*/  IMAD R14, R10, R0, R14 ;  /* 0x000000000a0e7224 */ /* 0x000fc400078e020e */
[----:B------:R-:W-:-:S03]  /*11200*/  IMAD.HI.U32 R16, R4, R18, RZ ;  /* 0x0000001204107227 */ /* 0x000fc600078e00ff */
[----:B------:R-:W-:Y:S01]  /*11210*/  ISETP.GT.U32.AND P6, PT, R10, R14, PT ;  /* 0x0000000e0a00720c */ /* 0x000fe20003fc4070 */
[----:B------:R-:W-:Y:S02]  /*11220*/  IMAD.MOV R19, RZ, RZ, -R19 ;  /* 0x000000ffff137224 */ /* 0x000fe400078e0a13 */
[----:B-1----:R-:W-:Y:S02]  /*11230*/  IMAD.MOV.U32 R3, RZ, RZ, R11 ;  /* 0x000000ffff037224 */ /* 0x002fe400078e000b */
[----:B------:R-:W-:Y:S02]  /*11240*/  VIADD R6, R28, 0xb3 ;  /* 0x000000b31c067836 */ /* 0x000fe40000000000 */
[----:B------:R-:W-:Y:S02]  /*11250*/  @!P3 IMAD.MOV R3, RZ, RZ, -R3 ;  /* 0x000000ffff03b224 */ /* 0x000fe400078e0a03 */
[----:B------:R-:W-:Y:S01]  /*11260*/  IMAD.MOV R16, RZ, RZ, -R16 ;  /* 0x000000ffff107224 */ /* 0x000fe200078e0a10 */
[----:B------:R-:W-:Y:S01]  /*11270*/  IABS R15, R6 ;  /* 0x00000006000f7213 */ /* 0x000fe20000000000 */
[----:B------:R-:W-:Y:S01]  /*11280*/  IMAD R17, R10, R19, R17 ;  /* 0x000000130a117224 */ /* 0x000fe200078e0211 */
[----:B------:R1:W-:Y:S01]  /*11290*/  STL [R1+0x354], R3 ;  /* 0x0003540301007387 */ /* 0x0003e20000100800 */
[----:B------:R-:W-:-:S02]  /*112a0*/  @!P5 IMAD.IADD R13, R13, 0x1, -R10 ;  /* 0x000000010d0dd824 */ /* 0x000fc400078e0a0a */
[C---:B------:R-:W-:Y:S01]  /*112b0*/  IMAD R18, R10.reuse, R16, R18 ;  /* 0x000000100a127224 */ /* 0x040fe200078e0212 */
[----:B------:R-:W-:Y:S01]  /*112c0*/  ISETP.GT.U32.AND P5, PT, R10, R17, PT ;  /* 0x000000110a00720c */ /* 0x000fe20003fa4070 */
[----:B------:R-:W-:-:S04]  /*112d0*/  IMAD.HI.U32 R11, R4, R15, RZ ;  /* 0x0000000f040b7227 */ /* 0x000fc800078e00ff */
[----:B------:R-:W-:Y:S01]  /*112e0*/  @!P6 IMAD.IADD R14, R14, 0x1, -R10 ;  /* 0x000000010e0ee824 */ /* 0x000fe200078e0a0a */
[C---:B------:R-:W-:Y:S01]  /*112f0*/  ISETP.GT.U32.AND P6, PT, R10.reuse, R5, PT ;  /* 0x000000050a00720c */ /* 0x040fe20003fc4070 */
[----:B-1----:R-:W-:Y:S02]  /*11300*/  IMAD.MOV.U32 R3, RZ, RZ, R13 ;  /* 0x000000ffff037224 */ /* 0x002fe400078e000d */
[----:B------:R-:W-:Y:S01]  /*11310*/  IMAD.MOV R11, RZ, RZ, -R11 ;  /* 0x000000ffff0b7224 */ /* 0x000fe200078e0a0b */
[C---:B------:R-:W-:Y:S01]  /*11320*/  ISETP.GT.U32.AND P3, PT, R10.reuse, R14, PT ;  /* 0x0000000e0a00720c */ /* 0x040fe20003f64070 */
[----:B------:R-:W-:Y:S01]  /*11330*/  @!P4 IMAD.MOV R3, RZ, RZ, -R3 ;  /* 0x000000ffff03c224 */ /* 0x000fe200078e0a03 */
[----:B------:R-:W-:Y:S01]  /*11340*/  ISETP.GT.U32.AND P4, PT, R10, R18, PT ;  /* 0x000000120a00720c */ /* 0x000fe20003f84070 */
[----:B------:R-:W-:Y:S02]  /*11350*/  VIADD R0, R28, 0xb2 ;  /* 0x000000b21c007836 */ /* 0x000fe40000000000 */
[----:B------:R-:W-:-:S02]  /*11360*/  IMAD R15, R10, R11, R15 ;  /* 0x0000000b0a0f7224 */ /* 0x000fc400078e020f */
[----:B------:R-:W-:Y:S01]  /*11370*/  @!P5 IMAD.IADD R17, R17, 0x1, -R10 ;  /* 0x000000011111d824 */ /* 0x000fe200078e0a0a */
[----:B------:R-:W-:Y:S01]  /*11380*/  IABS R7, R0 ;  /* 0x0000000000077213 */ /* 0x000fe20000000000 */
[----:B------:R-:W-:Y:S01]  /*11390*/  IMAD.MOV.U32 R16, RZ, RZ, R12 ;  /* 0x000000ffff107224 */ /* 0x000fe200078e000c */
[----:B------:R-:W-:Y:S01]  /*113a0*/  ISETP.GT.U32.AND P5, PT, R10, R15, PT ;  /* 0x0000000f0a00720c */ /* 0x000fe20003fa4070 */
[----:B------:R-:W-:Y:S01]  /*113b0*/  @!P6 IMAD.IADD R5, R5, 0x1, -R10 ;  /* 0x000000010505e824 */ /* 0x000fe200078e0a0a */
[----:B------:R-:W-:Y:S01]  /*113c0*/  ISETP.GE.AND P6, PT, R9, RZ, PT ;  /* 0x000000ff0900720c */ /* 0x000fe20003fc6270 */
[----:B------:R-:W-:-:S04]  /*113d0*/  IMAD.HI.U32 R12, R4, R7, RZ ;  /* 0x00000007040c7227 */ /* 0x000fc800078e00ff */
[----:B------:R-:W-:Y:S01]  /*113e0*/  @!P4 IMAD.IADD R18, R18, 0x1, -R10 ;  /* 0x000000011212c824 */ /* 0x000fe200078e0a0a */
[----:B------:R-:W-:Y:S01]  /*113f0*/  ISETP.GT.U32.AND P4, PT, R10, R17, PT ;  /* 0x000000110a00720c */ /* 0x000fe20003f84070 */
[----:B------:R-:W-:Y:S01]  /*11400*/  @!P2 IMAD.MOV R16, RZ, RZ, -R16 ;  /* 0x000000ffff10a224 */ /* 0x000fe200078e0a10 */
[----:B------:R-:W-:Y:S01]  /*11410*/  ISETP.GE.AND P2, PT, R8, RZ, PT ;  /* 0x000000ff0800720c */ /* 0x000fe20003f46270 */
[----:B------:R-:W-:Y:S02]  /*11420*/  IMAD.MOV R12, RZ, RZ, -R12 ;  /* 0x000000ffff0c7224 */ /* 0x000fe400078e0a0c */
[--C-:B------:R-:W-:Y:S01]  /*11430*/  @!P3 IMAD.IADD R14, R14, 0x1, -R10.reuse ;  /* 0x000000010e0eb824 */ /* 0x100fe200078e0a0a */
[----:B------:R1:W-:Y:S01]  /*11440*/  STL [R1+0x34c], R16 ;  /* 0x00034c1001007387 */ /* 0x0003e20000100800 */
[----:B------:R-:W-:Y:S01]  /*11450*/  ISETP.GE.AND P3, PT, R6, RZ, PT ;  /* 0x000000ff0600720c */ /* 0x000fe20003f66270 */
[----:B------:R-:W-:Y:S02]  /*11460*/  IMAD R6, R10, R12, R7 ;  /* 0x0000000c0a067224 */ /* 0x000fe400078e0207 */
[----:B------:R2:W-:Y:S01]  /*11470*/  STL [R1+0x348], R3 ;  /* 0x0003480301007387 */ /* 0x0005e20000100800 */
[----:B------:R-:W-:-:S02]  /*11480*/  @!P5 IMAD.IADD R15, R15, 0x1, -R10 ;  /* 0x000000010f0fd824 */ /* 0x000fc400078e0a0a */
[----:B------:R-:W-:Y:S01]  /*11490*/  @!P4 IMAD.IADD R17, R17, 0x1, -R10 ;  /* 0x000000011111c824 */ /* 0x000fe200078e0a0a */
[----:B------:R-:W-:Y:S01]  /*114a0*/  ISETP.GT.U32.AND P4, PT, R10, R6, PT ;  /* 0x000000060a00720c */ /* 0x000fe20003f84070 */
[----:B------:R-:W-:Y:S01]  /*114b0*/  VIADD R11, R28, 0xaf ;  /* 0x000000af1c0b7836 */ /* 0x000fe20000000000 */
[----:B------:R-:W-:Y:S01]  /*114c0*/  ISETP.GT.U32.AND P5, PT, R10, R15, PT ;  /* 0x0000000f0a00720c */ /* 0x000fe20003fa4070 */
[C---:B-1----:R-:W-:Y:S02]  /*114d0*/  VIADD R16, R28.reuse, 0xb1 ;  /* 0x000000b11c107836 */ /* 0x042fe40000000000 */
[C---:B------:R-:W-:Y:S01]  /*114e0*/  VIADD R7, R28.reuse, 0xb0 ;  /* 0x000000b01c077836 */ /* 0x040fe20000000000 */
[----:B------:R-:W-:Y:S01]  /*114f0*/  IABS R13, R11 ;  /* 0x0000000b000d7213 */ /* 0x000fe20000000000 */
[----:B--2---:R-:W-:Y:S01]  /*11500*/  IMAD.MOV.U32 R3, RZ, RZ, R5 ;  /* 0x000000ffff037224 */ /* 0x004fe200078e0005 */
        /* <DEDUP_REMOVED lines=8> */
[----:B------:R-:W-:Y:S02]  /*11590*/  IMAD.MOV R8, RZ, RZ, -R8 ;  /* 0x000000ffff087224 */ /* 0x000fe400078e0a08 */
[----:B------:R-:W-:Y:S01]  /*115a0*/  @!P4 IMAD.IADD R6, R6, 0x1, -R10 ;  /* 0x000000010606c824 */ /* 0x000fe200078e0a0a */
[----:B------:R-:W-:Y:S01]  /*115b0*/  ISETP.GE.AND P4, PT, R16, RZ, PT ;  /* 0x000000ff1000720c */ /* 0x000fe20003f86270 */
[----:B------:R-:W-:Y:S02]  /*115c0*/  IMAD R5, R10, R8, R5 ;  /* 0x000000080a057224 */ /* 0x000fe400078e0205 */
[----:B------:R-:W-:Y:S02]  /*115d0*/  IMAD.MOV.U32 R21, RZ, RZ, R14 ;  /* 0x000000ffff157224 */ /* 0x000fe400078e000e */
[----:B------:R-:W-:Y:S01]  /*115e0*/  @!P1 IMAD.IADD R18, R18, 0x1, -R10 ;  /* 0x0000000112129824 */ /* 0x000fe200078e0a0a */
[----:B------:R-:W-:Y:S01]  /*115f0*/  ISETP.GE.AND P1, PT, R0, RZ, PT ;  /* 0x000000ff0000720c */ /* 0x000fe20003f26270 */
[----:B------:R-:W-:-:S04]  /*11600*/  IMAD.HI.U32 R0, R4, R13, RZ ;  /* 0x0000000d04007227 */ /* 0x000fc800078e00ff */
[----:B------:R-:W-:Y:S01]  /*11610*/  @!P5 IMAD.IADD R15, R15, 0x1, -R10 ;  /* 0x000000010f0fd824 */ /* 0x000fe200078e0a0a */
[C---:B------:R-:W-:Y:S01]  /*11620*/  ISETP.GT.U32.AND P5, PT, R10.reuse, R5, PT ;  /* 0x000000050a00720c */ /* 0x040fe20003fa4070 */
[----:B------:R-:W-:Y:S01]  /*11630*/  @!P0 IMAD.MOV R21, RZ, RZ, -R21 ;  /* 0x000000ffff158224 */ /* 0x000fe200078e0a15 */
[----:B------:R-:W-:Y:S01]  /*11640*/  ISETP.GT.U32.AND P0, PT, R10, R6, PT ;  /* 0x000000060a00720c */ /* 0x000fe20003f04070 */
[----:B------:R-:W-:-:S03]  /*11650*/  IMAD.HI.U32 R20, R4, R19, RZ ;  /* 0x0000001304147227 */ /* 0x000fc600078e00ff */
[----:B------:R-:W-:Y:S01]  /*11660*/  STL [R1+0x33c], R21 ;  /* 0x00033c1501007387 */ /* 0x000fe20000100800 */
[----:B------:R-:W-:-:S04]  /*11670*/  IMAD.HI.U32 R8, R4, R9, RZ ;  /* 0x0000000904087227 */ /* 0x000fc800078e00ff */
[----:B------:R-:W-:Y:S02]  /*11680*/  IMAD.MOV R0, RZ, RZ, -R0 ;  /* 0x000000ffff007224 */ /* 0x000fe400078e0a00 */
[----:B-1----:R-:W-:Y:S02]  /*11690*/  IMAD.MOV.U32 R3, RZ, RZ, R17 ;  /* 0x000000ffff037224 */ /* 0x002fe400078e0011 */
[----:B------:R-:W-:Y:S02]  /*116a0*/  IMAD.MOV R20, RZ, RZ, -R20 ;  /* 0x000000ffff147224 */ /* 0x000fe400078e0a14 */
[----:B------:R-:W-:Y:S02]  /*116b0*/  IMAD.MOV R8, RZ, RZ, -R8 ;  /* 0x000000ffff087224 */ /* 0x000fe400078e0a08 */
[----:B------:R-:W-:Y:S02]  /*116c0*/  IMAD R13, R10, R0, R13 ;  /* 0x000000000a0d7224 */ /* 0x000fe400078e020d */
[----:B------:R-:W-:-:S02]  /*116d0*/  @!P2 IMAD.MOV R3, RZ, RZ, -R3 ;  /* 0x000000ffff03a224 */ /* 0x000fc400078e0a03 */
[C---:B------:R-:W-:Y:S02]  /*116e0*/  IMAD R16, R10.reuse, R20, R19 ;  /* 0x000000140a107224 */ /* 0x040fe400078e0213 */
[C---:B------:R-:W-:Y:S01]  /*116f0*/  IMAD R9, R10.reuse, R8, R9 ;  /* 0x000000080a097224 */ /* 0x040fe200078e0209 */
[----:B------:R1:W-:Y:S01]  /*11700*/  STL [R1+0x338], R3 ;  /* 0x0003380301007387 */ /* 0x0003e20000100800 */
[----:B------:R-:W-:Y:S01]  /*11710*/  @!P6 IMAD.MOV R18, RZ, RZ, -R18 ;  /* 0x000000ffff12e224 */ /* 0x000fe200078e0a12 */
[C---:B------:R-:W-:Y:S01]  /*11720*/  ISETP.GT.U32.AND P6, PT, R10.reuse, R13, PT ;  /* 0x0000000d0a00720c */ /* 0x040fe20003fc4070 */
[--C-:B------:R-:W-:Y:S01]  /*11730*/  @!P5 IMAD.IADD R5, R5, 0x1, -R10.reuse ;  /* 0x000000010505d824 */ /* 0x100fe200078e0a0a */
[----:B------:R-:W-:Y:S01]  /*11740*/  ISETP.GT.U32.AND P2, PT, R10, R16, PT ;  /* 0x000000100a00720c */ /* 0x000fe20003f44070 */
[----:B------:R-:W-:Y:S01]  /*11750*/  @!P0 IMAD.IADD R6, R6, 0x1, -R10 ;  /* 0x0000000106068824 */ /* 0x000fe200078e0a0a */
[----:B------:R-:W-:Y:S01]  /*11760*/  ISETP.GT.U32.AND P0, PT, R10, R9, PT ;  /* 0x000000090a00720c */ /* 0x000fe20003f04070 */
[----:B------:R-:W-:Y:S01]  /*11770*/  VIADD R0, R28, 0xad ;  /* 0x000000ad1c007836 */ /* 0x000fe20000000000 */
[----:B------:R-:W-:Y:S01]  /*11780*/  ISETP.GT.U32.AND P5, PT, R10, R5, PT ;  /* 0x000000050a00720c */ /* 0x000fe20003fa4070 */
[----:B------:R-:W-:Y:S01]  /*11790*/  VIADD R8, R28, 0xac ;  /* 0x000000ac1c087836 */ /* 0x000fe20000000000 */
[----:B------:R-:W-:Y:S01]  /*117a0*/  STL [R1+0x334], R18 ;  /* 0x0003341201007387 */ /* 0x000fe20000100800 */
[----:B-1----:R-:W-:Y:S01]  /*117b0*/  IMAD.MOV.U32 R3, RZ, RZ, R15 ;  /* 0x000000ffff037224 */ /* 0x002fe200078e000f */
[----:B------:R-:W-:-:S02]  /*117c0*/  IABS R14, R0 ;  /* 0x00000000000e7213 */ /* 0x000fc40000000000 */
[----:B------:R-:W-:Y:S01]  /*117d0*/  IABS R17, R8 ;  /* 0x0000000800117213 */ /* 0x000fe20000000000 */
[----:B------:R-:W-:Y:S01]  /*117e0*/  @!P3 IMAD.MOV R3, RZ, RZ, -R3 ;  /* 0x000000ffff03b224 */ /* 0x000fe200078e0a03 */
[----:B------:R-:W-:Y:S01]  /*117f0*/  ISETP.GE.AND P3, PT, R7, RZ, PT ;  /* 0x000000ff0700720c */ /* 0x000fe20003f66270 */
[--C-:B------:R-:W-:Y:S02]  /*11800*/  @!P6 IMAD.IADD R13, R13, 0x1, -R10.reuse ;  /* 0x000000010d0de824 */ /* 0x100fe400078e0a0a */
[----:B------:R-:W-:Y:S01]  /*11810*/  IMAD.HI.U32 R15, R4, R14, RZ ;  /* 0x0000000e040f7227 */ /* 0x000fe200078e00ff */
[----:B------:R1:W-:Y:S03]  /*11820*/  STL [R1+0x328], R3 ;  /* 0x0003280301007387 */ /* 0x0003e60000100800 */
[----:B------:R-:W-:Y:S02]  /*11830*/  IMAD.MOV.U32 R7, RZ, RZ, R17 ;  /* 0x000000ffff077224 */ /* 0x000fe400078e0011 */
[--C-:B------:R-:W-:Y:S01]  /*11840*/  @!P2 IMAD.IADD R16, R16, 0x1, -R10.reuse ;  /* 0x000000011010a824 */ /* 0x100fe200078e0a0a */
[----:B------:R-:W-:Y:S01]  /*11850*/  ISETP.GE.AND P2, PT, R12, RZ, PT ;  /* 0x000000ff0c00720c */ /* 0x000fe20003f46270 */
[----:B------:R-:W-:Y:S01]  /*11860*/  @!P0 IMAD.IADD R9, R9, 0x1, -R10 ;  /* 0x0000000109098824 */ /* 0x000fe200078e0a0a */
[C---:B------:R-:W-:Y:S01]  /*11870*/  ISETP.GT.U32.AND P0, PT, R10.reuse, R13, PT ;  /* 0x0000000d0a00720c */ /* 0x040fe20003f04070 */
[----:B------:R-:W-:Y:S01]  /*11880*/  IMAD.MOV R15, RZ, RZ, -R15 ;  /* 0x000000ffff0f7224 */ /* 0x000fe200078e0a0f */
[----:B------:R-:W-:Y:S01]  /*11890*/  ISETP.GT.U32.AND P6, PT, R10, R16, PT ;  /* 0x000000100a00720c */ /* 0x000fe20003fc4070 */
[----:B-1----:R-:W-:-:S02]  /*118a0*/  IMAD.MOV.U32 R3, RZ, RZ, R6 ;  /* 0x000000ffff037224 */ /* 0x002fc400078e0006 */
[----:B------:R-:W-:Y:S01]  /*118b0*/  @!P5 IMAD.IADD R5, R5, 0x1, -R10 ;  /* 0x000000010505d824 */ /* 0x000fe200078e0a0a */
[----:B------:R-:W-:Y:S01]  /*118c0*/  ISETP.GE.AND P5, PT, R11, RZ, PT ;  /* 0x000000ff0b00720c */ /* 0x000fe20003fa6270 */
[----:B------:R-:W-:Y:S01]  /*118d0*/  @!P1 IMAD.MOV R3, RZ, RZ, -R3 ;  /* 0x000000ffff039224 */ /* 0x000fe200078e0a03 */
[----:B------:R-:W-:Y:S01]  /*118e0*/  ISETP.GT.U32.AND P1, PT, R10, R9, PT ;  /* 0x000000090a00720c */ /* 0x000fe20003f24070 */
[----:B------:R-:W-:-:S03]  /*118f0*/  IMAD.HI.U32 R12, R4, R7, RZ ;  /* 0x00000007040c7227 */ /* 0x000fc600078e00ff */
[----:B------:R1:W-:Y:S01]  /*11900*/  STL [R1+0x324], R3 ;  /* 0x0003240301007387 */ /* 0x0003e20000100800 */
[C---:B------:R-:W-:Y:S02]  /*11910*/  IMAD R11, R10.reuse, R15, R14 ;  /* 0x0000000f0a0b7224 */ /* 0x040fe400078e020e */
[----:B------:R-:W-:Y:S02]  /*11920*/  IMAD.MOV R12, RZ, RZ, -R12 ;  /* 0x000000ffff0c7224 */ /* 0x000fe400078e0a0c */
[--C-:B------:R-:W-:Y:S02]  /*11930*/  @!P0 IMAD.IADD R13, R13, 0x1, -R10.reuse ;  /* 0x000000010d0d8824 */ /* 0x100fe400078e0a0a */
[----:B------:R-:W-:Y:S02]  /*11940*/  IMAD R7, R10, R12, R7 ;  /* 0x0000000c0a077224 */ /* 0x000fe400078e0207 */
[----:B------:R-:W-:Y:S02]  /*11950*/  VIADD R6, R28, 0xaa ;  /* 0x000000aa1c067836 */ /* 0x000fe40000000000 */
[----:B-1----:R-:W-:Y:S01]  /*11960*/  IMAD.MOV.U32 R3, RZ, RZ, R5 ;  /* 0x000000ffff037224 */ /* 0x002fe200078e0005 */
[----:B------:R-:W-:Y:S01]  /*11970*/  ISETP.GT.U32.AND P0, PT, R10, R7, PT ;  /* 0x000000070a00720c */ /* 0x000fe20003f04070 */
[--C-:B------:R-:W-:Y:S01]  /*11980*/  @!P6 IMAD.IADD R16, R16, 0x1, -R10.reuse ;  /* 0x000000011010e824 */ /* 0x100fe200078e0a0a */
[----:B------:R-:W-:Y:S01]  /*11990*/  ISETP.GE.AND P6, PT, R0, RZ, PT ;  /* 0x000000ff0000720c */ /* 0x000fe20003fc6270 */
[----:B------:R-:W-:Y:S01]  /*119a0*/  @!P4 IMAD.MOV R3, RZ, RZ, -R3 ;  /* 0x000000ffff03c224 */ /* 0x000fe200078e0a03 */
[----:B------:R-:W-:Y:S01]  /*119b0*/  ISETP.GT.U32.AND P4, PT, R10, R11, PT ;  /* 0x0000000b0a00720c */ /* 0x000fe20003f84070 */
[----:B------:R-:W-:Y:S01]  /*119c0*/  @!P1 IMAD.IADD R9, R9, 0x1, -R10 ;  /* 0x0000000109099824 */ /* 0x000fe200078e0a0a */
[----:B------:R-:W-:Y:S01]  /*119d0*/  IABS R0, R6 ;  /* 0x0000000600007213 */ /* 0x000fe20000000000 */
[----:B------:R-:W-:Y:S01]  /*119e0*/  VIADD R14, R28, 0xab ;  /* 0x000000ab1c0e7836 */ /* 0x000fe20000000000 */
[----:B------:R-:W-:Y:S01]  /*119f0*/  ISETP.GE.AND P1, PT, R8, RZ, PT ;  /* 0x000000ff0800720c */ /* 0x000fe20003f26270 */
[----:B------:R-:W-:Y:S01]  /*11a00*/  VIADD R8, R28, 0xa9 ;  /* 0x000000a91c087836 */ /* 0x000fe20000000000 */
[----:B------:R1:W-:Y:S01]  /*11a10*/  STL [R1+0x320], R3 ;  /* 0x0003200301007387 */ /* 0x0003e20000100800 */
[----:B------:R-:W-:Y:S01]  /*11a20*/  IMAD.HI.U32 R12, R4, R0, RZ ;  /* 0x00000000040c7227 */ /* 0x000fe200078e00ff */
[----:B------:R-:W-:-:S03]  /*11a30*/  IABS R5, R14 ;  /* 0x0000000e00057213 */ /* 0x000fc60000000000 */
[--C-:B------:R-:W-:Y:S02]  /*11a40*/  @!P0 IMAD.IADD R7, R7, 0x1, -R10.reuse ;  /* 0x0000000107078824 */ /* 0x100fe400078e0a0a */
[----:B------:R-:W-:Y:S01]  /*11a50*/  @!P4 IMAD.IADD R11, R11, 0x1, -R10 ;  /* 0x000000010b0bc824 */ /* 0x000fe200078e0a0a */
[----:B------:R-:W-:Y:S01]  /*11a60*/  ISETP.GE.AND P4, PT, R14, RZ, PT ;  /* 0x000000ff0e00720c */ /* 0x000fe20003f86270 */
[----:B------:R-:W-:Y:S01]  /*11a70*/  IMAD.MOV R12, RZ, RZ, -R12 ;  /* 0x000000ffff0c7224 */ /* 0x000fe200078e0a0c */
[----:B------:R-:W-:Y:S01]  /*11a80*/  IABS R14, R8 ;  /* 0x00000008000e7213 */ /* 0x000fe20000000000 */
[----:B-1----:R-:W-:Y:S01]  /*11a90*/  IMAD.MOV.U32 R3, RZ, RZ, R16 ;  /* 0x000000ffff037224 */ /* 0x002fe200078e0010 */
[C---:B------:R-:W-:Y:S01]  /*11aa0*/  ISETP.GT.U32.AND P0, PT, R10.reuse, R11, PT ;  /* 0x0000000b0a00720c */ /* 0x040fe20003f04070 */
[----:B------:R-:W-:Y:S02]  /*11ab0*/  IMAD R0, R10, R12, R0 ;  /* 0x0000000c0a007224 */ /* 0x000fe400078e0200 */
[----:B------:R-:W-:-:S04]  /*11ac0*/  IMAD.HI.U32 R15, R4, R5, RZ ;  /* 0x00000005040f7227 */ /* 0x000fc800078e00ff */
[----:B------:R-:W-:-:S04]  /*11ad0*/  IMAD.HI.U32 R12, R4, R14, RZ ;  /* 0x0000000e040c7227 */ /* 0x000fc800078e00ff */
[----:B------:R-:W-:Y:S01]  /*11ae0*/  @!P3 IMAD.MOV R3, RZ, RZ, -R3 ;  /* 0x000000ffff03b224 */ /* 0x000fe200078e0a03 */
[C---:B------:R-:W-:Y:S01]  /*11af0*/  ISETP.GT.U32.AND P3, PT, R10.reuse, R7, PT ;  /* 0x000000070a00720c */ /* 0x040fe20003f64070 */
[----:B------:R-:W-:Y:S02]  /*11b00*/  @!P5 IMAD.MOV R13, RZ, RZ, -R13 ;  /* 0x000000ffff0dd224 */ /* 0x000fe400078e0a0d */
[----:B------:R-:W-:Y:S01]  /*11b10*/  IMAD.MOV R15, RZ, RZ, -R15 ;  /* 0x000000ffff0f7224 */ /* 0x000fe200078e0a0f */
[----:B------:R1:W-:Y:S01]  /*11b20*/  STL [R1+0x31c], R3 ;  /* 0x00031c0301007387 */ /* 0x0003e20000100800 */
[----:B------:R-:W-:Y:S02]  /*11b30*/  IMAD.MOV R12, RZ, RZ, -R12 ;  /* 0x000000ffff0c7224 */ /* 0x000fe400078e0a0c */
[----:B------:R-:W-:Y:S01]  /*11b40*/  @!P0 IMAD.IADD R11, R11, 0x1, -R10 ;  /* 0x000000010b0b8824 */ /* 0x000fe200078e0a0a */
[----:B------:R2:W-:Y:S01]  /*11b50*/  STL [R1+0x318], R13 ;  /* 0x0003180d01007387 */ /* 0x0005e20000100800 */
[C---:B------:R-:W-:Y:S01]  /*11b60*/  IMAD R5, R10.reuse, R15, R5 ;  /* 0x0000000f0a057224 */ /* 0x040fe200078e0205 */
[C---:B------:R-:W-:Y:S01]  /*11b70*/  ISETP.GT.U32.AND P0, PT, R10.reuse, R0, PT ;  /* 0x000000000a00720c */ /* 0x040fe20003f04070 */
[----:B------:R-:W-:-:S02]  /*11b80*/  IMAD R14, R10, R12, R14 ;  /* 0x0000000c0a0e7224 */ /* 0x000fc400078e020e */
[--C-:B------:R-:W-:Y:S01]  /*11b90*/  @!P3 IMAD.IADD R7, R7, 0x1, -R10.reuse ;  /* 0x000000010707b824 */ /* 0x100fe200078e0a0a */
[----:B------:R-:W-:Y:S01]  /*11ba0*/  ISETP.GT.U32.AND P5, PT, R10, R5, PT ;  /* 0x000000050a00720c */ /* 0x000fe20003fa4070 */
[----:B-1----:R-:W-:Y:S01]  /*11bb0*/  IMAD.MOV.U32 R3, RZ, RZ, R9 ;  /* 0x000000ffff037224 */ /* 0x002fe200078e0009 */
[----:B------:R-:W-:Y:S01]  /*11bc0*/  ISETP.GE.AND P3, PT, R8, RZ, PT ;  /* 0x000000ff0800720c */ /* 0x000fe20003f66270 */
[----:B------:R-:W-:Y:S02]  /*11bd0*/  VIADD R9, R28, 0xa7 ;  /* 0x000000a71c097836 */ /* 0x000fe40000000000 */
[----:B--2---:R-:W-:Y:S02]  /*11be0*/  IMAD.MOV.U32 R13, RZ, RZ, R11 ;  /* 0x000000ffff0d7224 */ /* 0x004fe400078e000b */
[----:B------:R-:W-:Y:S01]  /*11bf0*/  @!P2 IMAD.MOV R3, RZ, RZ, -R3 ;  /* 0x000000ffff03a224 */ /* 0x000fe200078e0a03 */
[----:B------:R-:W-:Y:S01]  /*11c00*/  IABS R21, R9 ;  /* 0x0000000900157213 */ /* 0x000fe20000000000 */
[----:B------:R-:W-:Y:S01]  /*11c10*/  @!P6 IMAD.MOV R13, RZ, RZ, -R13 ;  /* 0x000000ffff0de224 */ /* 0x000fe200078e0a0d */
[----:B------:R-:W-:Y:S01]  /*11c20*/  ISETP.GT.U32.AND P6, PT, R10, R14, PT ;  /* 0x0000000e0a00720c */ /* 0x000fe20003fc4070 */
[--C-:B------:R-:W-:Y:S01]  /*11c30*/  @!P0 IMAD.IADD R0, R0, 0x1, -R10.reuse ;  /* 0x0000000100008824 */ /* 0x100fe200078e0a0a */
[----:B------:R1:W-:Y:S01]  /*11c40*/  STL [R1+0x314], R3 ;  /* 0x0003140301007387 */ /* 0x0003e20000100800 */
[--C-:B------:R-:W-:Y:S01]  /*11c50*/  @!P5 IMAD.IADD R5, R5, 0x1, -R10.reuse ;  /* 0x000000010505d824 */ /* 0x100fe200078e0a0a */
[----:B------:R-:W-:Y:S01]  /*11c60*/  ISETP.GE.AND P2, PT, R6, RZ, PT ;  /* 0x000000ff0600720c */ /* 0x000fe20003f46270 */
[----:B------:R-:W-:Y:S01]  /*11c70*/  VIADD R6, R28, 0xa8 ;  /* 0x000000a81c067836 */ /* 0x000fe20000000000 */
[----:B------:R-:W-:Y:S01]  /*11c80*/  ISETP.GT.U32.AND P0, PT, R10, R0, PT ;  /* 0x000000000a00720c */ /* 0x000fe20003f04070 */
[----:B------:R-:W-:Y:S01]  /*11c90*/  VIADD R8, R28, 0xa6 ;  /* 0x000000a61c087836 */ /* 0x000fe20000000000 */
[----:B------:R-:W-:Y:S01]  /*11ca0*/  ISETP.GT.U32.AND P5, PT, R10, R5, PT ;  /* 0x000000050a00720c */ /* 0x000fe20003fa4070 */
[----:B------:R-:W-:Y:S01]  /*11cb0*/  STL [R1+0x30c], R13 ;  /* 0x00030c0d01007387 */ /* 0x000fe20000100800 */
[----:B------:R-:W-:Y:S01]  /*11cc0*/  IABS R20, R6 ;  /* 0x0000000600147213 */ /* 0x000fe20000000000 */
[----:B------:R-:W-:Y:S01]  /*11cd0*/  VIADD R18, R28, 0xa5 ;  /* 0x000000a51c127836 */ /* 0x000fe20000000000 */
[----:B------:R-:W-:Y:S01]  /*11ce0*/  IABS R19, R8 ;  /* 0x0000000800137213 */ /* 0x000fe20000000000 */
[----:B------:R-:W-:-:S02]  /*11cf0*/  @!P6 IMAD.IADD R14, R14, 0x1, -R10 ;  /* 0x000000010e0ee824 */ /* 0x000fc400078e0a0a */
[----:B-1----:R-:W-:Y:S02]  /*11d00*/  IMAD.MOV.U32 R3, RZ, RZ, R7 ;  /* 0x000000ffff037224 */ /* 0x002fe400078e0007 */
[----:B------:R-:W-:Y:S01]  /*11d10*/  IMAD.HI.U32 R7, R4, R21, RZ ;  /* 0x0000001504077227 */ /* 0x000fe200078e00ff */
[----:B------:R-:W-:-:S03]  /*11d20*/  ISETP.GT.U32.AND P6, PT, R10, R14, PT ;  /* 0x0000000e0a00720c */ /* 0x000fc60003fc4070 */
[----:B------:R-:W-:Y:S02]  /*11d30*/  IMAD.MOV R7, RZ, RZ, -R7 ;  /* 0x000000ffff077224 */ /* 0x000fe400078e0a07 */
[----:B------:R-:W-:-:S04]  /*11d40*/  IMAD.HI.U32 R11, R4, R20, RZ ;  /* 0x00000014040b7227 */ /* 0x000fc800078e00ff */
[----:B------:R-:W-:Y:S02]  /*11d50*/  IMAD R21, R10, R7, R21 ;  /* 0x000000070a157224 */ /* 0x000fe400078e0215 */
[--C-:B------:R-:W-:Y:S01]  /*11d60*/  @!P5 IMAD.IADD R5, R5, 0x1, -R10.reuse ;  /* 0x000000010505d824 */ /* 0x100fe200078e0a0a */
[----:B------:R-:W-:Y:S01]  /*11d70*/  ISETP.GE.AND P5, PT, R9, RZ, PT ;  /* 0x000000ff0900720c */ /* 0x000fe20003fa6270 */
[--C-:B------:R-:W-:Y:S01]  /*11d80*/  @!P6 IMAD.IADD R14, R14, 0x1, -R10.reuse ;  /* 0x000000010e0ee824 */ /* 0x100fe200078e0a0a */
[----:B------:R-:W-:Y:S01]  /*11d90*/  ISETP.GT.U32.AND P6, PT, R10, R21, PT ;  /* 0x000000150a00720c */ /* 0x000fe20003fc4070 */
[----:B------:R-:W-:Y:S01]  /*11da0*/  @!P1 IMAD.MOV R3, RZ, RZ, -R3 ;  /* 0x000000ffff039224 */ /* 0x000fe200078e0a03 */
[----:B------:R-:W-:Y:S01]  /*11db0*/  ISETP.GE.AND P1, PT, R6, RZ, PT ;  /* 0x000000ff0600720c */ /* 0x000fe20003f26270 */
[----:B------:R-:W-:Y:S02]  /*11dc0*/  IMAD.MOV R9, RZ, RZ, -R11 ;  /* 0x000000ffff097224 */ /* 0x000fe400078e0a0b */
[----:B------:R-:W-:Y:S01]  /*11dd0*/  @!P0 IMAD.IADD R0, R0, 0x1, -R10 ;  /* 0x0000000100008824 */ /* 0x000fe200078e0a0a */
[----:B------:R1:W-:Y:S01]  /*11de0*/  STL [R1+0x308], R3 ;  /* 0x0003080301007387 */ /* 0x0003e20000100800 */
[----:B------:R-:W-:Y:S01]  /*11df0*/  IMAD R20, R10, R9, R20 ;  /* 0x000000090a147224 */ /* 0x000fe200078e0214 */
[----:B------:R-:W-:Y:S01]  /*11e00*/  ISETP.GE.AND P0, PT, R8, RZ, PT ;  /* 0x000000ff0800720c */ /* 0x000fe20003f06270 */
[----:B------:R-:W-:-:S02]  /*11e10*/  IMAD.MOV.U32 R12, RZ, RZ, R5 ;  /* 0x000000ffff0c7224 */ /* 0x000fc400078e0005 */
[----:B------:R-:W-:-:S04]  /*11e20*/  IMAD.HI.U32 R6, R4, R19, RZ ;  /* 0x0000001304067227 */ /* 0x000fc800078e00ff */
[----:B------:R-:W-:Y:S01]  /*11e30*/  @!P4 IMAD.MOV R12, RZ, RZ, -R12 ;  /* 0x000000ffff0cc224 */ /* 0x000fe200078e0a0c */
[----:B------:R-:W-:Y:S01]  /*11e40*/  ISETP.GT.U32.AND P4, PT, R10, R20, PT ;  /* 0x000000140a00720c */ /* 0x000fe20003f84070 */
[----:B-1----:R-:W-:Y:S02]  /*11e50*/  IMAD.MOV.U32 R3, RZ, RZ, R0 ;  /* 0x000000ffff037224 */ /* 0x002fe400078e0000 */
[----:B------:R-:W-:Y:S01]  /*11e60*/  IMAD.MOV R6, RZ, RZ, -R6 ;  /* 0x000000ffff067224 */ /* 0x000fe200078e0a06 */
[----:B------:R-:W-:Y:S01]  /*11e70*/  STL [R1+0x304], R12 ;  /* 0x0003040c01007387 */ /* 0x000fe20000100800 */
[----:B------:R-:W-:Y:S01]  /*11e80*/  @!P2 IMAD.MOV R3, RZ, RZ, -R3 ;  /* 0x000000ffff03a224 */ /* 0x000fe200078e0a03 */
[----:B------:R-:W-:Y:S01]  /*11e90*/  ISETP.GE.AND P2, PT, R18, RZ, PT ;  /* 0x000000ff1200720c */ /* 0x000fe20003f46270 */
[----:B------:R-:W-:Y:S01]  /*11ea0*/  VIADD R9, R28, 0xa4 ;  /* 0x000000a41c097836 */ /* 0x000fe20000000000 */
[----:B------:R-:W-:Y:S01]  /*11eb0*/  IABS R18, R18 ;  /* 0x0000001200127213 */ /* 0x000fe20000000000 */
[----:B------:R-:W-:Y:S01]  /*11ec0*/  @!P6 IMAD.IADD R21, R21, 0x1, -R10 ;  /* 0x000000011515e824 */ /* 0x000fe200078e0a0a */
[----:B------:R1:W-:Y:S01]  /*11ed0*/  STL [R1+0x300], R3 ;  /* 0x0003000301007387 */ /* 0x0003e20000100800 */
[----:B------:R-:W-:Y:S01]  /*11ee0*/  IMAD R19, R10, R6, R19 ;  /* 0x000000060a137224 */ /* 0x000fe200078e0213 */
[----:B------:R-:W-:Y:S01]  /*11ef0*/  IABS R17, R9 ;  /* 0x0000000900117213 */ /* 0x000fe20000000000 */
[----:B------:R-:W-:Y:S01]  /*11f00*/  IMAD.HI.U32 R11, R4, R18, RZ ;  /* 0x00000012040b7227 */ /* 0x000fe200078e00ff */
[----:B------:R-:W-:-:S03]  /*11f10*/  ISETP.GT.U32.AND P6, PT, R10, R21, PT ;  /* 0x000000150a00720c */ /* 0x000fc60003fc4070 */
        /* <DEDUP_REMOVED lines=15> */
[----:B------:R-:W-:-:S04]  /*12010*/  IMAD.HI.U32 R0, R4, R12, RZ ;  /* 0x0000000c04007227 */ /* 0x000fc800078e00ff */
[----:B------:R-:W-:Y:S01]  /*12020*/  @!P3 IMAD.IADD R19, R19, 0x1, -R10 ;  /* 0x000000011313b824 */ /* 0x000fe200078e0a0a */
[----:B------:R-:W-:Y:S01]  /*12030*/  ISETP.GT.U32.AND P3, PT, R10, R17, PT ;  /* 0x000000110a00720c */ /* 0x000fe20003f64070 */
[----:B------:R-:W-:Y:S02]  /*12040*/  IMAD.MOV R0, RZ, RZ, -R0 ;  /* 0x000000ffff007224 */ /* 0x000fe400078e0a00 */
[----:B------:R-:W-:Y:S02]  /*12050*/  VIADD R7, R28, 0xa3 ;  /* 0x000000a31c077836 */ /* 0x000fe40000000000 */
[----:B------:R-:W-:Y:S02]  /*12060*/  IMAD R12, R10, R0, R12 ;  /* 0x000000000a0c7224 */ /* 0x000fe400078e020c */
[----:B------:R-:W-:Y:S01]  /*12070*/  @!P4 IMAD.IADD R20, R20, 0x1, -R10 ;  /* 0x000000011414c824 */ /* 0x000fe200078e0a0a */
[----:B------:R-:W-:Y:S01]  /*12080*/  IABS R13, R7 ;  /* 0x00000007000d7213 */ /* 0x000fe20000000000 */
[C---:B------:R-:W-:Y:S01]  /*12090*/  VIADD R0, R28.reuse, 0xa1 ;  /* 0x000000a11c007836 */ /* 0x040fe20000000000 */
[----:B------:R-:W-:Y:S01]  /*120a0*/  ISETP.GE.AND P4, PT, R9, RZ, PT ;  /* 0x000000ff0900720c */ /* 0x000fe20003f86270 */
[----:B------:R-:W-:-:S02]  /*120b0*/  VIADD R14, R28, 0xa0 ;  /* 0x000000a01c0e7836 */ /* 0x000fc40000000000 */
[----:B------:R-:W-:Y:S01]  /*120c0*/  @!P6 IMAD.IADD R18, R18, 0x1, -R10 ;  /* 0x000000011212e824 */ /* 0x000fe200078e0a0a */
[----:B------:R-:W-:Y:S01]  /*120d0*/  IABS R11, R0 ;  /* 0x00000000000b7213 */ /* 0x000fe20000000000 */
[----:B-1----:R-:W-:Y:S01]  /*120e0*/  IMAD.MOV.U32 R3, RZ, RZ, R20 ;  /* 0x000000ffff037224 */ /* 0x002fe200078e0014 */
[----:B------:R-:W-:Y:S01]  /*120f0*/  IABS R9, R14 ;  /* 0x0000000e00097213 */ /* 0x000fe20000000000 */
[----:B------:R-:W-:Y:S01]  /*12100*/  @!P3 IMAD.IADD R17, R17, 0x1, -R10 ;  /* 0x000000011111b824 */ /* 0x000fe200078e0a0a */
[C---:B------:R-:W-:Y:S01]  /*12110*/  ISETP.GT.U32.AND P6, PT, R10.reuse, R19, PT ;  /* 0x000000130a00720c */ /* 0x040fe20003fc4070 */
        /* <DEDUP_REMOVED lines=9> */
[C---:B------:R-:W-:Y:S02]  /*121b0*/  IMAD R13, R10.reuse, R5, R13 ;  /* 0x000000050a0d7224 */ /* 0x040fe400078e020d */
[----:B-1----:R-:W-:Y:S02]  /*121c0*/  IMAD.MOV.U32 R3, RZ, RZ, R21 ;  /* 0x000000ffff037224 */ /* 0x002fe400078e0015 */
[----:B------:R-:W-:Y:S02]  /*121d0*/  IMAD.MOV R22, RZ, RZ, -R22 ;  /* 0x000000ffff167224 */ /* 0x000fe400078e0a16 */
[C---:B------:R-:W-:Y:S02]  /*121e0*/  IMAD R11, R10.reuse, R20, R11 ;  /* 0x000000140a0b7224 */ /* 0x040fe400078e020b */
[----:B------:R-:W-:Y:S01]  /*121f0*/  @!P5 IMAD.MOV R3, RZ, RZ, -R3 ;  /* 0x000000ffff03d224 */ /* 0x000fe200078e0a03 */
[C---:B------:R-:W-:Y:S01]  /*12200*/  ISETP.GT.U32.AND P5, PT, R10.reuse, R13, PT ;  /* 0x0000000d0a00720c */ /* 0x040fe20003fa4070 */
[--C-:B------:R-:W-:Y:S01]  /*12210*/  @!P6 IMAD.IADD R19, R19, 0x1, -R10.reuse ;  /* 0x000000011313e824 */ /* 0x100fe200078e0a0a */
[C---:B------:R-:W-:Y:S01]  /*12220*/  ISETP.GT.U32.AND P6, PT, R10.reuse, R12, PT ;  /* 0x0000000c0a00720c */ /* 0x040fe20003fc4070 */
[----:B------:R-:W-:Y:S01]  /*12230*/  IMAD R9, R10, R22, R9 ;  /* 0x000000160a097224 */ /* 0x000fe200078e0209 */
[----:B------:R1:W-:Y:S01]  /*12240*/  STL [R1+0x2e8], R3 ;  /* 0x0002e80301007387 */ /* 0x0003e20000100800 */
[--C-:B------:R-:W-:Y:S01]  /*12250*/  @!P1 IMAD.IADD R18, R18, 0x1, -R10.reuse ;  /* 0x0000000112129824 */ /* 0x100fe200078e0a0a */
[C---:B------:R-:W-:Y:S01]  /*12260*/  ISETP.GT.U32.AND P1, PT, R10.reuse, R11, PT ;  /* 0x0000000b0a00720c */ /* 0x040fe20003f24070 */
[----:B------:R-:W-:Y:S01]  /*12270*/  @!P3 IMAD.IADD R17, R17, 0x1, -R10 ;  /* 0x000000011111b824 */ /* 0x000fe200078e0a0a */
[----:B------:R-:W-:Y:S01]  /*12280*/  ISETP.GT.U32.AND P3, PT, R10, R9, PT ;  /* 0x000000090a00720c */ /* 0x000fe20003f64070 */
[----:B------:R-:W-:-:S02]  /*12290*/  VIADD R15, R28, 0x9f ;  /* 0x0000009f1c0f7836 */ /* 0x000fc40000000000 */
[----:B------:R-:W-:Y:S02]  /*122a0*/  VIADD R16, R28, 0x9e ;  /* 0x0000009e1c107836 */ /* 0x000fe40000000000 */
[--C-:B------:R-:W-:Y:S01]  /*122b0*/  @!P5 IMAD.IADD R13, R13, 0x1, -R10.reuse ;  /* 0x000000010d0dd824 */ /* 0x100fe200078e0a0a */
[----:B------:R-:W-:Y:S01]  /*122c0*/  IABS R8, R15 ;  /* 0x0000000f00087213 */ /* 0x000fe20000000000 */
[--C-:B------:R-:W-:Y:S01]  /*122d0*/  @!P6 IMAD.IADD R12, R12, 0x1, -R10.reuse ;  /* 0x000000010c0ce824 */ /* 0x100fe200078e0a0a */
[----:B------:R-:W-:Y:S01]  /*122e0*/  IABS R5, R16 ;  /* 0x0000001000057213 */ /* 0x000fe20000000000 */
[----:B------:R-:W-:Y:S01]  /*122f0*/  IMAD.MOV.U32 R23, RZ, RZ, R19 ;  /* 0x000000ffff177224 */ /* 0x000fe200078e0013 */
[----:B------:R-:W-:Y:S01]  /*12300*/  ISETP.GE.AND P6, PT, R6, RZ, PT ;  /* 0x000000ff0600720c */ /* 0x000fe20003fc6270 */
[----:B------:R-:W-:Y:S01]  /*12310*/  @!P1 IMAD.IADD R11, R11, 0x1, -R10 ;  /* 0x000000010b0b9824 */ /* 0x000fe200078e0a0a */
[----:B------:R-:W-:Y:S01]  /*12320*/  ISETP.GT.U32.AND P1, PT, R10, R13, PT ;  /* 0x0000000d0a00720c */ /* 0x000fe20003f24070 */
[----:B------:R-:W-:Y:S01]  /*12330*/  IMAD.HI.U32 R20, R4, R8, RZ ;  /* 0x0000000804147227 */ /* 0x000fe200078e00ff */
[----:B------:R-:W-:-:S03]  /*12340*/  ISETP.GE.AND P5, PT, R7, RZ, PT ;  /* 0x000000ff0700720c */ /* 0x000fc60003fa6270 */
[----:B-1----:R-:W-:Y:S02]  /*12350*/  IMAD.MOV.U32 R3, RZ, RZ, R18 ;  /* 0x000000ffff037224 */ /* 0x002fe400078e0012 */
[----:B------:R-:W-:Y:S01]  /*12360*/  @!P3 IMAD.IADD R9, R9, 0x1, -R10 ;  /* 0x000000010909b824 */ /* 0x000fe200078e0a0a */
[C---:B------:R-:W-:Y:S01]  /*12370*/  ISETP.GT.U32.AND P3, PT, R10.reuse, R11, PT ;  /* 0x0000000b0a00720c */ /* 0x040fe20003f64070 */
[----:B------:R-:W-:Y:S01]  /*12380*/  @!P0 IMAD.MOV R23, RZ, RZ, -R23 ;  /* 0x000000ffff178224 */ /* 0x000fe200078e0a17 */
[----:B------:R-:W-:Y:S01]  /*12390*/  ISETP.GT.U32.AND P0, PT, R10, R12, PT ;  /* 0x0000000c0a00720c */ /* 0x000fe20003f04070 */
[----:B------:R-:W-:Y:S02]  /*123a0*/  IMAD.MOV R20, RZ, RZ, -R20 ;  /* 0x000000ffff147224 */ /* 0x000fe400078e0a14 */
[----:B------:R-:W-:Y:S01]  /*123b0*/  @!P2 IMAD.MOV R3, RZ, RZ, -R3 ;  /* 0x000000ffff03a224 */ /* 0x000fe200078e0a03 */
[----:B------:R-:W-:Y:S01]  /*123c0*/  STL [R1+0x2e4], R23 ;  /* 0x0002e41701007387 */ /* 0x000fe20000100800 */
[----:B------:R-:W-:Y:S01]  /*123d0*/  IMAD.HI.U32 R21, R4, R5, RZ ;  /* 0x0000000504157227 */ /* 0x000fe200078e00ff */
[----:B------:R-:W-:-:S02]  /*123e0*/  ISETP.GT.U32.AND P2, PT, R10, R9, PT ;  /* 0x000000090a00720c */ /* 0x000fc40003f44070 */
[----:B------:R1:W-:Y:S01]  /*123f0*/  STL [R1+0x2e0], R3 ;  /* 0x0002e00301007387 */ /* 0x0003e20000100800 */
[----:B------:R-:W-:Y:S02]  /*12400*/  IMAD R6, R10, R20, R8 ;  /* 0x000000140a067224 */ /* 0x000fe400078e0208 */
[C---:B------:R-:W-:Y:S02]  /*12410*/  VIADD R8, R28.reuse, 0x9d ;  /* 0x0000009d1c087836 */ /* 0x040fe40000000000 */
[----:B------:R-:W-:Y:S02]  /*12420*/  VIADD R7, R28, 0x9c ;  /* 0x0000009c1c077836 */ /* 0x000fe40000000000 */
[----:B------:R-:W-:Y:S02]  /*12430*/  IMAD.MOV R21, RZ, RZ, -R21 ;  /* 0x000000ffff157224 */ /* 0x000fe400078e0a15 */
[--C-:B------:R-:W-:Y:S01]  /*12440*/  @!P1 IMAD.IADD R13, R13, 0x1, -R10.reuse ;  /* 0x000000010d0d9824 */ /* 0x100fe200078e0a0a */
[----:B------:R-:W-:Y:S01]  /*12450*/  IABS R18, R7 ;  /* 0x0000000700127213 */ /* 0x000fe20000000000 */
[----:B-1----:R-:W-:Y:S01]  /*12460*/  IMAD.MOV.U32 R3, RZ, RZ, R17 ;  /* 0x000000ffff037224 */ /* 0x002fe200078e0011 */
[----:B------:R-:W-:Y:S01]  /*12470*/  IABS R17, R8 ;  /* 0x0000000800117213 */ /* 0x000fe20000000000 */
[----:B------:R-:W-:Y:S01]  /*12480*/  IMAD R5, R10, R21, R5 ;  /* 0x000000150a057224 */ /* 0x000fe200078e0205 */
[----:B------:R-:W-:Y:S01]  /*12490*/  ISETP.GE.AND P1, PT, R0, RZ, PT ;  /* 0x000000ff0000720c */ /* 0x000fe20003f26270 */
[----:B------:R-:W-:Y:S01]  /*124a0*/  @!P4 IMAD.MOV R3, RZ, RZ, -R3 ;  /* 0x000000ffff03c224 */ /* 0x000fe200078e0a03 */
[----:B------:R-:W-:Y:S01]  /*124b0*/  ISETP.GT.U32.AND P4, PT, R10, R6, PT ;  /* 0x000000060a00720c */ /* 0x000fe20003f84070 */
[--C-:B------:R-:W-:Y:S01]  /*124c0*/  @!P0 IMAD.IADD R12, R12, 0x1, -R10.reuse ;  /* 0x000000010c0c8824 */ /* 0x100fe200078e0a0a */
[----:B------:R-:W-:Y:S01]  /*124d0*/  ISETP.GT.U32.AND P0, PT, R10, R5, PT ;  /* 0x000000050a00720c */ /* 0x000fe20003f04070 */
[----:B------:R-:W-:Y:S01]  /*124e0*/  @!P3 IMAD.IADD R11, R11, 0x1, -R10 ;  /* 0x000000010b0bb824 */ /* 0x000fe200078e0a0a */
[----:B------:R-:W-:Y:S01]  /*124f0*/  ISETP.GE.AND P3, PT, R14, RZ, PT ;  /* 0x000000ff0e00720c */ /* 0x000fe20003f66270 */
[----:B------:R-:W-:Y:S01]  /*12500*/  IMAD.MOV.U32 R0, RZ, RZ, R18 ;  /* 0x000000ffff007224 */ /* 0x000fe200078e0012 */
[----:B------:R1:W-:Y:S01]  /*12510*/  STL [R1+0x2dc], R3 ;  /* 0x0002dc0301007387 */ /* 0x0003e20000100800 */
[----:B------:R-:W-:-:S04]  /*12520*/  IMAD.HI.U32 R14, R4, R17, RZ ;  /* 0x00000011040e7227 */ /* 0x000fc800078e00ff */
[----:B------:R-:W-:Y:S02]  /*12530*/  IMAD.MOV.U32 R19, RZ, RZ, R13 ;  /* 0x000000ffff137224 */ /* 0x000fe400078e000d */
[----:B------:R-:W-:Y:S01]  /*12540*/  @!P2 IMAD.IADD R9, R9, 0x1, -R10 ;  /* 0x000000010909a824 */ /* 0x000fe200078e0a0a */
[----:B------:R-:W-:Y:S01]  /*12550*/  ISETP.GE.AND P2, PT, R15, RZ, PT ;  /* 0x000000ff0f00720c */ /* 0x000fe20003f46270 */
[----:B------:R-:W-:-:S04]  /*12560*/  IMAD.HI.U32 R15, R4, R0, RZ ;  /* 0x00000000040f7227 */ /* 0x000fc800078e00ff */
[----:B-1----:R-:W-:Y:S02]  /*12570*/  IMAD.MOV.U32 R3, RZ, RZ, R12 ;  /* 0x000000ffff037224 */ /* 0x002fe400078e000c */
[----:B------:R-:W-:Y:S02]  /*12580*/  IMAD.MOV R14, RZ, RZ, -R14 ;  /* 0x000000ffff0e7224 */ /* 0x000fe400078e0a0e */
[----:B------:R-:W-:Y:S01]  /*12590*/  @!P5 IMAD.MOV R19, RZ, RZ, -R19 ;  /* 0x000000ffff13d224 */ /* 0x000fe200078e0a13 */
[----:B------:R-:W-:Y:S01]  /*125a0*/  ISETP.GE.AND P5, PT, R8, RZ, PT ;  /* 0x000000ff0800720c */ /* 0x000fe20003fa6270 */
[----:B------:R-:W-:Y:S02]  /*125b0*/  @!P6 IMAD.MOV R3, RZ, RZ, -R3 ;  /* 0x000000ffff03e224 */ /* 0x000fe400078e0a03 */
[----:B------:R-:W-:Y:S01]  /*125c0*/  IMAD.MOV R13, RZ, RZ, -R15 ;  /* 0x000000ffff0d7224 */ /* 0x000fe200078e0a0f */
[----:B------:R-:W-:Y:S01]  /*125d0*/  STL [R1+0x2d8], R19 ;  /* 0x0002d81301007387 */ /* 0x000fe20000100800 */
[----:B------:R-:W-:-:S02]  /*125e0*/  IMAD R8, R10, R14, R17 ;  /* 0x0000000e0a087224 */ /* 0x000fc400078e0211 */
[----:B------:R-:W-:Y:S01]  /*125f0*/  @!P4 IMAD.IADD R6, R6, 0x1, -R10 ;  /* 0x000000010606c824 */ /* 0x000fe200078e0a0a */
[----:B------:R1:W-:Y:S01]  /*12600*/  STL [R1+0x2d4], R3 ;  /* 0x0002d40301007387 */ /* 0x0003e20000100800 */
[----:B------:R-:W-:Y:S01]  /*12610*/  IMAD R0, R10, R13, R0 ;  /* 0x0000000d0a007224 */ /* 0x000fe200078e0200 */
        /* <DEDUP_REMOVED lines=9> */
[----:B-1----:R-:W-:-:S02]  /*126b0*/  IMAD.MOV.U32 R3, RZ, RZ, R9 ;  /* 0x000000ffff037224 */ /* 0x002fc400078e0009 */
[----:B------:R-:W-:Y:S02]  /*126c0*/  VIADD R9, R28, 0x9a ;  /* 0x0000009a1c097836 */ /* 0x000fe40000000000 */
[----:B------:R-:W-:Y:S01]  /*126d0*/  @!P3 IMAD.MOV R3, RZ, RZ, -R3 ;  /* 0x000000ffff03b224 */ /* 0x000fe200078e0a03 */
[----:B------:R-:W-:Y:S01]  /*126e0*/  ISETP.GT.U32.AND P3, PT, R10, R0, PT ;  /* 0x000000000a00720c */ /* 0x000fe20003f64070 */
[--C-:B------:R-:W-:Y:S01]  /*126f0*/  @!P1 IMAD.IADD R8, R8, 0x1, -R10.reuse ;  /* 0x0000000108089824 */ /* 0x100fe200078e0a0a */
[----:B------:R-:W-:Y:S01]  /*12700*/  ISETP.GE.AND P1, PT, R9, RZ, PT ;  /* 0x000000ff0900720c */ /* 0x000fe20003f26270 */
[----:B--2---:R-:W-:Y:S01]  /*12710*/  VIADD R11, R28, 0x9b ;  /* 0x0000009b1c0b7836 */ /* 0x004fe20000000000 */
[----:B------:R1:W-:Y:S01]  /*12720*/  STL [R1+0x2cc], R3 ;  /* 0x0002cc0301007387 */ /* 0x0003e20000100800 */
[--C-:B------:R-:W-:Y:S01]  /*12730*/  @!P0 IMAD.IADD R6, R6, 0x1, -R10.reuse ;  /* 0x0000000106068824 */ /* 0x100fe200078e0a0a */
[----:B------:R-:W-:Y:S01]  /*12740*/  ISETP.GE.AND P0, PT, R7, RZ, PT ;  /* 0x000000ff0700720c */ /* 0x000fe20003f06270 */
[--C-:B------:R-:W-:Y:S01]  /*12750*/  @!P6 IMAD.IADD R5, R5, 0x1, -R10.reuse ;  /* 0x000000010505e824 */ /* 0x100fe200078e0a0a */
[----:B------:R-:W-:Y:S01]  /*12760*/  IABS R14, R11 ;  /* 0x0000000b000e7213 */ /* 0x000fe20000000000 */
[C---:B------:R-:W-:Y:S01]  /*12770*/  VIADD R19, R28.reuse, 0x95 ;  /* 0x000000951c137836 */ /* 0x040fe20000000000 */
[----:B------:R-:W-:Y:S01]  /*12780*/  IABS R7, R9 ;  /* 0x0000000900077213 */ /* 0x000fe20000000000 */
[----:B------:R-:W-:Y:S01]  /*12790*/  VIADD R15, R28, 0x94 ;  /* 0x000000941c0f7836 */ /* 0x000fe20000000000 */
[----:B------:R-:W-:Y:S01]  /*127a0*/  ISETP.GE.AND P6, PT, R11, RZ, PT ;  /* 0x000000ff0b00720c */ /* 0x000fe20003fc6270 */
[----:B------:R-:W-:Y:S01]  /*127b0*/  @!P3 IMAD.IADD R0, R0, 0x1, -R10 ;  /* 0x000000010000b824 */ /* 0x000fe200078e0a0a */
[----:B------:R-:W-:Y:S01]  /*127c0*/  ISETP.GT.U32.AND P3, PT, R10, R8, PT ;  /* 0x000000080a00720c */ /* 0x000fe20003f64070 */
[----:B-1----:R-:W-:-:S02]  /*127d0*/  IMAD.MOV.U32 R3, RZ, RZ, R6 ;  /* 0x000000ffff037224 */ /* 0x002fc400078e0006 */
[----:B------:R-:W-:-:S04]  /*127e0*/  IMAD.HI.U32 R6, R4, R14, RZ ;  /* 0x0000000e04067227 */ /* 0x000fc800078e00ff */
[----:B------:R-:W-:Y:S02]  /*127f0*/  IMAD.MOV R6, RZ, RZ, -R6 ;  /* 0x000000ffff067224 */ /* 0x000fe400078e0a06 */
[----:B------:R-:W-:Y:S01]  /*12800*/  @!P2 IMAD.MOV R3, RZ, RZ, -R3 ;  /* 0x000000ffff03a224 */ /* 0x000fe200078e0a03 */
[C---:B------:R-:W-:Y:S01]  /*12810*/  ISETP.GT.U32.AND P2, PT, R10.reuse, R0, PT ;  /* 0x000000000a00720c */ /* 0x040fe20003f44070 */
[----:B------:R-:W-:Y:S02]  /*12820*/  IMAD R14, R10, R6, R14 ;  /* 0x000000060a0e7224 */ /* 0x000fe400078e020e */
[----:B------:R-:W-:Y:S01]  /*12830*/  IMAD.HI.U32 R9, R4, R7, RZ ;  /* 0x0000000704097227 */ /* 0x000fe200078e00ff */
[----:B------:R1:W-:Y:S03]  /*12840*/  STL [R1+0x2c8], R3 ;  /* 0x0002c80301007387 */ /* 0x0003e60000100800 */
[----:B------:R-:W-:Y:S01]  /*12850*/  @!P3 IMAD.IADD R8, R8, 0x1, -R10 ;  /* 0x000000010808b824 */ /* 0x000fe200078e0a0a */
[----:B------:R-:W-:-:S03]  /*12860*/  ISETP.GT.U32.AND P3, PT, R10, R14, PT ;  /* 0x0000000e0a00720c */ /* 0x000fc60003f64070 */
[----:B------:R-:W-:Y:S02]  /*12870*/  IMAD.MOV.U32 R11, RZ, RZ, R8 ;  /* 0x000000ffff0b7224 */ /* 0x000fe400078e0008 */
[----:B------:R-:W-:Y:S02]  /*12880*/  @!P2 IMAD.IADD R0, R0, 0x1, -R10 ;  /* 0x000000010000a824 */ /* 0x000fe400078e0a0a */
[----:B-1----:R-:W-:Y:S02]  /*12890*/  IMAD.MOV.U32 R3, RZ, RZ, R5 ;  /* 0x000000ffff037224 */ /* 0x002fe400078e0005 */
[----:B------:R-:W-:Y:S02]  /*128a0*/  IMAD.MOV R5, RZ, RZ, -R9 ;  /* 0x000000ffff057224 */ /* 0x000fe400078e0a09 */
[----:B------:R-:W-:Y:S02]  /*128b0*/  @!P5 IMAD.MOV R11, RZ, RZ, -R11 ;  /* 0x000000ffff0bd224 */ /* 0x000fe400078e0a0b */
[----:B------:R-:W-:-:S02]  /*128c0*/  IMAD R7, R10, R5, R7 ;  /* 0x000000050a077224 */ /* 0x000fc400078e0207 */
[----:B------:R-:W-:Y:S01]  /*128d0*/  @!P4 IMAD.MOV R3, RZ, RZ, -R3 ;  /* 0x000000ffff03c224 */ /* 0x000fe200078e0a03 */
[----:B------:R-:W-:Y:S01]  /*128e0*/  ISETP.GE.AND P4, PT, R13, RZ, PT ;  /* 0x000000ff0d00720c */ /* 0x000fe20003f86270 */
[----:B------:R-:W-:Y:S01]  /*128f0*/  @!P3 IMAD.IADD R14, R14, 0x1, -R10 ;  /* 0x000000010e0eb824 */ /* 0x000fe200078e0a0a */
[----:B------:R-:W-:Y:S01]  /*12900*/  ISETP.GT.U32.AND P5, PT, R10, R7, PT ;  /* 0x000000070a00720c */ /* 0x000fe20003fa4070 */
[----:B------:R-:W-:Y:S01]  /*12910*/  VIADD R9, R28, 0x98 ;  /* 0x000000981c097836 */ /* 0x000fe20000000000 */
[----:B------:R-:W-:Y:S01]  /*12920*/  IABS R13, R13 ;  /* 0x0000000d000d7213 */ /* 0x000fe20000000000 */
[----:B------:R1:W-:Y:S01]  /*12930*/  STL [R1+0x2c4], R3 ;  /* 0x0002c40301007387 */ /* 0x0003e20000100800 */
[----:B------:R-:W-:Y:S01]  /*12940*/  ISETP.GT.U32.AND P3, PT, R10, R14, PT ;  /* 0x0000000e0a00720c */ /* 0x000fe20003f64070 */
[----:B------:R-:W-:Y:S01]  /*12950*/  VIADD R5, R28, 0x96 ;  /* 0x000000961c057836 */ /* 0x000fe20000000000 */
[----:B------:R-:W-:Y:S01]  /*12960*/  ISETP.GE.AND P2, PT, R9, RZ, PT ;  /* 0x000000ff0900720c */ /* 0x000fe20003f46270 */
[----:B------:R-:W-:Y:S01]  /*12970*/  IMAD.HI.U32 R6, R4, R13, RZ ;  /* 0x0000000d04067227 */ /* 0x000fe200078e00ff */
[----:B------:R2:W-:Y:S01]  /*12980*/  STL [R1+0x2b8], R11 ;  /* 0x0002b80b01007387 */ /* 0x0005e20000100800 */
[----:B------:R-:W-:-:S02]  /*12990*/  IABS R9, R9 ;  /* 0x0000000900097213 */ /* 0x000fc40000000000 */
[----:B------:R-:W-:Y:S02]  /*129a0*/  IMAD.MOV R6, RZ, RZ, -R6 ;  /* 0x000000ffff067224 */ /* 0x000fe400078e0a06 */
[----:B-1----:R-:W-:Y:S02]  /*129b0*/  IMAD.MOV.U32 R3, RZ, RZ, R0 ;  /* 0x000000ffff037224 */ /* 0x002fe400078e0000 */
[--C-:B------:R-:W-:Y:S02]  /*129c0*/  @!P5 IMAD.IADD R7, R7, 0x1, -R10.reuse ;  /* 0x000000010707d824 */ /* 0x100fe400078e0a0a */
[----:B------:R-:W-:Y:S01]  /*129d0*/  @!P0 IMAD.MOV R3, RZ, RZ, -R3 ;  /* 0x000000ffff038224 */ /* 0x000fe200078e0a03 */
[----:B------:R-:W-:Y:S01]  /*129e0*/  ISETP.GE.AND P0, PT, R12, RZ, PT ;  /* 0x000000ff0c00720c */ /* 0x000fe20003f06270 */
[----:B------:R-:W-:Y:S01]  /*129f0*/  IMAD R13, R10, R6, R13 ;  /* 0x000000060a0d7224 */ /* 0x000fe200078e020d */
[----:B------:R-:W-:Y:S01]  /*12a00*/  IABS R12, R12 ;  /* 0x0000000c000c7213 */ /* 0x000fe20000000000 */
[----:B------:R-:W-:Y:S01]  /*12a10*/  @!P3 IMAD.IADD R14, R14, 0x1, -R10 ;  /* 0x000000010e0eb824 */ /* 0x000fe200078e0a0a */
[----:B--2---:R-:W-:Y:S01]  /*12a20*/  IABS R11, R5 ;  /* 0x00000005000b7213 */ /* 0x004fe20000000000 */
[----:B------:R-:W-:Y:S01]  /*12a30*/  IMAD.HI.U32 R0, R4, R9, RZ ;  /* 0x0000000904007227 */ /* 0x000fe200078e00ff */
[C---:B------:R-:W-:Y:S01]  /*12a40*/  ISETP.GT.U32.AND P5, PT, R10.reuse, R7, PT ;  /* 0x000000070a00720c */ /* 0x040fe20003fa4070 */
        /* <DEDUP_REMOVED lines=40> */
[--C-:B------:R-:W-:Y:S01]  /*12cd0*/  @!P3 IMAD.IADD R12, R12, 0x1, -R10.reuse ;  /* 0x000000010c0cb824 */ /* 0x100fe200078e0a0a */
[----:B------:R-:W-:Y:S01]  /*12ce0*/  ISETP.GT.U32.AND P3, PT, R10, R14, PT ;  /* 0x0000000e0a00720c */ /* 0x000fe20003f64070 */
[----:B------:R-:W-:Y:S01]  /*12cf0*/  @!P5 IMAD.IADD R9, R9, 0x1, -R10 ;  /* 0x000000010909d824 */ /* 0x000fe200078e0a0a */
[----:B------:R-:W-:Y:S01]  /*12d00*/  ISETP.GE.AND P5, PT, R5, RZ, PT ;  /* 0x000000ff0500720c */ /* 0x000fe20003fa6270 */
[----:B------:R-:W-:-:S02]  /*12d10*/  VIADD R5, R28, 0x91 ;  /* 0x000000911c057836 */ /* 0x000fc40000000000 */
[--C-:B------:R-:W-:Y:S01]  /*12d20*/  @!P1 IMAD.IADD R11, R11, 0x1, -R10.reuse ;  /* 0x000000010b0b9824 */ /* 0x100fe200078e0a0a */
[----:B------:R-:W-:Y:S01]  /*12d30*/  ISETP.GE.AND P1, PT, R19, RZ, PT ;  /* 0x000000ff1300720c */ /* 0x000fe20003f26270 */
[----:B-1----:R-:W-:Y:S01]  /*12d40*/  IMAD.MOV.U32 R3, RZ, RZ, R9 ;  /* 0x000000ffff037224 */ /* 0x002fe200078e0009 */
[----:B------:R-:W-:Y:S01]  /*12d50*/  IABS R19, R5 ;  /* 0x0000000500137213 */ /* 0x000fe20000000000 */
[----:B------:R-:W-:Y:S02]  /*12d60*/  VIADD R6, R28, 0x92 ;  /* 0x000000921c067836 */ /* 0x000fe40000000000 */
[--C-:B------:R-:W-:Y:S01]  /*12d70*/  @!P6 IMAD.IADD R0, R0, 0x1, -R10.reuse ;  /* 0x000000010000e824 */ /* 0x100fe200078e0a0a */
[----:B------:R-:W-:Y:S01]  /*12d80*/  ISETP.GE.AND P6, PT, R15, RZ, PT ;  /* 0x000000ff0f00720c */ /* 0x000fe20003fc6270 */
[----:B------:R-:W-:Y:S01]  /*12d90*/  @!P3 IMAD.IADD R14, R14, 0x1, -R10 ;  /* 0x000000010e0eb824 */ /* 0x000fe200078e0a0a */
[----:B------:R-:W-:Y:S01]  /*12da0*/  IABS R17, R6 ;  /* 0x0000000600117213 */ /* 0x000fe20000000000 */
[----:B------:R-:W-:Y:S01]  /*12db0*/  IMAD.MOV.U32 R15, RZ, RZ, R19 ;  /* 0x000000ffff0f7224 */ /* 0x000fe200078e0013 */
[C---:B------:R-:W-:Y:S01]  /*12dc0*/  ISETP.GT.U32.AND P3, PT, R10.reuse, R0, PT ;  /* 0x000000000a00720c */ /* 0x040fe20003f64070 */
[----:B------:R-:W-:Y:S01]  /*12dd0*/  @!P2 IMAD.MOV R3, RZ, RZ, -R3 ;  /* 0x000000ffff03a224 */ /* 0x000fe200078e0a03 */
[----:B------:R-:W-:Y:S01]  /*12de0*/  ISETP.GT.U32.AND P2, PT, R10, R14, PT ;  /* 0x0000000e0a00720c */ /* 0x000fe20003f44070 */
[----:B------:R-:W-:-:S02]  /*12df0*/  IMAD.MOV.U32 R20, RZ, RZ, R13 ;  /* 0x000000ffff147224 */ /* 0x000fc400078e000d */
[----:B------:R-:W-:-:S04]  /*12e00*/  IMAD.HI.U32 R13, R4, R15, RZ ;  /* 0x0000000f040d7227 */ /* 0x000fc800078e00ff */
[----:B------:R-:W-:Y:S02]  /*12e10*/  IMAD.MOV R9, RZ, RZ, -R13 ;  /* 0x000000ffff097224 */ /* 0x000fe400078e0a0d */
[----:B------:R-:W-:-:S04]  /*12e20*/  IMAD.HI.U32 R16, R4, R18, RZ ;  /* 0x0000001204107227 */ /* 0x000fc800078e00ff */
[----:B------:R-:W-:-:S04]  /*12e30*/  IMAD.HI.U32 R7, R4, R17, RZ ;  /* 0x0000001104077227 */ /* 0x000fc800078e00ff */
[----:B------:R-:W-:Y:S02]  /*12e40*/  IMAD R15, R10, R9, R15 ;  /* 0x000000090a0f7224 */ /* 0x000fe400078e020f */
[----:B------:R-:W-:Y:S02]  /*12e50*/  IMAD.MOV R16, RZ, RZ, -R16 ;  /* 0x000000ffff107224 */ /* 0x000fe400078e0a10 */
[----:B------:R-:W-:Y:S02]  /*12e60*/  @!P4 IMAD.MOV R20, RZ, RZ, -R20 ;  /* 0x000000ffff14c224 */ /* 0x000fe400078e0a14 */
[----:B------:R-:W-:Y:S02]  /*12e70*/  IMAD.MOV R7, RZ, RZ, -R7 ;  /* 0x000000ffff077224 */ /* 0x000fe400078e0a07 */
[----:B------:R-:W-:Y:S01]  /*12e80*/  @!P2 IMAD.IADD R14, R14, 0x1, -R10 ;  /* 0x000000010e0ea824 */ /* 0x000fe200078e0a0a */
[C---:B------:R-:W-:Y:S01]  /*12e90*/  ISETP.GT.U32.AND P2, PT, R10.reuse, R15, PT ;  /* 0x0000000f0a00720c */ /* 0x040fe20003f44070 */
[C---:B------:R-:W-:Y:S01]  /*12ea0*/  IMAD R18, R10.reuse, R16, R18 ;  /* 0x000000100a127224 */ /* 0x040fe200078e0212 */
[----:B------:R1:W-:Y:S01]  /*12eb0*/  STL [R1+0x2a8], R20 ;  /* 0x0002a81401007387 */ /* 0x0003e20000100800 */
[----:B------:R-:W-:-:S02]  /*12ec0*/  IMAD R17, R10, R7, R17 ;  /* 0x000000070a117224 */ /* 0x000fc400078e0211 */
[----:B------:R-:W-:Y:S01]  /*12ed0*/  VIADD R7, R28, 0x90 ;  /* 0x000000901c077836 */ /* 0x000fe20000000000 */
[----:B------:R2:W-:Y:S01]  /*12ee0*/  STL [R1+0x2a0], R3 ;  /* 0x0002a00301007387 */ /* 0x0005e20000100800 */
[----:B------:R-:W-:Y:S01]  /*12ef0*/  ISETP.GT.U32.AND P4, PT, R10, R18, PT ;  /* 0x000000120a00720c */ /* 0x000fe20003f84070 */
[----:B------:R-:W-:Y:S01]  /*12f00*/  @!P0 IMAD.MOV R12, RZ, RZ, -R12 ;  /* 0x000000ffff0c8224 */ /* 0x000fe200078e0a0c */
[----:B------:R-:W-:Y:S01]  /*12f10*/  ISETP.GE.AND P0, PT, R8, RZ, PT ;  /* 0x000000ff0800720c */ /* 0x000fe20003f06270 */
[----:B------:R-:W-:Y:S01]  /*12f20*/  @!P3 IMAD.IADD R0, R0, 0x1, -R10 ;  /* 0x000000010000b824 */ /* 0x000fe200078e0a0a */
[----:B------:R-:W-:Y:S01]  /*12f30*/  IABS R8, R7 ;  /* 0x0000000700087213 */ /* 0x000fe20000000000 */
[----:B-1----:R-:W-:Y:S01]  /*12f40*/  IMAD.MOV.U32 R20, RZ, RZ, R14 ;  /* 0x000000ffff147224 */ /* 0x002fe200078e000e */
[----:B------:R-:W-:Y:S01]  /*12f50*/  ISETP.GE.AND P3, PT, R6, RZ, PT ;  /* 0x000000ff0600720c */ /* 0x000fe20003f66270 */
[----:B------:R-:W-:Y:S01]  /*12f60*/  @!P2 IMAD.IADD R15, R15, 0x1, -R10 ;  /* 0x000000010f0fa824 */ /* 0x000fe200078e0a0a */
[----:B------:R1:W-:Y:S01]  /*12f70*/  STL [R1+0x29c], R12 ;  /* 0x00029c0c01007387 */ /* 0x0003e20000100800 */
[----:B--2---:R-:W-:-:S02]  /*12f80*/  IMAD.MOV.U32 R3, RZ, RZ, R11 ;  /* 0x000000ffff037224 */ /* 0x004fc400078e000b */
[----:B------:R-:W-:Y:S01]  /*12f90*/  VIADD R11, R28, 0x8f ;  /* 0x0000008f1c0b7836 */ /* 0x000fe20000000000 */
[C---:B------:R-:W-:Y:S01]  /*12fa0*/  ISETP.GT.U32.AND P2, PT, R10.reuse, R15, PT ;  /* 0x0000000f0a00720c */ /* 0x040fe20003f44070 */
[----:B------:R-:W-:Y:S01]  /*12fb0*/  @!P5 IMAD.MOV R3, RZ, RZ, -R3 ;  /* 0x000000ffff03d224 */ /* 0x000fe200078e0a03 */
[----:B------:R-:W-:Y:S01]  /*12fc0*/  ISETP.GT.U32.AND P5, PT, R10, R17, PT ;  /* 0x000000110a00720c */ /* 0x000fe20003fa4070 */
[----:B------:R-:W-:Y:S01]  /*12fd0*/  IMAD.MOV.U32 R6, RZ, RZ, R8 ;  /* 0x000000ffff067224 */ /* 0x000fe200078e0008 */
[----:B------:R-:W-:Y:S01]  /*12fe0*/  IABS R8, R11 ;  /* 0x0000000b00087213 */ /* 0x000fe20000000000 */
[----:B------:R-:W-:Y:S01]  /*12ff0*/  @!P4 IMAD.IADD R18, R18, 0x1, -R10 ;  /* 0x000000011212c824 */ /* 0x000fe200078e0a0a */
[----:B------:R2:W-:Y:S01]  /*13000*/  STL [R1+0x298], R3 ;  /* 0x0002980301007387 */ /* 0x0005e20000100800 */
[----:B-1----:R-:W-:Y:S01]  /*13010*/  VIADD R12, R28, 0x8e ;  /* 0x0000008e1c0c7836 */ /* 0x002fe20000000000 */
[----:B------:R-:W-:Y:S01]  /*13020*/  ISETP.GE.AND P4, PT, R5, RZ, PT ;  /* 0x000000ff0500720c */ /* 0x000fe20003f86270 */
[----:B------:R-:W-:-:S03]  /*13030*/  IMAD.HI.U32 R9, R4, R8, RZ ;  /* 0x0000000804097227 */ /* 0x000fc600078e00ff */
[----:B------:R-:W-:Y:S01]  /*13040*/  IABS R16, R12 ;  /* 0x0000000c00107213 */ /* 0x000fe20000000000 */
[----:B------:R-:W-:Y:S02]  /*13050*/  IMAD.MOV R9, RZ, RZ, -R9 ;  /* 0x000000ffff097224 */ /* 0x000fe400078e0a09 */
[----:B------:R-:W-:Y:S01]  /*13060*/  @!P5 IMAD.IADD R17, R17, 0x1, -R10 ;  /* 0x000000011111d824 */ /* 0x000fe200078e0a0a */
[----:B------:R-:W-:Y:S01]  /*13070*/  ISETP.GT.U32.AND P5, PT, R10, R18, PT ;  /* 0x000000120a00720c */ /* 0x000fe20003fa4070 */
[----:B--2---:R-:W-:Y:S02]  /*13080*/  IMAD.MOV.U32 R3, RZ, RZ, R0 ;  /* 0x000000ffff037224 */ /* 0x004fe400078e0000 */
[----:B------:R-:W-:-:S04]  /*13090*/  IMAD.HI.U32 R0, R4, R6, RZ ;  /* 0x0000000604007227 */ /* 0x000fc800078e00ff */
[C---:B------:R-:W-:Y:S02]  /*130a0*/  IMAD R8, R10.reuse, R9, R8 ;  /* 0x000000090a087224 */ /* 0x040fe400078e0208 */
[----:B------:R-:W-:Y:S02]  /*130b0*/  IMAD.MOV R0, RZ, RZ, -R0 ;  /* 0x000000ffff007224 */ /* 0x000fe400078e0a00 */
[----:B------:R-:W-:Y:S01]  /*130c0*/  @!P2 IMAD.IADD R15, R15, 0x1, -R10 ;  /* 0x000000010f0fa824 */ /* 0x000fe200078e0a0a */
        /* <DEDUP_REMOVED lines=10> */
[----:B------:R-:W-:-:S02]  /*13170*/  @!P2 IMAD.IADD R8, R8, 0x1, -R10 ;  /* 0x000000010808a824 */ /* 0x000fc400078e0a0a */
[----:B------:R-:W-:Y:S02]  /*13180*/  @!P6 IMAD.MOV R20, RZ, RZ, -R20 ;  /* 0x000000ffff14e224 */ /* 0x000fe400078e0a14 */
[----:B------:R-:W-:-:S03]  /*13190*/  IMAD.HI.U32 R14, R4, R13, RZ ;  /* 0x0000000d040e7227 */ /* 0x000fc600078e00ff */
[----:B------:R-:W-:Y:S01]  /*131a0*/  STL [R1+0x28c], R20 ;  /* 0x00028c1401007387 */ /* 0x000fe20000100800 */
[----:B-1----:R-:W-:Y:S02]  /*131b0*/  IMAD.MOV.U32 R3, RZ, RZ, R18 ;  /* 0x000000ffff037224 */ /* 0x002fe400078e0012 */
[--C-:B------:R-:W-:Y:S01]  /*131c0*/  @!P5 IMAD.IADD R6, R6, 0x1, -R10.reuse ;  /* 0x000000010606d824 */ /* 0x100fe200078e0a0a */
[----:B------:R-:W-:Y:S01]  /*131d0*/  ISETP.GE.AND P5, PT, R11, RZ, PT ;  /* 0x000000ff0b00720c */ /* 0x000fe20003fa6270 */
[----:B------:R-:W-:Y:S01]  /*131e0*/  @!P0 IMAD.MOV R3, RZ, RZ, -R3 ;  /* 0x000000ffff038224 */ /* 0x000fe200078e0a03 */
[C---:B------:R-:W-:Y:S01]  /*131f0*/  ISETP.GT.U32.AND P0, PT, R10.reuse, R8, PT ;  /* 0x000000080a00720c */ /* 0x040fe20003f04070 */
[----:B------:R-:W-:Y:S01]  /*13200*/  @!P1 IMAD.IADD R17, R17, 0x1, -R10 ;  /* 0x0000000111119824 */ /* 0x000fe200078e0a0a */
[----:B------:R-:W-:Y:S01]  /*13210*/  ISETP.GT.U32.AND P2, PT, R10, R6, PT ;  /* 0x000000060a00720c */ /* 0x000fe20003f44070 */
[----:B------:R-:W-:Y:S01]  /*13220*/  IMAD.MOV R14, RZ, RZ, -R14 ;  /* 0x000000ffff0e7224 */ /* 0x000fe200078e0a0e */
[----:B------:R1:W-:Y:S01]  /*13230*/  STL [R1+0x288], R3 ;  /* 0x0002880301007387 */ /* 0x0003e20000100800 */
[----:B------:R-:W-:Y:S01]  /*13240*/  IMAD.MOV R19, RZ, RZ, -R19 ;  /* 0x000000ffff137224 */ /* 0x000fe200078e0a13 */
[----:B------:R-:W-:Y:S01]  /*13250*/  ISETP.GE.AND P1, PT, R7, RZ, PT ;  /* 0x000000ff0700720c */ /* 0x000fe20003f26270 */
[----:B------:R-:W-:Y:S01]  /*13260*/  @!P3 IMAD.MOV R17, RZ, RZ, -R17 ;  /* 0x000000ffff11b224 */ /* 0x000fe200078e0a11 */
[----:B------:R-:W-:Y:S01]  /*13270*/  ISETP.GE.AND P3, PT, R12, RZ, PT ;  /* 0x000000ff0c00720c */ /* 0x000fe20003f66270 */
[----:B------:R-:W-:-:S02]  /*13280*/  VIADD R5, R28, 0x8d ;  /* 0x0000008d1c057836 */ /* 0x000fc40000000000 */
[C---:B------:R-:W-:Y:S01]  /*13290*/  IMAD R12, R10.reuse, R14, R13 ;  /* 0x0000000e0a0c7224 */ /* 0x040fe200078e020d */
[----:B------:R-:W-:Y:S01]  /*132a0*/  STL [R1+0x280], R17 ;  /* 0x0002801101007387 */ /* 0x000fe20000100800 */
[----:B------:R-:W-:Y:S01]  /*132b0*/  IMAD R16, R10, R19, R16 ;  /* 0x000000130a107224 */ /* 0x000fe200078e0210 */
[----:B------:R-:W-:Y:S01]  /*132c0*/  IABS R0, R5 ;  /* 0x0000000500007213 */ /* 0x000fe20000000000 */
[----:B-1----:R-:W-:Y:S02]  /*132d0*/  IMAD.MOV.U32 R3, RZ, RZ, R15 ;  /* 0x000000ffff037224 */ /* 0x002fe400078e000f */
[--C-:B------:R-:W-:Y:S01]  /*132e0*/  @!P0 IMAD.IADD R8, R8, 0x1, -R10.reuse ;  /* 0x0000000108088824 */ /* 0x100fe200078e0a0a */
[C---:B------:R-:W-:Y:S01]  /*132f0*/  ISETP.GT.U32.AND P0, PT, R10.reuse, R12, PT ;  /* 0x0000000c0a00720c */ /* 0x040fe20003f04070 */
[----:B------:R-:W-:Y:S01]  /*13300*/  @!P4 IMAD.MOV R3, RZ, RZ, -R3 ;  /* 0x000000ffff03c224 */ /* 0x000fe200078e0a03 */
[----:B------:R-:W-:Y:S01]  /*13310*/  ISETP.GT.U32.AND P6, PT, R10, R16, PT ;  /* 0x000000100a00720c */ /* 0x000fe20003fc4070 */
[----:B------:R-:W-:Y:S01]  /*13320*/  @!P2 IMAD.IADD R6, R6, 0x1, -R10 ;  /* 0x000000010606a824 */ /* 0x000fe200078e0a0a */
[----:B------:R-:W-:Y:S01]  /*13330*/  ISETP.GE.AND P2, PT, R5, RZ, PT ;  /* 0x000000ff0500720c */ /* 0x000fe20003f46270 */
[----:B------:R-:W-:Y:S01]  /*13340*/  IMAD.HI.U32 R7, R4, R0, RZ ;  /* 0x0000000004077227 */ /* 0x000fe200078e00ff */
[----:B------:R1:W-:Y:S03]  /*13350*/  STL [R1+0x27c], R3 ;  /* 0x00027c0301007387 */ /* 0x0003e60000100800 */
[----:B------:R-:W-:-:S02]  /*13360*/  IMAD.MOV R7, RZ, RZ, -R7 ;  /* 0x000000ffff077224 */ /* 0x000fc400078e0a07 */
[C---:B------:R-:W-:Y:S02]  /*13370*/  VIADD R5, R28.reuse, 0x8a ;  /* 0x0000008a1c057836 */ /* 0x040fe40000000000 */
[----:B------:R-:W-:Y:S02]  /*13380*/  VIADD R11, R28, 0x8b ;  /* 0x0000008b1c0b7836 */ /* 0x000fe40000000000 */
[----:B------:R-:W-:Y:S02]  /*13390*/  IMAD R0, R10, R7, R0 ;  /* 0x000000070a007224 */ /* 0x000fe400078e0200 */
[----:B-1----:R-:W-:Y:S01]  /*133a0*/  IMAD.MOV.U32 R3, RZ, RZ, R6 ;  /* 0x000000ffff037224 */ /* 0x002fe200078e0006 */
[----:B------:R-:W-:Y:S01]  /*133b0*/  IABS R6, R5 ;  /* 0x0000000500067213 */ /* 0x000fe20000000000 */
[--C-:B------:R-:W-:Y:S01]  /*133c0*/  @!P0 IMAD.IADD R12, R12, 0x1, -R10.reuse ;  /* 0x000000010c0c8824 */ /* 0x100fe200078e0a0a */
[----:B------:R-:W-:Y:S01]  /*133d0*/  IABS R7, R11 ;  /* 0x0000000b00077213 */ /* 0x000fe20000000000 */
[----:B------:R-:W-:Y:S01]  /*133e0*/  @!P1 IMAD.MOV R3, RZ, RZ, -R3 ;  /* 0x000000ffff039224 */ /* 0x000fe200078e0a03 */
[----:B------:R-:W-:Y:S01]  /*133f0*/  ISETP.GT.U32.AND P4, PT, R10, R0, PT ;  /* 0x000000000a00720c */ /* 0x000fe20003f84070 */
[----:B------:R-:W-:Y:S01]  /*13400*/  @!P6 IMAD.IADD R16, R16, 0x1, -R10 ;  /* 0x000000011010e824 */ /* 0x000fe200078e0a0a */
[----:B------:R-:W-:Y:S01]  /*13410*/  ISETP.GT.U32.AND P0, PT, R10, R12, PT ;  /* 0x0000000c0a00720c */ /* 0x000fe20003f04070 */
[----:B------:R-:W-:Y:S01]  /*13420*/  IMAD.HI.U32 R13, R4, R7, RZ ;  /* 0x00000007040d7227 */ /* 0x000fe200078e00ff */
[----:B------:R1:W-:Y:S01]  /*13430*/  STL [R1+0x278], R3 ;  /* 0x0002780301007387 */ /* 0x0003e20000100800 */
[----:B------:R-:W-:-:S02]  /*13440*/  ISETP.GE.AND P6, PT, R9, RZ, PT ;  /* 0x000000ff0900720c */ /* 0x000fc40003fc6270 */
[----:B------:R-:W-:Y:S01]  /*13450*/  ISETP.GT.U32.AND P1, PT, R10, R16, PT ;  /* 0x000000100a00720c */ /* 0x000fe20003f24070 */
[----:B------:R-:W-:Y:S02]  /*13460*/  IMAD.MOV R13, RZ, RZ, -R13 ;  /* 0x000000ffff0d7224 */ /* 0x000fe400078e0a0d */
[----:B------:R-:W-:Y:S02]  /*13470*/  VIADD R9, R28, 0x89 ;  /* 0x000000891c097836 */ /* 0x000fe40000000000 */
[----:B------:R-:W-:Y:S02]  /*13480*/  IMAD R7, R10, R13, R7 ;  /* 0x0000000d0a077224 */ /* 0x000fe400078e0207 */
[----:B-1----:R-:W-:Y:S01]  /*13490*/  IMAD.MOV.U32 R3, RZ, RZ, R8 ;  /* 0x000000ffff037224 */ /* 0x002fe200078e0008 */
[----:B------:R-:W-:Y:S01]  /*134a0*/  IABS R14, R9 ;  /* 0x00000009000e7213 */ /* 0x000fe20000000000 */
[----:B------:R-:W-:-:S04]  /*134b0*/  IMAD.HI.U32 R8, R4, R6, RZ ;  /* 0x0000000604087227 */ /* 0x000fc800078e00ff */
[----:B------:R-:W-:Y:S02]  /*134c0*/  IMAD.MOV R8, RZ, RZ, -R8 ;  /* 0x000000ffff087224 */ /* 0x000fe400078e0a08 */
[----:B------:R-:W-:Y:S02]  /*134d0*/  @!P4 IMAD.IADD R0, R0, 0x1, -R10 ;  /* 0x000000010000c824 */ /* 0x000fe400078e0a0a */
[----:B------:R-:W-:Y:S02]  /*134e0*/  IMAD R6, R10, R8, R6 ;  /* 0x000000080a067224 */ /* 0x000fe400078e0206 */
[--C-:B------:R-:W-:Y:S01]  /*134f0*/  @!P0 IMAD.IADD R12, R12, 0x1, -R10.reuse ;  /* 0x000000010c0c8824 */ /* 0x100fe200078e0a0a */
[C---:B------:R-:W-:Y:S01]  /*13500*/  ISETP.GT.U32.AND P4, PT, R10.reuse, R0, PT ;  /* 0x000000000a00720c */ /* 0x040fe20003f84070 */
[----:B------:R-:W-:Y:S01]  /*13510*/  @!P5 IMAD.MOV R3, RZ, RZ, -R3 ;  /* 0x000000ffff03d224 */ /* 0x000fe200078e0a03 */
[----:B------:R-:W-:Y:S01]  /*13520*/  ISETP.GT.U32.AND P0, PT, R10, R6, PT ;  /* 0x000000060a00720c */ /* 0x000fe20003f04070 */
[----:B------:R-:W-:Y:S01]  /*13530*/  @!P1 IMAD.IADD R16, R16, 0x1, -R10 ;  /* 0x0000000110109824 */ /* 0x000fe200078e0a0a */
[----:B------:R-:W-:Y:S01]  /*13540*/  ISETP.GT.U32.AND P1, PT, R10, R7, PT ;  /* 0x000000070a00720c */ /* 0x000fe20003f24070 */
[----:B------:R-:W-:Y:S01]  /*13550*/  VIADD R8, R28, 0x88 ;  /* 0x000000881c087836 */ /* 0x000fe20000000000 */
[----:B------:R1:W-:Y:S01]  /*13560*/  STL [R1+0x274], R3 ;  /* 0x0002740301007387 */ /* 0x0003e20000100800 */
[----:B------:R-:W-:Y:S01]  /*13570*/  IMAD.HI.U32 R15, R4, R14, RZ ;  /* 0x0000000e040f7227 */ /* 0x000fe200078e00ff */
[----:B------:R-:W-:-:S02]  /*13580*/  ISETP.GE.AND P5, PT, R11, RZ, PT ;  /* 0x000000ff0b00720c */ /* 0x000fc40003fa6270 */
[----:B------:R-:W-:Y:S01]  /*13590*/  IABS R13, R8 ;  /* 0x00000008000d7213 */ /* 0x000fe20000000000 */
[----:B------:R-:W-:Y:S02]  /*135a0*/  IMAD.MOV R15, RZ, RZ, -R15 ;  /* 0x000000ffff0f7224 */ /* 0x000fe400078e0a0f */
[--C-:B------:R-:W-:Y:S01]  /*135b0*/  @!P4 IMAD.IADD R0, R0, 0x1, -R10.reuse ;  /* 0x000000010000c824 */ /* 0x100fe200078e0a0a */
[----:B------:R-:W-:Y:S01]  /*135c0*/  ISETP.GE.AND P4, PT, R5, RZ, PT ;  /* 0x000000ff0500720c */ /* 0x000fe20003f86270 */
[----:B------:R-:W-:Y:S02]  /*135d0*/  @!P0 IMAD.IADD R6, R6, 0x1, -R10 ;  /* 0x0000000106068824 */ /* 0x000fe400078e0a0a */
[----:B-1----:R-:W-:Y:S02]  /*135e0*/  IMAD.MOV.U32 R3, RZ, RZ, R16 ;  /* 0x000000ffff037224 */ /* 0x002fe400078e0010 */
[----:B------:R-:W-:Y:S01]  /*135f0*/  @!P1 IMAD.IADD R7, R7, 0x1, -R10 ;  /* 0x0000000107079824 */ /* 0x000fe200078e0a0a */
[----:B------:R-:W-:Y:S01]  /*13600*/  ISETP.GT.U32.AND P0, PT, R10, R6, PT ;  /* 0x000000060a00720c */ /* 0x000fe20003f04070 */
[----:B------:R-:W-:Y:S01]  /*13610*/  @!P3 IMAD.MOV R3, RZ, RZ, -R3 ;  /* 0x000000ffff03b224 */ /* 0x000fe200078e0a03 */
[----:B------:R-:W-:Y:S01]  /*13620*/  ISETP.GE.AND P3, PT, R9, RZ, PT ;  /* 0x000000ff0900720c */ /* 0x000fe20003f66270 */
[----:B------:R-:W-:Y:S01]  /*13630*/  VIADD R5, R28, 0x87 ;  /* 0x000000871c057836 */ /* 0x000fe20000000000 */
[----:B------:R-:W-:Y:S01]  /*13640*/  ISETP.GT.U32.AND P1, PT, R10, R7, PT ;  /* 0x000000070a00720c */ /* 0x000fe20003f24070 */
[----:B------:R-:W-:Y:S01]  /*13650*/  IMAD.HI.U32 R9, R4, R13, RZ ;  /* 0x0000000d04097227 */ /* 0x000fe200078e00ff */
[----:B------:R1:W-:Y:S02]  /*13660*/  STL [R1+0x270], R3 ;  /* 0x0002700301007387 */ /* 0x0003e40000100800 */
[----:B------:R-:W-:Y:S01]  /*13670*/  IABS R11, R5 ;  /* 0x00000005000b7213 */ /* 0x000fe20000000000 */
[----:B------:R-:W-:-:S02]  /*13680*/  IMAD R14, R10, R15, R14 ;  /* 0x0000000f0a0e7224 */ /* 0x000fc400078e020e */
[----:B------:R-:W-:Y:S02]  /*13690*/  IMAD.MOV.U32 R16, RZ, RZ, R0 ;  /* 0x000000ffff107224 */ /* 0x000fe400078e0000 */
[----:B------:R-:W-:-:S04]  /*136a0*/  IMAD.HI.U32 R0, R4, R11, RZ ;  /* 0x0000000b04007227 */ /* 0x000fc800078e00ff */
[----:B-1----:R-:W-:Y:S02]  /*136b0*/  IMAD.MOV.U32 R3, RZ, RZ, R12 ;  /* 0x000000ffff037224 */ /* 0x002fe400078e000c */
[----:B------:R-:W-:Y:S01]  /*136c0*/  @!P2 IMAD.MOV R16, RZ, RZ, -R16 ;  /* 0x000000ffff10a224 */ /* 0x000fe200078e0a10 */
[----:B------:R-:W-:Y:S01]  /*136d0*/  ISETP.GT.U32.AND P2, PT, R10, R14, PT ;  /* 0x0000000e0a00720c */ /* 0x000fe20003f44070 */
[----:B------:R-:W-:Y:S01]  /*136e0*/  @!P6 IMAD.MOV R3, RZ, RZ, -R3 ;  /* 0x000000ffff03e224 */ /* 0x000fe200078e0a03 */
[----:B------:R-:W-:Y:S01]  /*136f0*/  ISETP.GE.AND P6, PT, R8, RZ, PT ;  /* 0x000000ff0800720c */ /* 0x000fe20003fc6270 */
[----:B------:R-:W-:Y:S01]  /*13700*/  IMAD.MOV R8, RZ, RZ, -R9 ;  /* 0x000000ffff087224 */ /* 0x000fe200078e0a09 */
[----:B------:R-:W-:Y:S01]  /*13710*/  STL [R1+0x268], R16 ;  /* 0x0002681001007387 */ /* 0x000fe20000100800 */
[----:B------:R-:W-:Y:S02]  /*13720*/  @!P0 IMAD.IADD R6, R6, 0x1, -R10 ;  /* 0x0000000106068824 */ /* 0x000fe400078e0a0a */
[----:B------:R-:W-:Y:S01]  /*13730*/  IMAD R13, R10, R8, R13 ;  /* 0x000000080a0d7224 */ /* 0x000fe200078e020d */
[----:B------:R1:W-:Y:S01]  /*13740*/  STL [R1+0x264], R3 ;  /* 0x0002640301007387 */ /* 0x0003e20000100800 */
[----:B------:R-:W-:-:S02]  /*13750*/  IMAD.MOV R0, RZ, RZ, -R0 ;  /* 0x000000ffff007224 */ /* 0x000fc400078e0a00 */
[--C-:B------:R-:W-:Y:S01]  /*13760*/  @!P1 IMAD.IADD R7, R7, 0x1, -R10.reuse ;  /* 0x0000000107079824 */ /* 0x100fe200078e0a0a */
[C---:B------:R-:W-:Y:S01]  /*13770*/  ISETP.GT.U32.AND P0, PT, R10.reuse, R13, PT ;  /* 0x0000000d0a00720c */ /* 0x040fe20003f04070 */
[----:B------:R-:W-:Y:S01]  /*13780*/  IMAD R11, R10, R0, R11 ;  /* 0x000000000a0b7224 */ /* 0x000fe200078e020b */
[----:B------:R-:W-:Y:S01]  /*13790*/  ISETP.GE.AND P1, PT, R5, RZ, PT ;  /* 0x000000ff0500720c */ /* 0x000fe20003f26270 */
[----:B------:R-:W-:Y:S02]  /*137a0*/  IMAD.MOV.U32 R15, RZ, RZ, R7 ;  /* 0x000000ffff0f7224 */ /* 0x000fe400078e0007 */
[----:B------:R-:W-:Y:S02]  /*137b0*/  VIADD R5, R28, 0x86 ;  /* 0x000000861c057836 */ /* 0x000fe40000000000 */
[----:B------:R-:W-:Y:S01]  /*137c0*/  @!P5 IMAD.MOV R15, RZ, RZ, -R15 ;  /* 0x000000ffff0fd224 */ /* 0x000fe200078e0a0f */
[----:B------:R-:W-:Y:S01]  /*137d0*/  ISETP.GT.U32.AND P5, PT, R10, R11, PT ;  /* 0x0000000b0a00720c */ /* 0x000fe20003fa4070 */
[----:B------:R-:W-:Y:S01]  /*137e0*/  @!P2 IMAD.IADD R14, R14, 0x1, -R10 ;  /* 0x000000010e0ea824 */ /* 0x000fe200078e0a0a */
        /* <DEDUP_REMOVED lines=8> */
[----:B------:R-:W-:Y:S02]  /*13870*/  @!P5 IMAD.IADD R11, R11, 0x1, -R10 ;  /* 0x000000010b0bd824 */ /* 0x000fe400078e0a0a */
[----:B------:R-:W-:Y:S02]  /*13880*/  VIADD R8, R28, 0x84 ;  /* 0x000000841c087836 */ /* 0x000fe40000000000 */
[C---:B------:R-:W-:Y:S01]  /*13890*/  IMAD R12, R10.reuse, R7, R12 ;  /* 0x000000070a0c7224 */ /* 0x040fe200078e020c */
[----:B------:R-:W-:Y:S01]  /*138a0*/  ISETP.GT.U32.AND P5, PT, R10, R11, PT ;  /* 0x0000000b0a00720c */ /* 0x000fe20003fa4070 */
[----:B------:R-:W-:Y:S01]  /*138b0*/  @!P4 IMAD.MOV R3, RZ, RZ, -R3 ;  /* 0x000000ffff03c224 */ /* 0x000fe200078e0a03 */
[----:B------:R-:W-:Y:S01]  /*138c0*/  ISETP.GE.AND P4, PT, R5, RZ, PT ;  /* 0x000000ff0500720c */ /* 0x000fe20003f86270 */
[--C-:B------:R-:W-:Y:S01]  /*138d0*/  @!P2 IMAD.IADD R14, R14, 0x1, -R10.reuse ;  /* 0x000000010e0ea824 */ /* 0x100fe200078e0a0a */
[----:B------:R-:W-:Y:S01]  /*138e0*/  IABS R5, R8 ;  /* 0x0000000800057213 */ /* 0x000fe20000000000 */
[----:B------:R-:W-:Y:S01]  /*138f0*/  @!P0 IMAD.IADD R13, R13, 0x1, -R10 ;  /* 0x000000010d0d8824 */ /* 0x000fe200078e0a0a */
[----:B------:R-:W-:Y:S01]  /*13900*/  ISETP.GT.U32.AND P0, PT, R10, R12, PT ;  /* 0x0000000c0a00720c */ /* 0x000fe20003f04070 */
[----:B------:R-:W-:Y:S01]  /*13910*/  VIADD R9, R28, 0x85 ;  /* 0x000000851c097836 */ /* 0x000fe20000000000 */
[----:B------:R2:W-:Y:S01]  /*13920*/  STL [R1+0x25c], R3 ;  /* 0x00025c0301007387 */ /* 0x0005e20000100800 */
[----:B-1----:R-:W-:-:S02]  /*13930*/  IMAD.MOV.U32 R15, RZ, RZ, R14 ;  /* 0x000000ffff0f7224 */ /* 0x002fc400078e000e */
[----:B------:R-:W-:Y:S01]  /*13940*/  IMAD.HI.U32 R7, R4, R5, RZ ;  /* 0x0000000504077227 */ /* 0x000fe200078e00ff */
[----:B------:R-:W-:Y:S02]  /*13950*/  IABS R0, R9 ;  /* 0x0000000900007213 */ /* 0x000fe40000000000 */
[----:B------:R-:W-:Y:S01]  /*13960*/  ISETP.GE.AND P2, PT, R9, RZ, PT ;  /* 0x000000ff0900720c */ /* 0x000fe20003f46270 */
[----:B------:R-:W-:Y:S01]  /*13970*/  @!P3 IMAD.MOV R15, RZ, RZ, -R15 ;  /* 0x000000ffff0fb224 */ /* 0x000fe200078e0a0f */
[----:B------:R-:W-:Y:S01]  /*13980*/  IABS R9, R2 ;  /* 0x0000000200097213 */ /* 0x000fe20000000000 */
[----:B------:R-:W-:Y:S01]  /*13990*/  IMAD.MOV R7, RZ, RZ, -R7 ;  /* 0x000000ffff077224 */ /* 0x000fe200078e0a07 */
[----:B------:R-:W-:Y:S01]  /*139a0*/  ISETP.GE.AND P3, PT, R8, RZ, PT ;  /* 0x000000ff0800720c */ /* 0x000fe20003f66270 */
[----:B--2---:R-:W-:Y:S01]  /*139b0*/  IMAD.MOV.U32 R3, RZ, RZ, R13 ;  /* 0x000000ffff037224 */ /* 0x004fe200078e000d */
[----:B------:R-:W-:Y:S01]  /*139c0*/  STL [R1+0x258], R15 ;  /* 0x0002580f01007387 */ /* 0x000fe20000100800 */
[----:B------:R-:W-:-:S02]  /*139d0*/  @!P5 IMAD.IADD R11, R11, 0x1, -R10 ;  /* 0x000000010b0bd824 */ /* 0x000fc400078e0a0a */
[----:B------:R-:W-:Y:S02]  /*139e0*/  @!P6 IMAD.MOV R3, RZ, RZ, -R3 ;  /* 0x000000ffff03e224 */ /* 0x000fe400078e0a03 */
[----:B------:R-:W-:-:S03]  /*139f0*/  IMAD.HI.U32 R6, R4, R0, RZ ;  /* 0x0000000004067227 */ /* 0x000fc600078e00ff */
[----:B------:R1:W-:Y:S01]  /*13a00*/  STL [R1+0x254], R3 ;  /* 0x0002540301007387 */ /* 0x0003e20000100800 */
[----:B------:R-:W-:Y:S02]  /*13a10*/  IMAD R5, R10, R7, R5 ;  /* 0x000000070a057224 */ /* 0x000fe400078e0205 */
[----:B------:R-:W-:Y:S02]  /*13a20*/  @!P0 IMAD.IADD R12, R12, 0x1, -R10 ;  /* 0x000000010c0c8824 */ /* 0x000fe400078e0a0a */
[----:B------:R-:W-:Y:S02]  /*13a30*/  IMAD.MOV R6, RZ, RZ, -R6 ;  /* 0x000000ffff067224 */ /* 0x000fe400078e0a06 */
[----:B------:R-:W-:Y:S01]  /*13a40*/  VIADD R17, R28, 0x83 ;  /* 0x000000831c117836 */ /* 0x000fe20000000000 */
[C---:B------:R-:W-:Y:S01]  /*13a50*/  ISETP.GT.U32.AND P0, PT, R10.reuse, R12, PT ;  /* 0x0000000c0a00720c */ /* 0x040fe20003f04070 */
[C---:B------:R-:W-:Y:S02]  /*13a60*/  IMAD R0, R10.reuse, R6, R0 ;  /* 0x000000060a007224 */ /* 0x040fe400078e0200 */
[----:B-1----:R-:W-:Y:S01]  /*13a70*/  IMAD.MOV.U32 R3, RZ, RZ, R11 ;  /* 0x000000ffff037224 */ /* 0x002fe200078e000b */
[----:B------:R-:W-:Y:S01]  /*13a80*/  ISETP.GE.AND P5, PT, R17, RZ, PT ;  /* 0x000000ff1100720c */ /* 0x000fe20003fa6270 */
[----:B------:R-:W1:Y:S01]  /*13a90*/  I2F.RP R6, R9 ;  /* 0x0000000900067306 */ /* 0x000e620000209400 */
[C---:B------:R-:W-:Y:S01]  /*13aa0*/  ISETP.GT.U32.AND P6, PT, R10.reuse, R0, PT ;  /* 0x000000000a00720c */ /* 0x040fe20003fc4070 */
[----:B------:R-:W-:Y:S01]  /*13ab0*/  @!P1 IMAD.MOV R3, RZ, RZ, -R3 ;  /* 0x000000ffff039224 */ /* 0x000fe200078e0a03 */
[----:B------:R-:W-:Y:S01]  /*13ac0*/  ISETP.GT.U32.AND P1, PT, R10, R5, PT ;  /* 0x000000050a00720c */ /* 0x000fe20003f24070 */
[C---:B------:R-:W-:Y:S01]  /*13ad0*/  VIADD R7, R28.reuse, 0x82 ;  /* 0x000000821c077836 */ /* 0x040fe20000000000 */
[----:B------:R-:W-:Y:S01]  /*13ae0*/  IABS R17, R17 ;  /* 0x0000001100117213 */ /* 0x000fe20000000000 */
[----:B------:R-:W-:Y:S01]  /*13af0*/  VIADD R8, R28, 0x81 ;  /* 0x000000811c087836 */ /* 0x000fe20000000000 */
[----:B------:R2:W-:Y:S01]  /*13b00*/  STL [R1+0x250], R3 ;  /* 0x0002500301007387 */ /* 0x0005e20000100800 */
[----:B------:R-:W-:Y:S01]  /*13b10*/  @!P0 IMAD.IADD R12, R12, 0x1, -R10 ;  /* 0x000000010c0c8824 */ /* 0x000fe200078e0a0a */
[----:B------:R-:W-:Y:S01]  /*13b20*/  IABS R21, R7 ;  /* 0x0000000700157213 */ /* 0x000fe20000000000 */
[----:B------:R-:W-:Y:S01]  /*13b30*/  IMAD.HI.U32 R11, R4, R17, RZ ;  /* 0x00000011040b7227 */ /* 0x000fe200078e00ff */
[----:B------:R-:W-:-:S02]  /*13b40*/  IABS R20, R8 ;  /* 0x0000000800147213 */ /* 0x000fc40000000000 */
[----:B------:R-:W-:Y:S01]  /*13b50*/  ISETP.GE.AND P0, PT, R7, RZ, PT ;  /* 0x000000ff0700720c */ /* 0x000fe20003f06270 */
[----:B------:R-:W-:Y:S01]  /*13b60*/  IMAD.MOV R11, RZ, RZ, -R11 ;  /* 0x000000ffff0b7224 */ /* 0x000fe200078e0a0b */
[----:B-1----:R-:W1:Y:S01]  /*13b70*/  MUFU.RCP R6, R6 ;  /* 0x0000000600067308 */ /* 0x002e620000001000 */
[----:B------:R-:W-:Y:S02]  /*13b80*/  @!P1 IMAD.IADD R5, R5, 0x1, -R10 ;  /* 0x0000000105059824 */ /* 0x000fe400078e0a0a */
[----:B--2---:R-:W-:Y:S02]  /*13b90*/  IMAD.MOV.U32 R3, RZ, RZ, R12 ;  /* 0x000000ffff037224 */ /* 0x004fe400078e000c */
[----:B------:R-:W-:Y:S01]  /*13ba0*/  @!P6 IMAD.IADD R0, R0, 0x1, -R10 ;  /* 0x000000010000e824 */ /* 0x000fe200078e0a0a */
[C---:B------:R-:W-:Y:S01]  /*13bb0*/  ISETP.GT.U32.AND P1, PT, R10.reuse, R5, PT ;  /* 0x000000050a00720c */ /* 0x040fe20003f24070 */
[----:B------:R-:W-:Y:S02]  /*13bc0*/  IMAD R17, R10, R11, R17 ;  /* 0x0000000b0a117224 */ /* 0x000fe400078e0211 */
[----:B------:R-:W-:Y:S01]  /*13bd0*/  IMAD.HI.U32 R11, R4, R21, RZ ;  /* 0x00000015040b7227 */ /* 0x000fe200078e00ff */
[----:B------:R-:W-:-:S03]  /*13be0*/  ISETP.GT.U32.AND P6, PT, R10, R0, PT ;  /* 0x000000000a00720c */ /* 0x000fc60003fc4070 */
[----:B------:R-:W-:Y:S01]  /*13bf0*/  @!P4 IMAD.MOV R3, RZ, RZ, -R3 ;  /* 0x000000ffff03c224 */ /* 0x000fe200078e0a03 */
[----:B------:R-:W-:Y:S01]  /*13c00*/  ISETP.GE.AND P4, PT, R8, RZ, PT ;  /* 0x000000ff0800720c */ /* 0x000fe20003f86270 */
[----:B------:R-:W-:Y:S02]  /*13c10*/  IMAD.MOV R8, RZ, RZ, -R11 ;  /* 0x000000ffff087224 */ /* 0x000fe400078e0a0b */
[----:B-1----:R-:W-:Y:S01]  /*13c20*/  VIADD R6, R6, 0xffffffe ;  /* 0x0ffffffe06067836 */ /* 0x002fe20000000000 */
[----:B------:R1:W-:Y:S01]  /*13c30*/  STL [R1+0x24c], R3 ;  /* 0x00024c0301007387 */ /* 0x0003e20000100800 */
[----:B------:R-:W-:Y:S02]  /*13c40*/  IMAD R21, R10, R8, R21 ;  /* 0x000000080a157224 */ /* 0x000fe400078e0215 */
[--C-:B------:R-:W-:Y:S01]  /*13c50*/  @!P1 IMAD.IADD R5, R5, 0x1, -R10.reuse ;  /* 0x0000000105059824 */ /* 0x100fe200078e0a0a */
[----:B------:R2:W3:Y:S01]  /*13c60*/  F2I.FTZ.U32.TRUNC.NTZ R7, R6 ;  /* 0x0000000600077305 */ /* 0x0004e2000021f000 */
[----:B------:R-:W-:Y:S01]  /*13c70*/  @!P6 IMAD.IADD R0, R0, 0x1, -R10 ;  /* 0x000000010000e824 */ /* 0x000fe200078e0a0a */
[----:B------:R-:W-:Y:S01]  /*13c80*/  ISETP.GT.U32.AND P1, PT, R10, R21, PT ;  /* 0x000000150a00720c */ /* 0x000fe20003f24070 */
[----:B------:R-:W-:Y:S01]  /*13c90*/  VIADD R15, R28, 0x7e ;  /* 0x0000007e1c0f7836 */ /* 0x000fe20000000000 */
[----:B------:R-:W-:Y:S01]  /*13ca0*/  ISETP.GT.U32.AND P6, PT, R10, R17, PT ;  /* 0x000000110a00720c */ /* 0x000fe20003fc4070 */
[----:B------:R-:W-:-:S02]  /*13cb0*/  VIADD R11, R28, 0x7c ;  /* 0x0000007c1c0b7836 */ /* 0x000fc40000000000 */
[----:B-1----:R-:W-:Y:S02]  /*13cc0*/  IMAD.MOV.U32 R3, RZ, RZ, R0 ;  /* 0x000000ffff037224 */ /* 0x002fe400078e0000 */
[----:B------:R-:W-:Y:S01]  /*13cd0*/  VIADD R0, R28, 0x80 ;  /* 0x000000801c007836 */ /* 0x000fe20000000000 */
[----:B------:R-:W-:Y:S01]  /*13ce0*/  IABS R19, R11 ;  /* 0x0000000b00137213 */ /* 0x000fe20000000000 */
[----:B--2---:R-:W-:-:S03]  /*13cf0*/  IMAD.HI.U32 R6, R4, R20, RZ ;  /* 0x0000001404067227 */ /* 0x004fc600078e00ff */
[----:B------:R-:W-:Y:S01]  /*13d00*/  IABS R13, R0 ;  /* 0x00000000000d7213 */ /* 0x000fe20000000000 */
[----:B------:R-:W-:Y:S01]  /*13d10*/  @!P2 IMAD.MOV R3, RZ, RZ, -R3 ;  /* 0x000000ffff03a224 */ /* 0x000fe200078e0a03 */
[----:B------:R-:W-:Y:S01]  /*13d20*/  ISETP.GE.AND P2, PT, R0, RZ, PT ;  /* 0x000000ff0000720c */ /* 0x000fe20003f46270 */
[----:B------:R-:W-:Y:S02]  /*13d30*/  @!P1 IMAD.IADD R21, R21, 0x1, -R10 ;  /* 0x0000000115159824 */ /* 0x000fe400078e0a0a */
[----:B------:R-:W-:Y:S01]  /*13d40*/  IMAD.MOV R6, RZ, RZ, -R6 ;  /* 0x000000ffff067224 */ /* 0x000fe200078e0a06 */
[----:B------:R1:W-:Y:S01]  /*13d50*/  STL [R1+0x248], R3 ;  /* 0x0002480301007387 */ /* 0x0003e20000100800 */
[----:B------:R-:W-:Y:S01]  /*13d60*/  @!P6 IMAD.IADD R17, R17, 0x1, -R10 ;  /* 0x000000011111e824 */ /* 0x000fe200078e0a0a */
[C---:B------:R-:W-:Y:S01]  /*13d70*/  ISETP.GT.U32.AND P1, PT, R10.reuse, R21, PT ;  /* 0x000000150a00720c */ /* 0x040fe20003f24070 */
[C---:B------:R-:W-:Y:S02]  /*13d80*/  IMAD R20, R10.reuse, R6, R20 ;  /* 0x000000060a147224 */ /* 0x040fe400078e0214 */
[----:B---3--:R-:W-:Y:S01]  /*13d90*/  IMAD.MOV R12, RZ, RZ, -R7 ;  /* 0x000000ffff0c7224 */ /* 0x008fe200078e0a07 */
[----:B------:R-:W-:Y:S01]  /*13da0*/  ISETP.GT.U32.AND P6, PT, R10, R17, PT ;  /* 0x000000110a00720c */ /* 0x000fe20003fc4070 */
[----:B------:R-:W-:-:S02]  /*13db0*/  VIADD R0, R28, 0x7f ;  /* 0x0000007f1c007836 */ /* 0x000fc40000000000 */
[----:B------:R-:W-:Y:S02]  /*13dc0*/  IMAD R12, R12, R9, RZ ;  /* 0x000000090c0c7224 */ /* 0x000fe400078e02ff */
[----:B-1----:R-:W-:Y:S01]  /*13dd0*/  IMAD.MOV.U32 R3, RZ, RZ, R5 ;  /* 0x000000ffff037224 */ /* 0x002fe200078e0005 */
[----:B------:R-:W-:Y:S01]  /*13de0*/  IABS R14, R0 ;  /* 0x00000000000e7213 */ /* 0x000fe20000000000 */
[----:B------:R-:W-:-:S04]  /*13df0*/  IMAD.HI.U32 R5, R4, R13, RZ ;  /* 0x0000000d04057227 */ /* 0x000fc800078e00ff */
[----:B------:R-:W-:Y:S01]  /*13e00*/  @!P3 IMAD.MOV R3, RZ, RZ, -R3 ;  /* 0x000000ffff03b224 */ /* 0x000fe200078e0a03 */
[C---:B------:R-:W-:Y:S01]  /*13e10*/  ISETP.GT.U32.AND P3, PT, R10.reuse, R20, PT ;  /* 0x000000140a00720c */ /* 0x040fe20003f64070 */
[----:B------:R-:W-:Y:S02]  /*13e20*/  IMAD.MOV R5, RZ, RZ, -R5 ;  /* 0x000000ffff057224 */ /* 0x000fe400078e0a05 */
[--C-:B------:R-:W-:Y:S01]  /*13e30*/  @!P1 IMAD.IADD R21, R21, 0x1, -R10.reuse ;  /* 0x0000000115159824 */ /* 0x100fe200078e0a0a */
[----:B------:R1:W-:Y:S01]  /*13e40*/  STL [R1+0x23c], R3 ;  /* 0x00023c0301007387 */ /* 0x0003e20000100800 */
[C---:B------:R-:W-:Y:S02]  /*13e50*/  IMAD R13, R10.reuse, R5, R13 ;  /* 0x000000050a0d7224 */ /* 0x040fe400078e020d */
[----:B------:R-:W-:Y:S02]  /*13e60*/  IMAD.MOV.U32 R6, RZ, RZ, RZ ;  /* 0x000000ffff067224 */ /* 0x000fe400078e00ff */
[----:B------:R-:W-:Y:S01]  /*13e70*/  @!P6 IMAD.IADD R17, R17, 0x1, -R10 ;  /* 0x000000011111e824 */ /* 0x000fe200078e0a0a */
[----:B------:R-:W-:Y:S01]  /*13e80*/  ISETP.GT.U32.AND P1, PT, R10, R13, PT ;  /* 0x0000000d0a00720c */ /* 0x000fe20003f24070 */
[----:B------:R-:W-:Y:S01]  /*13e90*/  IMAD.HI.U32 R12, R7, R12, R6 ;  /* 0x0000000c070c7227 */ /* 0x000fe200078e0006 */
[----:B------:R-:W-:-:S02]  /*13ea0*/  IABS R6, R15 ;  /* 0x0000000f00067213 */ /* 0x000fc40000000000 */
[----:B------:R-:W-:Y:S01]  /*13eb0*/  ISETP.GE.AND P6, PT, R0, RZ, PT ;  /* 0x000000ff0000720c */ /* 0x000fe20003fc6270 */
[----:B------:R-:W-:Y:S02]  /*13ec0*/  @!P3 IMAD.IADD R20, R20, 0x1, -R10 ;  /* 0x000000011414b824 */ /* 0x000fe400078e0a0a */
[----:B------:R-:W-:-:S03]  /*13ed0*/  IMAD.HI.U32 R0, R4, R14, RZ ;  /* 0x0000000e04007227 */ /* 0x000fc600078e00ff */
[----:B------:R-:W-:Y:S01]  /*13ee0*/  ISETP.GT.U32.AND P3, PT, R10, R20, PT ;  /* 0x000000140a00720c */ /* 0x000fe20003f64070 */
[----:B------:R-:W-:-:S04]  /*13ef0*/  IMAD.HI.U32 R22, R4, R6, RZ ;  /* 0x0000000604167227 */ /* 0x000fc800078e00ff */
[----:B------:R-:W-:Y:S02]  /*13f00*/  @!P1 IMAD.IADD R13, R13, 0x1, -R10 ;  /* 0x000000010d0d9824 */ /* 0x000fe400078e0a0a */
[----:B-1----:R-:W-:Y:S02]  /*13f10*/  IMAD.MOV.U32 R3, RZ, RZ, R17 ;  /* 0x000000ffff037224 */ /* 0x002fe400078e0011 */
[----:B------:R-:W-:Y:S02]  /*13f20*/  VIADD R8, R28, 0x7d ;  /* 0x0000007d1c087836 */ /* 0x000fe40000000000 */
[----:B------:R-:W-:Y:S02]  /*13f30*/  IMAD.MOV R0, RZ, RZ, -R0 ;  /* 0x000000ffff007224 */ /* 0x000fe400078e0a00 */
[----:B------:R-:W-:Y:S01]  /*13f40*/  IMAD.MOV R22, RZ, RZ, -R22 ;  /* 0x000000ffff167224 */ /* 0x000fe200078e0a16 */
[----:B------:R-:W-:Y:S01]  /*13f50*/  IABS R5, R8 ;  /* 0x0000000800057213 */ /* 0x000fe20000000000 */
[----:B------:R-:W-:Y:S01]  /*13f60*/  @!P5 IMAD.MOV R3, RZ, RZ, -R3 ;  /* 0x000000ffff03d224 */ /* 0x000fe200078e0a03 */
[C---:B------:R-:W-:Y:S01]  /*13f70*/  ISETP.GT.U32.AND P5, PT, R10.reuse, R13, PT ;  /* 0x0000000d0a00720c */ /* 0x040fe20003fa4070 */
[C---:B------:R-:W-:Y:S01]  /*13f80*/  IMAD R14, R10.reuse, R0, R14 ;  /* 0x000000000a0e7224 */ /* 0x040fe200078e020e */
[----:B------:R-:W-:Y:S01]  /*13f90*/  IABS R0, R29 ;  /* 0x0000001d00007213 */ /* 0x000fe20000000000 */
[----:B------:R-:W-:Y:S01]  /*13fa0*/  IMAD R6, R10, R22, R6 ;  /* 0x000000160a067224 */ /* 0x000fe200078e0206 */
[----:B------:R1:W-:Y:S01]  /*13fb0*/  STL [R1+0x238], R3 ;  /* 0x0002380301007387 */ /* 0x0003e20000100800 */
[----:B------:R-:W-:-:S03]  /*13fc0*/  IMAD.HI.U32 R17, R4, R19, RZ ;  /* 0x0000001304117227 */ /* 0x000fc600078e00ff */
[----:B------:R-:W-:Y:S01]  /*13fd0*/  ISETP.GT.U32.AND P1, PT, R10, R6, PT ;  /* 0x000000060a00720c */ /* 0x000fe20003f24070 */
[----:B------:R-:W-:Y:S01]  /*13fe0*/  @!P3 IMAD.IADD R20, R20, 0x1, -R10 ;  /* 0x000000011414b824 */ /* 0x000fe200078e0a0a */
[----:B------:R-:W-:Y:S01]  /*13ff0*/  ISETP.GT.U32.AND P3, PT, R10, R14, PT ;  /* 0x0000000e0a00720c */ /* 0x000fe20003f64070 */
[----:B------:R-:W-:Y:S02]  /*14000*/  IMAD.MOV R17, RZ, RZ, -R17 ;  /* 0x000000ffff117224 */ /* 0x000fe400078e0a11 */
[----:B------:R-:W-:-:S04]  /*14010*/  IMAD.HI.U32 R7, R4, R5, RZ ;  /* 0x0000000504077227 */ /* 0x000fc800078e00ff */
[C---:B------:R-:W-:Y:S02]  /*14020*/  IMAD R19, R10.reuse, R17, R19 ;  /* 0x000000110a137224 */ /* 0x040fe400078e0213 */
[----:B------:R-:W-:Y:S02]  /*14030*/  IMAD.MOV R7, RZ, RZ, -R7 ;  /* 0x000000ffff077224 */ /* 0x000fe400078e0a07 */
[--C-:B------:R-:W-:Y:S01]  /*14040*/  @!P5 IMAD.IADD R13, R13, 0x1, -R10.reuse ;  /* 0x000000010d0dd824 */ /* 0x100fe200078e0a0a */
[C---:B------:R-:W-:Y:S01]  /*14050*/  ISETP.GT.U32.AND P5, PT, R10.reuse, R19, PT ;  /* 0x000000130a00720c */ /* 0x040fe20003fa4070 */
[----:B------:R-:W-:Y:S02]  /*14060*/  IMAD R5, R10, R7, R5 ;  /* 0x000000070a057224 */ /* 0x000fe400078e0205 */
[----:B------:R-:W-:Y:S02]  /*14070*/  @!P3 IMAD.IADD R14, R14, 0x1, -R10 ;  /* 0x000000010e0eb824 */ /* 0x000fe400078e0a0a */
[----:B-1----:R-:W-:-:S02]  /*14080*/  IMAD.MOV.U32 R3, RZ, RZ, R20 ;  /* 0x000000ffff037224 */ /* 0x002fc400078e0014 */
[----:B------:R-:W-:Y:S01]  /*14090*/  @!P0 IMAD.MOV R21, RZ, RZ, -R21 ;  /* 0x000000ffff158224 */ /* 0x000fe200078e0a15 */
[----:B------:R-:W-:Y:S01]  /*140a0*/  ISETP.GT.U32.AND P0, PT, R10, R5, PT ;  /* 0x000000050a00720c */ /* 0x000fe20003f04070 */
[--C-:B------:R-:W-:Y:S01]  /*140b0*/  @!P1 IMAD.IADD R6, R6, 0x1, -R10.reuse ;  /* 0x0000000106069824 */ /* 0x100fe200078e0a0a */
[----:B------:R-:W-:Y:S01]  /*140c0*/  ISETP.GT.U32.AND P3, PT, R10, R14, PT ;  /* 0x0000000e0a00720c */ /* 0x000fe20003f64070 */
[----:B------:R-:W-:Y:S01]  /*140d0*/  @!P4 IMAD.MOV R3, RZ, RZ, -R3 ;  /* 0x000000ffff03c224 */ /* 0x000fe200078e0a03 */
[----:B------:R-:W-:Y:S01]  /*140e0*/  STL [R1+0x234], R21 ;  /* 0x0002341501007387 */ /* 0x000fe20000100800 */
[----:B------:R-:W-:Y:S01]  /*140f0*/  IMAD.HI.U32 R12, R12, R0, RZ ;  /* 0x000000000c0c7227 */ /* 0x000fe200078e00ff */
[----:B------:R-:W-:Y:S02]  /*14100*/  ISETP.GT.U32.AND P4, PT, R10, R6, PT ;  /* 0x000000060a00720c */ /* 0x000fe40003f84070 */
[----:B------:R1:W-:Y:S01]  /*14110*/  STL [R1+0x230], R3 ;  /* 0x0002300301007387 */ /* 0x0003e20000100800 */
[C---:B------:R-:W-:Y:S01]  /*14120*/  VIADD R16, R28.reuse, 0x7b ;  /* 0x0000007b1c107836 */ /* 0x040fe20000000000 */
[----:B------:R-:W-:Y:S01]  /*14130*/  ISETP.GE.AND P1, PT, R15, RZ, PT ;  /* 0x000000ff0f00720c */ /* 0x000fe20003f26270 */
[----:B------:R-:W-:Y:S01]  /*14140*/  @!P5 IMAD.IADD R19, R19, 0x1, -R10 ;  /* 0x000000011313d824 */ /* 0x000fe200078e0a0a */
[----:B------:R-:W-:Y:S01]  /*14150*/  LOP3.LUT R15, R28, 0xc, RZ, 0xfc, !PT ;  /* 0x0000000c1c0f7812 */ /* 0x000fe200078efcff */
[----:B------:R-:W-:Y:S01]  /*14160*/  IMAD.MOV R12, RZ, RZ, -R12 ;  /* 0x000000ffff0c7224 */ /* 0x000fe200078e0a0c */
[----:B------:R-:W-:Y:S01]  /*14170*/  IABS R18, R16 ;  /* 0x0000001000127213 */ /* 0x000fe20000000000 */
[----:B------:R-:W-:Y:S01]  /*14180*/  @!P0 IMAD.IADD R5, R5, 0x1, -R10 ;  /* 0x0000000105058824 */ /* 0x000fe200078e0a0a */
[C---:B------:R-:W-:Y:S01]  /*14190*/  ISETP.GT.U32.AND P5, PT, R10.reuse, R19, PT ;  /* 0x000000130a00720c */ /* 0x040fe20003fa4070 */
[----:B------:R-:W-:Y:S01]  /*141a0*/  IMAD R0, R9, R12, R0 ;  /* 0x0000000c09007224 */ /* 0x000fe200078e0200 */
[----:B------:R-:W-:Y:S01]  /*141b0*/  IABS R17, R15 ;  /* 0x0000000f00117213 */ /* 0x000fe20000000000 */
[----:B-1----:R-:W-:Y:S01]  /*141c0*/  IMAD.MOV.U32 R3, RZ, RZ, R13 ;  /* 0x000000ffff037224 */ /* 0x002fe200078e000d */
[----:B------:R-:W-:Y:S01]  /*141d0*/  ISETP.GT.U32.AND P0, PT, R10, R5, PT ;  /* 0x000000050a00720c */ /* 0x000fe20003f04070 */
[----:B------:R-:W-:-:S04]  /*141e0*/  IMAD.HI.U32 R7, R4, R18, RZ ;  /* 0x0000001204077227 */ /* 0x000fc800078e00ff */
[----:B------:R-:W-:Y:S01]  /*141f0*/  @!P2 IMAD.MOV R3, RZ, RZ, -R3 ;  /* 0x000000ffff03a224 */ /* 0x000fe200078e0a03 */
[----:B------:R-:W-:Y:S01]  /*14200*/  ISETP.GE.AND P2, PT, R11, RZ, PT ;  /* 0x000000ff0b00720c */ /* 0x000fe20003f46270 */
[--C-:B------:R-:W-:Y:S01]  /*14210*/  @!P3 IMAD.IADD R14, R14, 0x1, -R10.reuse ;  /* 0x000000010e0eb824 */ /* 0x100fe200078e0a0a */
[----:B------:R-:W-:Y:S01]  /*14220*/  ISETP.GE.AND P3, PT, R8, RZ, PT ;  /* 0x000000ff0800720c */ /* 0x000fe20003f66270 */
[----:B------:R-:W-:Y:S01]  /*14230*/  @!P4 IMAD.IADD R6, R6, 0x1, -R10 ;  /* 0x000000010606c824 */ /* 0x000fe200078e0a0a */
[----:B------:R-:W-:Y:S01]  /*14240*/  ISETP.GT.U32.AND P4, PT, R9, R0, PT ;  /* 0x000000000900720c */ /* 0x000fe20003f84070 */
[----:B------:R1:W-:Y:S01]  /*14250*/  STL [R1+0x228], R3 ;  /* 0x0002280301007387 */ /* 0x0003e20000100800 */
[----:B------:R-:W-:Y:S02]  /*14260*/  IMAD.MOV R7, RZ, RZ, -R7 ;  /* 0x000000ffff077224 */ /* 0x000fe400078e0a07 */
[----:B------:R-:W-:-:S04]  /*14270*/  IMAD.HI.U32 R21, R4, R17, RZ ;  /* 0x0000001104157227 */ /* 0x000fc800078e00ff */
[----:B------:R-:W-:Y:S02]  /*14280*/  IMAD R18, R10, R7, R18 ;  /* 0x000000070a127224 */ /* 0x000fe400078e0212 */
[----:B------:R-:W-:Y:S01]  /*14290*/  @!P5 IMAD.IADD R19, R19, 0x1, -R10 ;  /* 0x000000011313d824 */ /* 0x000fe200078e0a0a */
[----:B------:R-:W-:Y:S01]  /*142a0*/  ISETP.GE.AND P5, PT, R16, RZ, PT ;  /* 0x000000ff1000720c */ /* 0x000fe20003fa6270 */
[----:B-1----:R-:W-:Y:S02]  /*142b0*/  IMAD.MOV.U32 R3, RZ, RZ, R14 ;  /* 0x000000ffff037224 */ /* 0x002fe400078e000e */
[C---:B------:R-:W-:Y:S02]  /*142c0*/  VIADD R7, R28.reuse, 0x7a ;  /* 0x0000007a1c077836 */ /* 0x040fe40000000000 */
[----:B------:R-:W-:Y:S02]  /*142d0*/  @!P6 IMAD.MOV R3, RZ, RZ, -R3 ;  /* 0x000000ffff03e224 */ /* 0x000fe400078e0a03 */
[----:B------:R-:W-:Y:S01]  /*142e0*/  IMAD.MOV R16, RZ, RZ, -R21 ;  /* 0x000000ffff107224 */ /* 0x000fe200078e0a15 */
[----:B------:R-:W-:Y:S01]  /*142f0*/  IABS R12, R7 ;  /* 0x00000007000c7213 */ /* 0x000fe20000000000 */
[----:B------:R-:W-:Y:S01]  /*14300*/  VIADD R20, R28, 0x79 ;  /* 0x000000791c147836 */ /* 0x000fe20000000000 */
[----:B------:R1:W-:Y:S01]  /*14310*/  STL [R1+0x224], R3 ;  /* 0x0002240301007387 */ /* 0x0003e20000100800 */
[----:B------:R-:W-:Y:S01]  /*14320*/  @!P0 IMAD.IADD R5, R5, 0x1, -R10 ;  /* 0x0000000105058824 */ /* 0x000fe200078e0a0a */
[----:B------:R-:W-:Y:S01]  /*14330*/  ISETP.GT.U32.AND P0, PT, R10, R18, PT ;  /* 0x000000120a00720c */ /* 0x000fe20003f04070 */
[----:B------:R-:W-:Y:S01]  /*14340*/  @!P4 IMAD.IADD R0, R0, 0x1, -R9 ;  /* 0x000000010000c824 */ /* 0x000fe200078e0a09 */
[----:B------:R-:W-:Y:S01]  /*14350*/  IABS R8, R20 ;  /* 0x0000001400087213 */ /* 0x000fe20000000000 */
[----:B------:R-:W-:-:S02]  /*14360*/  IMAD R17, R10, R16, R17 ;  /* 0x000000100a117224 */ /* 0x000fc400078e0211 */
[----:B------:R-:W-:Y:S01]  /*14370*/  IMAD.HI.U32 R13, R4, R12, RZ ;  /* 0x0000000c040d7227 */ /* 0x000fe200078e00ff */
[----:B------:R-:W-:-:S03]  /*14380*/  ISETP.GT.U32.AND P4, PT, R9, R0, PT ;  /* 0x000000000900720c */ /* 0x000fc60003f84070 */
[----:B-1----:R-:W-:Y:S02]  /*14390*/  IMAD.MOV.U32 R3, RZ, RZ, R6 ;  /* 0x000000ffff037224 */ /* 0x002fe400078e0006 */
[----:B------:R-:W-:Y:S02]  /*143a0*/  IMAD.MOV R13, RZ, RZ, -R13 ;  /* 0x000000ffff0d7224 */ /* 0x000fe400078e0a0d */
[----:B------:R-:W-:Y:S01]  /*143b0*/  @!P1 IMAD.MOV R3, RZ, RZ, -R3 ;  /* 0x000000ffff039224 */ /* 0x000fe200078e0a03 */
[----:B------:R-:W-:Y:S01]  /*143c0*/  ISETP.GT.U32.AND P1, PT, R10, R17, PT ;  /* 0x000000110a00720c */ /* 0x000fe20003f24070 */
[----:B------:R-:W-:-:S03]  /*143d0*/  IMAD.HI.U32 R11, R4, R8, RZ ;  /* 0x00000008040b7227 */ /* 0x000fc600078e00ff */
[----:B------:R1:W-:Y:S01]  /*143e0*/  STL [R1+0x220], R3 ;  /* 0x0002200301007387 */ /* 0x0003e20000100800 */
[----:B------:R-:W-:Y:S02]  /*143f0*/  IMAD R12, R10, R13, R12 ;  /* 0x0000000d0a0c7224 */ /* 0x000fe400078e020c */
[----:B------:R-:W-:Y:S02]  /*14400*/  IMAD.MOV R11, RZ, RZ, -R11 ;  /* 0x000000ffff0b7224 */ /* 0x000fe400078e0a0b */
[----:B------:R-:W-:Y:S01]  /*14410*/  @!P0 IMAD.IADD R18, R18, 0x1, -R10 ;  /* 0x0000000112128824 */ /* 0x000fe200078e0a0a */
[----:B------:R-:W-:Y:S01]  /*14420*/  ISETP.GE.AND P0, PT, R15, RZ, PT ;  /* 0x000000ff0f00720c */ /* 0x000fe20003f06270 */
[C---:B------:R-:W-:Y:S02]  /*14430*/  VIADD R16, R28.reuse, 0x78 ;  /* 0x000000781c107836 */ /* 0x040fe40000000000 */
[----:B------:R-:W-:Y:S01]  /*14440*/  VIADD R13, R28, 0x77 ;  /* 0x000000771c0d7836 */ /* 0x000fe20000000000 */
[C---:B------:R-:W-:Y:S01]  /*14450*/  ISETP.GT.U32.AND P6, PT, R10.reuse, R18, PT ;  /* 0x000000120a00720c */ /* 0x040fe20003fc4070 */
[----:B------:R-:W-:Y:S01]  /*14460*/  IMAD R8, R10, R11, R8 ;  /* 0x0000000b0a087224 */ /* 0x000fe200078e0208 */
[----:B------:R-:W-:Y:S01]  /*14470*/  IABS R11, R16 ;  /* 0x00000010000b7213 */ /* 0x000fe20000000000 */
[----:B------:R-:W-:Y:S01]  /*14480*/  @!P4 IMAD.IADD R0, R0, 0x1, -R9 ;  /* 0x000000010000c824 */ /* 0x000fe200078e0a09 */
[----:B------:R-:W-:Y:S01]  /*14490*/  ISETP.GE.AND P4, PT, R29, RZ, PT ;  /* 0x000000ff1d00720c */ /* 0x000fe20003f86270 */
[----:B-1----:R-:W-:Y:S01]  /*144a0*/  IMAD.MOV.U32 R3, RZ, RZ, R5 ;  /* 0x000000ffff037224 */ /* 0x002fe200078e0005 */
[----:B------:R-:W-:Y:S01]  /*144b0*/  IABS R6, R13 ;  /* 0x0000000d00067213 */ /* 0x000fe20000000000 */
[----:B------:R-:W-:-:S02]  /*144c0*/  @!P1 IMAD.IADD R17, R17, 0x1, -R10 ;  /* 0x0000000111119824 */ /* 0x000fc400078e0a0a */
[----:B------:R-:W-:Y:S01]  /*144d0*/  @!P3 IMAD.MOV R3, RZ, RZ, -R3 ;  /* 0x000000ffff03b224 */ /* 0x000fe200078e0a03 */
[----:B------:R-:W-:Y:S01]  /*144e0*/  ISETP.NE.AND P3, PT, R2, RZ, PT ;  /* 0x000000ff0200720c */ /* 0x000fe20003f65270 */
[----:B------:R-:W-:Y:S01]  /*144f0*/  IMAD.HI.U32 R21, R4, R11, RZ ;  /* 0x0000000b04157227 */ /* 0x000fe200078e00ff */
[----:B------:R-:W-:Y:S02]  /*14500*/  ISETP.GT.U32.AND P1, PT, R10, R17, PT ;  /* 0x000000110a00720c */ /* 0x000fe40003f24070 */
[----:B------:R-:W-:Y:S01]  /*14510*/  STL [R1+0x218], R3 ;  /* 0x0002180301007387 */ /* 0x000fe20000100800 */
[----:B------:R-:W-:-:S04]  /*14520*/  IMAD.HI.U32 R23, R4, R6, RZ ;  /* 0x0000000604177227 */ /* 0x000fc800078e00ff */
[----:B------:R-:W-:Y:S02]  /*14530*/  IMAD.MOV R21, RZ, RZ, -R21 ;  /* 0x000000ffff157224 */ /* 0x000fe400078e0a15 */
[----:B------:R-:W-:Y:S02]  /*14540*/  IMAD.MOV R23, RZ, RZ, -R23 ;  /* 0x000000ffff177224 */ /* 0x000fe400078e0a17 */
[----:B------:R-:W-:Y:S01]  /*14550*/  @!P6 IMAD.IADD R18, R18, 0x1, -R10 ;  /* 0x000000011212e824 */ /* 0x000fe200078e0a0a */
[C---:B------:R-:W-:Y:S01]  /*14560*/  ISETP.GT.U32.AND P6, PT, R10.reuse, R12, PT ;  /* 0x0000000c0a00720c */ /* 0x040fe20003fc4070 */
[----:B------:R-:W-:Y:S01]  /*14570*/  @!P4 IMAD.MOV R0, RZ, RZ, -R0 ;  /* 0x000000ffff00c224 */ /* 0x000fe200078e0a00 */
[C---:B------:R-:W-:Y:S01]  /*14580*/  ISETP.GT.U32.AND P4, PT, R10.reuse, R8, PT ;  /* 0x000000080a00720c */ /* 0x040fe20003f84070 */
[C---:B------:R-:W-:Y:S01]  /*14590*/  IMAD R11, R10.reuse, R21, R11 ;  /* 0x000000150a0b7224 */ /* 0x040fe200078e020b */
[----:B------:R-:W-:Y:S01]  /*145a0*/  @!P3 LOP3.LUT R0, RZ, R2, RZ, 0x33, !PT ;  /* 0x00000002ff00b212 */ /* 0x000fe200078e33ff */
[----:B------:R-:W-:-:S02]  /*145b0*/  IMAD R6, R10, R23, R6 ;  /* 0x000000170a067224 */ /* 0x000fc400078e0206 */
[--C-:B------:R-:W-:Y:S01]  /*145c0*/  @!P1 IMAD.IADD R17, R17, 0x1, -R10.reuse ;  /* 0x0000000111119824 */ /* 0x100fe200078e0a0a */
[----:B------:R-:W-:Y:S01]  /*145d0*/  ISETP.GT.U32.AND P3, PT, R10, R11, PT ;  /* 0x0000000b0a00720c */ /* 0x000fe20003f64070 */
[----:B------:R-:W-:Y:S01]  /*145e0*/  VIADD R15, R28, 0x76 ;  /* 0x000000761c0f7836 */ /* 0x000fe20000000000 */
[----:B------:R-:W-:Y:S01]  /*145f0*/  ISETP.GT.U32.AND P1, PT, R10, R6, PT ;  /* 0x000000060a00720c */ /* 0x000fe20003f24070 */
[----:B------:R-:W-:Y:S01]  /*14600*/  VIADD R14, R28, 0x75 ;  /* 0x000000751c0e7836 */ /* 0x000fe20000000000 */
[----:B------:R1:W-:Y:S01]  /*14610*/  STL [R1+0x2f58], R0 ;  /* 0x002f580001007387 */ /* 0x0003e20000100800 */
[--C-:B------:R-:W-:Y:S01]  /*14620*/  @!P6 IMAD.IADD R12, R12, 0x1, -R10.reuse ;  /* 0x000000010c0ce824 */ /* 0x100fe200078e0a0a */
[----:B------:R-:W-:Y:S01]  /*14630*/  IABS R9, R15 ;  /* 0x0000000f00097213 */ /* 0x000fe20000000000 */
[----:B------:R-:W-:Y:S01]  /*14640*/  @!P4 IMAD.IADD R8, R8, 0x1, -R10 ;  /* 0x000000010808c824 */ /* 0x000fe200078e0a0a */
[----:B------:R-:W-:Y:S01]  /*14650*/  IABS R5, R14 ;  /* 0x0000000e00057213 */ /* 0x000fe20000000000 */
[----:B------:R-:W-:Y:S01]  /*14660*/  @!P2 IMAD.MOV R19, RZ, RZ, -R19 ;  /* 0x000000ffff13a224 */ /* 0x000fe200078e0a13 */
[----:B------:R-:W-:Y:S01]  /*14670*/  ISETP.GE.AND P6, PT, R7, RZ, PT ;  /* 0x000000ff0700720c */ /* 0x000fe20003fc6270 */
[----:B------:R-:W-:Y:S01]  /*14680*/  IMAD.HI.U32 R21, R4, R9, RZ ;  /* 0x0000000904157227 */ /* 0x000fe200078e00ff */
[----:B------:R-:W-:-:S02]  /*14690*/  ISETP.GE.AND P4, PT, R20, RZ, PT ;  /* 0x000000ff1400720c */ /* 0x000fc40003f86270 */
[----:B------:R-:W-:Y:S01]  /*146a0*/  STL [R1+0x20c], R19 ;  /* 0x00020c1301007387 */ /* 0x000fe20000100800 */
[--C-:B------:R-:W-:Y:S01]  /*146b0*/  @!P3 IMAD.IADD R11, R11, 0x1, -R10.reuse ;  /* 0x000000010b0bb824 */ /* 0x100fe200078e0a0a */
[----:B------:R-:W-:Y:S01]  /*146c0*/  ISETP.GT.U32.AND P3, PT, R10, R12, PT ;  /* 0x0000000c0a00720c */ /* 0x000fe20003f64070 */
[----:B------:R-:W-:Y:S01]  /*146d0*/  @!P1 IMAD.IADD R6, R6, 0x1, -R10 ;  /* 0x0000000106069824 */ /* 0x000fe200078e0a0a */
[----:B------:R-:W-:Y:S01]  /*146e0*/  ISETP.GT.U32.AND P1, PT, R10, R8, PT ;  /* 0x000000080a00720c */ /* 0x000fe20003f24070 */
[----:B------:R-:W-:Y:S01]  /*146f0*/  IMAD.HI.U32 R22, R4, R5, RZ ;  /* 0x0000000504167227 */ /* 0x000fe200078e00ff */
[----:B------:R-:W-:-:S03]  /*14700*/  ISETP.GT.U32.AND P2, PT, R10, R11, PT ;  /* 0x0000000b0a00720c */ /* 0x000fc60003f44070 */
[----:B------:R-:W-:Y:S02]  /*14710*/  IMAD.MOV R21, RZ, RZ, -R21 ;  /* 0x000000ffff157224 */ /* 0x000fe400078e0a15 */
[----:B------:R-:W-:Y:S02]  /*14720*/  IMAD.MOV R22, RZ, RZ, -R22 ;  /* 0x000000ffff167224 */ /* 0x000fe400078e0a16 */
[C---:B------:R-:W-:Y:S02]  /*14730*/  IMAD R7, R10.reuse, R21, R9 ;  /* 0x000000150a077224 */ /* 0x040fe400078e0209 */
[----:B-1----:R-:W-:Y:S02]  /*14740*/  IMAD.MOV.U32 R0, RZ, RZ, R17 ;  /* 0x000000ffff007224 */ /* 0x002fe400078e0011 */
[----:B------:R-:W-:Y:S02]  /*14750*/  IMAD.MOV.U32 R3, RZ, RZ, R18 ;  /* 0x000000ffff037224 */ /* 0x000fe400078e0012 */
[----:B------:R-:W-:-:S02]  /*14760*/  IMAD R5, R10, R22, R5 ;  /* 0x000000160a057224 */ /* 0x000fc400078e0205 */
[----:B------:R-:W-:Y:S02]  /*14770*/  VIADD R2, R28, 0x74 ;  /* 0x000000741c027836 */ /* 0x000fe40000000000 */
[----:B------:R-:W-:Y:S01]  /*14780*/  @!P0 IMAD.MOV R0, RZ, RZ, -R0 ;  /* 0x000000ffff008224 */ /* 0x000fe200078e0a00 */
[----:B------:R-:W-:Y:S01]  /*14790*/  ISETP.GT.U32.AND P0, PT, R10, R7, PT ;  /* 0x000000070a00720c */ /* 0x000fe20003f04070 */
[----:B------:R-:W-:Y:S01]  /*147a0*/  @!P5 IMAD.MOV R3, RZ, RZ, -R3 ;  /* 0x000000ffff03d224 */ /* 0x000fe200078e0a03 */
[----:B------:R-:W-:Y:S01]  /*147b0*/  IABS R17, R2 ;  /* 0x0000000200117213 */ /* 0x000fe20000000000 */
[--C-:B------:R-:W-:Y:S01]  /*147c0*/  @!P3 IMAD.IADD R12, R12, 0x1, -R10.reuse ;  /* 0x000000010c0cb824 */ /* 0x100fe200078e0a0a */
[----:B------:R-:W-:Y:S01]  /*147d0*/  ISETP.GT.U32.AND P5, PT, R10, R6, PT ;  /* 0x000000060a00720c */ /* 0x000fe20003fa4070 */
[--C-:B------:R-:W-:Y:S01]  /*147e0*/  @!P1 IMAD.IADD R8, R8, 0x1, -R10.reuse ;  /* 0x0000000108089824 */ /* 0x100fe200078e0a0a */
[----:B------:R-:W-:Y:S01]  /*147f0*/  ISETP.GT.U32.AND P1, PT, R10, R5, PT ;  /* 0x000000050a00720c */ /* 0x000fe20003f24070 */
[----:B------:R1:W-:Y:S01]  /*14800*/  STL [R1+0x208], R3 ;  /* 0x0002080301007387 */ /* 0x0003e20000100800 */
[--C-:B------:R-:W-:Y:S01]  /*14810*/  @!P2 IMAD.IADD R11, R11, 0x1, -R10.reuse ;  /* 0x000000010b0ba824 */ /* 0x100fe200078e0a0a */
[----:B------:R-:W-:Y:S01]  /*14820*/  ISETP.GE.AND P3, PT, R16, RZ, PT ;  /* 0x000000ff1000720c */ /* 0x000fe20003f66270 */
[----:B------:R-:W-:Y:S01]  /*14830*/  VIADD R9, R28, 0x73 ;  /* 0x000000731c097836 */ /* 0x000fe20000000000 */
[----:B------:R-:W-:Y:S01]  /*14840*/  ISETP.GE.AND P2, PT, R13, RZ, PT ;  /* 0x000000ff0d00720c */ /* 0x000fe20003f46270 */
[----:B------:R-:W-:Y:S01]  /*14850*/  IMAD.HI.U32 R13, R4, R17, RZ ;  /* 0x00000011040d7227 */ /* 0x000fe200078e00ff */
[----:B------:R2:W-:Y:S02]  /*14860*/  STL [R1+0x14c], R0 ;  /* 0x00014c0001007387 */ /* 0x0005e40000100800 */
[----:B------:R-:W-:Y:S01]  /*14870*/  IABS R18, R9 ;  /* 0x0000000900127213 */ /* 0x000fe20000000000 */
[----:B------:R-:W-:Y:S01]  /*14880*/  @!P0 IMAD.IADD R7, R7, 0x1, -R10 ;  /* 0x0000000107078824 */ /* 0x000fe200078e0a0a */
[----:B------:R-:W-:Y:S01]  /*14890*/  ISETP.GE.AND P0, PT, R14, RZ, PT ;  /* 0x000000ff0e00720c */ /* 0x000fe20003f06270 */
[----:B-1----:R-:W-:-:S02]  /*148a0*/  IMAD.MOV.U32 R3, RZ, RZ, R12 ;  /* 0x000000ffff037224 */ /* 0x002fc400078e000c */
[----:B------:R-:W-:Y:S02]  /*148b0*/  IMAD.MOV R13, RZ, RZ, -R13 ;  /* 0x000000ffff0d7224 */ /* 0x000fe400078e0a0d */
[----:B------:R-:W-:Y:S01]  /*148c0*/  @!P6 IMAD.MOV R3, RZ, RZ, -R3 ;  /* 0x000000ffff03e224 */ /* 0x000fe200078e0a03 */
[----:B------:R-:W-:Y:S01]  /*148d0*/  ISETP.GE.AND P6, PT, R2, RZ, PT ;  /* 0x000000ff0200720c */ /* 0x000fe20003fc6270 */
[----:B--2---:R-:W-:Y:S02]  /*148e0*/  IMAD.MOV.U32 R0, RZ, RZ, R8 ;  /* 0x000000ffff007224 */ /* 0x004fe400078e0008 */
[----:B------:R-:W-:Y:S01]  /*148f0*/  @!P1 IMAD.IADD R5, R5, 0x1, -R10 ;  /* 0x0000000105059824 */ /* 0x000fe200078e0a0a */
[----:B------:R1:W-:Y:S01]  /*14900*/  STL [R1+0x204], R3 ;  /* 0x0002040301007387 */ /* 0x0003e20000100800 */
[C---:B------:R-:W-:Y:S01]  /*14910*/  IMAD R8, R10.reuse, R13, R17 ;  /* 0x0000000d0a087224 */ /* 0x040fe200078e0211 */
[----:B------:R-:W-:Y:S01]  /*14920*/  ISETP.GT.U32.AND P1, PT, R10, R7, PT ;  /* 0x000000070a00720c */ /* 0x000fe20003f24070 */
[----:B------:R-:W-:-:S02]  /*14930*/  IMAD.MOV.U32 R16, RZ, RZ, R18 ;  /* 0x000000ffff107224 */ /* 0x000fc400078e0012 */
[----:B------:R-:W-:Y:S01]  /*14940*/  @!P4 IMAD.MOV R0, RZ, RZ, -R0 ;  /* 0x000000ffff00c224 */ /* 0x000fe200078e0a00 */
[----:B------:R-:W-:Y:S01]  /*14950*/  ISETP.GT.U32.AND P4, PT, R10, R5, PT ;  /* 0x000000050a00720c */ /* 0x000fe20003f84070 */
[----:B------:R-:W-:Y:S01]  /*14960*/  @!P5 IMAD.IADD R6, R6, 0x1, -R10 ;  /* 0x000000010606d824 */ /* 0x000fe200078e0a0a */
[----:B------:R-:W-:Y:S01]  /*14970*/  ISETP.GE.AND P5, PT, R15, RZ, PT ;  /* 0x000000ff0f00720c */ /* 0x000fe20003fa6270 */
[----:B------:R-:W-:Y:S01]  /*14980*/  IMAD.HI.U32 R15, R4, R16, RZ ;  /* 0x00000010040f7227 */ /* 0x000fe200078e00ff */
[----:B------:R2:W-:Y:S03]  /*14990*/  STL [R1+0x200], R0 ;  /* 0x0002000001007387 */ /* 0x0005e60000100800 */
[----:B-1----:R-:W-:Y:S02]  /*149a0*/  IMAD.MOV.U32 R3, RZ, RZ, R11 ;  /* 0x000000ffff037224 */ /* 0x002fe400078e000b */
[----:B------:R-:W-:-:S02]  /*149b0*/  IMAD.MOV R12, RZ, RZ, -R15 ;  /* 0x000000ffff0c7224 */ /* 0x000fc400078e0a0f */
[----:B------:R-:W-:Y:S01]  /*149c0*/  @!P3 IMAD.MOV R3, RZ, RZ, -R3 ;  /* 0x000000ffff03b224 */ /* 0x000fe200078e0a03 */
[C---:B------:R-:W-:Y:S01]  /*149d0*/  ISETP.GT.U32.AND P3, PT, R10.reuse, R8, PT ;  /* 0x000000080a00720c */ /* 0x040fe20003f64070 */
[C---:B------:R-:W-:Y:S02]  /*149e0*/  IMAD R2, R10.reuse, R12, R16 ;  /* 0x0000000c0a027224 */ /* 0x040fe400078e0210 */
[----:B--2---:R-:W-:Y:S01]  /*149f0*/  IMAD.MOV.U32 R0, RZ, RZ, R6 ;  /* 0x000000ffff007224 */ /* 0x004fe200078e0006 */
[----:B------:R-:W-:Y:S01]  /*14a00*/  STL [R1+0x1fc], R3 ;  /* 0x0001fc0301007387 */ /* 0x000fe20000100800 */
[----:B------:R-:W-:Y:S01]  /*14a10*/  @!P1 IMAD.IADD R7, R7, 0x1, -R10 ;  /* 0x0000000107079824 */ /* 0x000fe200078e0a0a */
[----:B------:R-:W-:Y:S01]  /*14a20*/  ISETP.GE.AND P1, PT, R9, RZ, PT ;  /* 0x000000ff0900720c */ /* 0x000fe20003f26270 */
        /* <DEDUP_REMOVED lines=8> */
[----:B------:R-:W-:Y:S01]  /*14ab0*/  IABS R9, R11 ;  /* 0x0000000b00097213 */ /* 0x000fe20000000000 */
[----:B------:R-:W-:Y:S01]  /*14ac0*/  VIADD R13, R28, 0x70 ;  /* 0x000000701c0d7836 */ /* 0x000fe20000000000 */
[----:B------:R-:W-:Y:S01]  /*14ad0*/  ISETP.GE.AND P4, PT, R6, RZ, PT ;  /* 0x000000ff0600720c */ /* 0x000fe20003f86270 */
[----:B------:R-:W-:Y:S01]  /*14ae0*/  VIADD R12, R28, 0x6e ;  /* 0x0000006e1c0c7836 */ /* 0x000fe20000000000 */
[----:B------:R-:W-:Y:S01]  /*14af0*/  ISETP.GE.AND P3, PT, R11, RZ, PT ;  /* 0x000000ff0b00720c */ /* 0x000fe20003f66270 */
[----:B------:R-:W-:-:S02]  /*14b00*/  IMAD.MOV.U32 R6, RZ, RZ, R9 ;  /* 0x000000ffff067224 */ /* 0x000fc400078e0009 */
[----:B-1----:R-:W-:Y:S02]  /*14b10*/  IMAD.MOV.U32 R0, RZ, RZ, R7 ;  /* 0x000000ffff007224 */ /* 0x002fe400078e0007 */
[----:B------:R-:W-:-:S04]  /*14b20*/  IMAD.HI.U32 R7, R4, R14, RZ ;  /* 0x0000000e04077227 */ /* 0x000fc800078e00ff */
[----:B------:R-:W-:Y:S01]  /*14b30*/  @!P5 IMAD.MOV R0, RZ, RZ, -R0 ;  /* 0x000000ffff00d224 */ /* 0x000fe200078e0a00 */
[----:B------:R-:W-:Y:S01]  /*14b40*/  ISETP.GT.U32.AND P5, PT, R10, R8, PT ;  /* 0x000000080a00720c */ /* 0x000fe20003fa4070 */
[----:B------:R-:W-:Y:S02]  /*14b50*/  @!P2 IMAD.IADD R2, R2, 0x1, -R10 ;  /* 0x000000010202a824 */ /* 0x000fe400078e0a0a */
[----:B------:R-:W-:Y:S01]  /*14b60*/  IMAD.MOV R7, RZ, RZ, -R7 ;  /* 0x000000ffff077224 */ /* 0x000fe200078e0a07 */
[----:B------:R1:W-:Y:S01]  /*14b70*/  STL [R1+0x1f4], R0 ;  /* 0x0001f40001007387 */ /* 0x0003e20000100800 */
[----:B------:R-:W-:Y:S01]  /*14b80*/  IMAD.HI.U32 R9, R4, R6, RZ ;  /* 0x0000000604097227 */ /* 0x000fe200078e00ff */
[----:B------:R-:W-:-:S03]  /*14b90*/  ISETP.GT.U32.AND P2, PT, R10, R2, PT ;  /* 0x000000020a00720c */ /* 0x000fc60003f44070 */
[----:B------:R-:W-:Y:S02]  /*14ba0*/  IMAD R14, R10, R7, R14 ;  /* 0x000000070a0e7224 */ /* 0x000fe400078e020e */
[----:B------:R-:W-:Y:S02]  /*14bb0*/  VIADD R19, R28, 0x6c ;  /* 0x0000006c1c137836 */ /* 0x000fe40000000000 */
[----:B------:R-:W-:Y:S01]  /*14bc0*/  @!P5 IMAD.IADD R8, R8, 0x1, -R10 ;  /* 0x000000010808d824 */ /* 0x000fe200078e0a0a */
[----:B------:R-:W-:Y:S01]  /*14bd0*/  ISETP.GT.U32.AND P5, PT, R10, R14, PT ;  /* 0x0000000e0a00720c */ /* 0x000fe20003fa4070 */
[----:B-1----:R-:W-:Y:S02]  /*14be0*/  IMAD.MOV.U32 R0, RZ, RZ, R5 ;  /* 0x000000ffff007224 */ /* 0x002fe400078e0005 */
[----:B------:R-:W-:Y:S02]  /*14bf0*/  IMAD.MOV R5, RZ, RZ, -R9 ;  /* 0x000000ffff057224 */ /* 0x000fe400078e0a09 */
[----:B------:R-:W-:-:S02]  /*14c00*/  IMAD.MOV.U32 R3, RZ, RZ, R8 ;  /* 0x000000ffff037224 */ /* 0x000fc400078e0008 */
[C---:B------:R-:W-:Y:S02]  /*14c10*/  IMAD R6, R10.reuse, R5, R6 ;  /* 0x000000050a067224 */ /* 0x040fe400078e0206 */
[----:B------:R-:W-:Y:S02]  /*14c20*/  @!P6 IMAD.MOV R3, RZ, RZ, -R3 ;  /* 0x000000ffff03e224 */ /* 0x000fe400078e0a03 */
[----:B------:R-:W-:Y:S01]  /*14c30*/  @!P0 IMAD.MOV R0, RZ, RZ, -R0 ;  /* 0x000000ffff008224 */ /* 0x000fe200078e0a00 */
[----:B------:R-:W-:Y:S01]  /*14c40*/  ISETP.GT.U32.AND P6, PT, R10, R6, PT ;  /* 0x000000060a00720c */ /* 0x000fe20003fc4070 */
[--C-:B------:R-:W-:Y:S01]  /*14c50*/  @!P2 IMAD.IADD R2, R2, 0x1, -R10.reuse ;  /* 0x000000010202a824 */ /* 0x100fe200078e0a0a */
[----:B------:R-:W-:Y:S01]  /*14c60*/  ISETP.GE.AND P0, PT, R13, RZ, PT ;  /* 0x000000ff0d00720c */ /* 0x000fe20003f06270 */
[----:B------:R-:W-:Y:S01]  /*14c70*/  @!P5 IMAD.IADD R14, R14, 0x1, -R10 ;  /* 0x000000010e0ed824 */ /* 0x000fe200078e0a0a */
[----:B------:R-:W-:Y:S01]  /*14c80*/  IABS R13, R13 ;  /* 0x0000000d000d7213 */ /* 0x000fe20000000000 */
[----:B------:R1:W-:Y:S01]  /*14c90*/  STL [R1+0x1f0], R0 ;  /* 0x0001f00001007387 */ /* 0x0003e20000100800 */
[----:B------:R-:W-:-:S02]  /*14ca0*/  VIADD R9, R28, 0x6f ;  /* 0x0000006f1c097836 */ /* 0x000fc40000000000 */
[----:B------:R-:W-:Y:S01]  /*14cb0*/  ISETP.GT.U32.AND P5, PT, R10, R14, PT ;  /* 0x0000000e0a00720c */ /* 0x000fe20003fa4070 */
[----:B------:R-:W-:Y:S01]  /*14cc0*/  IMAD.HI.U32 R7, R4, R13, RZ ;  /* 0x0000000d04077227 */ /* 0x000fe200078e00ff */
[----:B------:R-:W-:Y:S01]  /*14cd0*/  STL [R1+0x1ec], R3 ;  /* 0x0001ec0301007387 */ /* 0x000fe20000100800 */
[----:B------:R-:W-:Y:S02]  /*14ce0*/  ISETP.GE.AND P2, PT, R9, RZ, PT ;  /* 0x000000ff0900720c */ /* 0x000fe40003f46270 */
[----:B------:R-:W-:Y:S01]  /*14cf0*/  @!P6 IMAD.IADD R6, R6, 0x1, -R10 ;  /* 0x000000010606e824 */ /* 0x000fe200078e0a0a */
[----:B------:R-:W-:Y:S01]  /*14d00*/  IABS R9, R9 ;  /* 0x0000000900097213 */ /* 0x000fe20000000000 */
[----:B-1----:R-:W-:Y:S02]  /*14d10*/  IMAD.MOV.U32 R0, RZ, RZ, R2 ;  /* 0x000000ffff007224 */ /* 0x002fe400078e0002 */
[----:B------:R-:W-:Y:S01]  /*14d20*/  IMAD.MOV R7, RZ, RZ, -R7 ;  /* 0x000000ffff077224 */ /* 0x000fe200078e0a07 */
[----:B------:R-:W-:Y:S01]  /*14d30*/  ISETP.GT.U32.AND P6, PT, R10, R6, PT ;  /* 0x000000060a00720c */ /* 0x000fe20003fc4070 */
[----:B------:R-:W-:Y:S01]  /*14d40*/  @!P1 IMAD.MOV R0, RZ, RZ, -R0 ;  /* 0x000000ffff009224 */ /* 0x000fe200078e0a00 */
[----:B------:R-:W-:Y:S01]  /*14d50*/  ISETP.GE.AND P1, PT, R12, RZ, PT ;  /* 0x000000ff0c00720c */ /* 0x000fe20003f26270 */
[----:B------:R-:W-:Y:S01]  /*14d60*/  VIADD R5, R28, 0x6d ;  /* 0x0000006d1c057836 */ /* 0x000fe20000000000 */
[----:B------:R-:W-:Y:S01]  /*14d70*/  IABS R12, R12 ;  /* 0x0000000c000c7213 */ /* 0x000fe20000000000 */
[----:B------:R-:W-:Y:S01]  /*14d80*/  IMAD R13, R10, R7, R13 ;  /* 0x000000070a0d7224 */ /* 0x000fe200078e020d */
[----:B------:R1:W-:Y:S01]  /*14d90*/  STL [R1+0x1e0], R0 ;  /* 0x0001e00001007387 */ /* 0x0003e20000100800 */
[----:B------:R-:W-:Y:S01]  /*14da0*/  IMAD.HI.U32 R2, R4, R9, RZ ;  /* 0x0000000904027227 */ /* 0x000fe200078e00ff */
[----:B------:R-:W-:-:S03]  /*14db0*/  IABS R11, R5 ;  /* 0x00000005000b7213 */ /* 0x000fc60000000000 */
[----:B------:R-:W-:-:S04]  /*14dc0*/  IMAD.HI.U32 R7, R4, R12, RZ ;  /* 0x0000000c04077227 */ /* 0x000fc800078e00ff */
[----:B------:R-:W-:Y:S02]  /*14dd0*/  IMAD.MOV R7, RZ, RZ, -R7 ;  /* 0x000000ffff077224 */ /* 0x000fe400078e0a07 */
[----:B------:R-:W-:Y:S01]  /*14de0*/  @!P5 IMAD.IADD R14, R14, 0x1, -R10 ;  /* 0x000000010e0ed824 */ /* 0x000fe200078e0a0a */
[C---:B------:R-:W-:Y:S01]  /*14df0*/  ISETP.GT.U32.AND P5, PT, R10.reuse, R13, PT ;  /* 0x0000000d0a00720c */ /* 0x040fe20003fa4070 */
[----:B------:R-:W-:Y:S02]  /*14e00*/  IMAD.MOV R2, RZ, RZ, -R2 ;  /* 0x000000ffff027224 */ /* 0x000fe400078e0a02 */
[----:B------:R-:W-:Y:S02]  /*14e10*/  IMAD R12, R10, R7, R12 ;  /* 0x000000070a0c7224 */ /* 0x000fe400078e020c */
[----:B------:R-:W-:-:S04]  /*14e20*/  IMAD.HI.U32 R8, R4, R11, RZ ;  /* 0x0000000b04087227 */ /* 0x000fc800078e00ff */
[----:B------:R-:W-:Y:S01]  /*14e30*/  IMAD R9, R10, R2, R9 ;  /* 0x000000020a097224 */ /* 0x000fe200078e0209 */
[----:B------:R-:W-:Y:S01]  /*14e40*/  IABS R2, R19 ;  /* 0x0000001300027213 */ /* 0x000fe20000000000 */
[----:B-1----:R-:W-:Y:S02]  /*14e50*/  IMAD.MOV.U32 R0, RZ, RZ, R14 ;  /* 0x000000ffff007224 */ /* 0x002fe400078e000e */
[----:B------:R-:W-:Y:S01]  /*14e60*/  @!P6 IMAD.IADD R6, R6, 0x1, -R10 ;  /* 0x000000010606e824 */ /* 0x000fe200078e0a0a */
[C---:B------:R-:W-:Y:S01]  /*14e70*/  ISETP.GT.U32.AND P6, PT, R10.reuse, R12, PT ;  /* 0x0000000c0a00720c */ /* 0x040fe20003fc4070 */
[----:B------:R-:W-:Y:S02]  /*14e80*/  IMAD.MOV R8, RZ, RZ, -R8 ;  /* 0x000000ffff087224 */ /* 0x000fe400078e0a08 */
[----:B------:R-:W-:Y:S01]  /*14e90*/  @!P4 IMAD.MOV R0, RZ, RZ, -R0 ;  /* 0x000000ffff00c224 */ /* 0x000fe200078e0a00 */
[C---:B------:R-:W-:Y:S01]  /*14ea0*/  ISETP.GT.U32.AND P4, PT, R10.reuse, R9, PT ;  /* 0x000000090a00720c */ /* 0x040fe20003f84070 */
[----:B------:R-:W-:-:S02]  /*14eb0*/  IMAD R11, R10, R8, R11 ;  /* 0x000000080a0b7224 */ /* 0x000fc400078e020b */
[----:B------:R-:W-:Y:S01]  /*14ec0*/  @!P5 IMAD.IADD R13, R13, 0x1, -R10 ;  /* 0x000000010d0dd824 */ /* 0x000fe200078e0a0a */
[----:B------:R1:W-:Y:S01]  /*14ed0*/  STL [R1+0x1dc], R0 ;  /* 0x0001dc0001007387 */ /* 0x0003e20000100800 */
[----:B------:R-:W-:Y:S01]  /*14ee0*/  VIADD R15, R28, 0x6b ;  /* 0x0000006b1c0f7836 */ /* 0x000fe20000000000 */
[----:B------:R-:W-:Y:S01]  /*14ef0*/  ISETP.GT.U32.AND P5, PT, R10, R11, PT ;  /* 0x0000000b0a00720c */ /* 0x000fe20003fa4070 */
[----:B------:R-:W-:-:S03]  /*14f00*/  IMAD.HI.U32 R7, R4, R2, RZ ;  /* 0x0000000204077227 */ /* 0x000fc600078e00ff */
[----:B------:R-:W-:Y:S01]  /*14f10*/  IABS R14, R15 ;  /* 0x0000000f000e7213 */ /* 0x000fe20000000000 */
[--C-:B------:R-:W-:Y:S02]  /*14f20*/  @!P6 IMAD.IADD R12, R12, 0x1, -R10.reuse ;  /* 0x000000010c0ce824 */ /* 0x100fe400078e0a0a */
[----:B------:R-:W-:Y:S01]  /*14f30*/  @!P4 IMAD.IADD R9, R9, 0x1, -R10 ;  /* 0x000000010909c824 */ /* 0x000fe200078e0a0a */
[----:B------:R-:W-:Y:S01]  /*14f40*/  ISETP.GT.U32.AND P4, PT, R10, R13, PT ;  /* 0x0000000d0a00720c */ /* 0x000fe20003f84070 */
[----:B-1----:R-:W-:Y:S02]  /*14f50*/  IMAD.MOV.U32 R0, RZ, RZ, R6 ;  /* 0x000000ffff007224 */ /* 0x002fe400078e0006 */
[----:B------:R-:W-:Y:S01]  /*14f60*/  IMAD.HI.U32 R6, R4, R14, RZ ;  /* 0x0000000e04067227 */ /* 0x000fe200078e00ff */
[----:B------:R-:W-:-:S03]  /*14f70*/  ISETP.GT.U32.AND P6, PT, R10, R9, PT ;  /* 0x000000090a00720c */ /* 0x000fc60003fc4070 */
[----:B------:R-:W-:Y:S01]  /*14f80*/  @!P3 IMAD.MOV R0, RZ, RZ, -R0 ;  /* 0x000000ffff00b224 */ /* 0x000fe200078e0a00 */
[C---:B------:R-:W-:Y:S01]  /*14f90*/  ISETP.GT.U32.AND P3, PT, R10.reuse, R12, PT ;  /* 0x0000000c0a00720c */ /* 0x040fe20003f64070 */
[----:B------:R-:W-:Y:S02]  /*14fa0*/  @!P5 IMAD.IADD R11, R11, 0x1, -R10 ;  /* 0x000000010b0bd824 */ /* 0x000fe400078e0a0a */
[----:B------:R-:W-:Y:S01]  /*14fb0*/  IMAD.MOV R7, RZ, RZ, -R7 ;  /* 0x000000ffff077224 */ /* 0x000fe200078e0a07 */
[----:B------:R1:W-:Y:S01]  /*14fc0*/  STL [R1+0x1d8], R0 ;  /* 0x0001d80001007387 */ /* 0x0003e20000100800 */
[----:B------:R-:W-:Y:S01]  /*14fd0*/  IMAD.MOV R6, RZ, RZ, -R6 ;  /* 0x000000ffff067224 */ /* 0x000fe200078e0a06 */
[C---:B------:R-:W-:Y:S01]  /*14fe0*/  ISETP.GT.U32.AND P5, PT, R10.reuse, R11, PT ;  /* 0x0000000b0a00720c */ /* 0x040fe20003fa4070 */
[C---:B------:R-:W-:Y:S02]  /*14ff0*/  IMAD R2, R10.reuse, R7, R2 ;  /* 0x000000070a027224 */ /* 0x040fe400078e0202 */
[----:B------:R-:W-:-:S02]  /*15000*/  IMAD R14, R10, R6, R14 ;  /* 0x000000060a0e7224 */ /* 0x000fc400078e020e */
[--C-:B------:R-:W-:Y:S01]  /*15010*/  @!P4 IMAD.IADD R13, R13, 0x1, -R10.reuse ;  /* 0x000000010d0dc824 */ /* 0x100fe200078e0a0a */
[----:B------:R-:W-:Y:S01]  /*15020*/  ISETP.GT.U32.AND P4, PT, R10, R2, PT ;  /* 0x000000020a00720c */ /* 0x000fe20003f84070 */
[--C-:B------:R-:W-:Y:S01]  /*15030*/  @!P3 IMAD.IADD R12, R12, 0x1, -R10.reuse ;  /* 0x000000010c0cb824 */ /* 0x100fe200078e0a0a */
[----:B------:R-:W-:Y:S01]  /*15040*/  ISETP.GT.U32.AND P3, PT, R10, R14, PT ;  /* 0x0000000e0a00720c */ /* 0x000fe20003f64070 */
[C---:B------:R-:W-:Y:S02]  /*15050*/  VIADD R7, R28.reuse, 0x69 ;  /* 0x000000691c077836 */ /* 0x040fe40000000000 */
        /* <DEDUP_REMOVED lines=8> */
[----:B-1----:R-:W-:-:S02]  /*150e0*/  IMAD.MOV.U32 R0, RZ, RZ, R9 ;  /* 0x000000ffff007224 */ /* 0x002fc400078e0009 */
        /* <DEDUP_REMOVED lines=23> */
[----:B------:R-:W-:Y:S02]  /*15260*/  IMAD.MOV.U32 R3, RZ, RZ, R12 ;  /* 0x000000ffff037224 */ /* 0x000fe400078e000c */
[----:B------:R-:W-:Y:S01]  /*15270*/  @!P3 IMAD.IADD R14, R14, 0x1, -R10 ;  /* 0x000000010e0eb824 */ /* 0x000fe200078e0a0a */
[C---:B------:R-:W-:Y:S01]  /*15280*/  ISETP.GT.U32.AND P3, PT, R10.reuse, R15, PT ;  /* 0x0000000f0a00720c */ /* 0x040fe20003f64070 */
[----:B------:R-:W-:-:S02]  /*15290*/  IMAD R18, R10, R16, R18 ;  /* 0x000000100a127224 */ /* 0x000fc400078e0212 */
[----:B------:R-:W-:Y:S01]  /*152a0*/  @!P1 IMAD.MOV R3, RZ, RZ, -R3 ;  /* 0x000000ffff039224 */ /* 0x000fe200078e0a03 */
[----:B------:R-:W-:Y:S01]  /*152b0*/  ISETP.GE.AND P1, PT, R8, RZ, PT ;  /* 0x000000ff0800720c */ /* 0x000fe20003f26270 */
[--C-:B------:R-:W-:Y:S01]  /*152c0*/  @!P0 IMAD.IADD R2, R2, 0x1, -R10.reuse ;  /* 0x0000000102028824 */ /* 0x100fe200078e0a0a */
[----:B------:R-:W-:Y:S01]  /*152d0*/  ISETP.GT.U32.AND P2, PT, R10, R18, PT ;  /* 0x000000120a00720c */ /* 0x000fe20003f44070 */
[--C-:B------:R-:W-:Y:S01]  /*152e0*/  @!P6 IMAD.IADD R17, R17, 0x1, -R10.reuse ;  /* 0x000000011111e824 */ /* 0x100fe200078e0a0a */
[----:B------:R-:W-:Y:S01]  /*152f0*/  STL [R1+0x1c8], R3 ;  /* 0x0001c80301007387 */ /* 0x000fe20000100800 */
[----:B------:R-:W-:Y:S01]  /*15300*/  ISETP.GE.AND P0, PT, R7, RZ, PT ;  /* 0x000000ff0700720c */ /* 0x000fe20003f06270 */
[----:B------:R-:W-:Y:S02]  /*15310*/  VIADD R7, R28, 0x66 ;  /* 0x000000661c077836 */ /* 0x000fe40000000000 */
[----:B------:R1:W-:Y:S01]  /*15320*/  STL [R1+0x1c4], R0 ;  /* 0x0001c40001007387 */ /* 0x0003e20000100800 */
[----:B------:R-:W-:-:S02]  /*15330*/  @!P3 IMAD.IADD R15, R15, 0x1, -R10 ;  /* 0x000000010f0fb824 */ /* 0x000fc400078e0a0a */
[C---:B------:R-:W-:Y:S01]  /*15340*/  VIADD R6, R28.reuse, 0x67 ;  /* 0x000000671c067836 */ /* 0x040fe20000000000 */
[----:B------:R-:W-:Y:S01]  /*15350*/  IABS R9, R7 ;  /* 0x0000000700097213 */ /* 0x000fe20000000000 */
[----:B------:R-:W-:Y:S01]  /*15360*/  VIADD R8, R28, 0x65 ;  /* 0x000000651c087836 */ /* 0x000fe20000000000 */
[----:B------:R-:W-:Y:S01]  /*15370*/  ISETP.GT.U32.AND P3, PT, R10, R15, PT ;  /* 0x0000000f0a00720c */ /* 0x000fe20003f64070 */
[----:B------:R-:W-:Y:S01]  /*15380*/  @!P2 IMAD.IADD R18, R18, 0x1, -R10 ;  /* 0x000000011212a824 */ /* 0x000fe200078e0a0a */
[----:B------:R-:W-:Y:S01]  /*15390*/  IABS R13, R6 ;  /* 0x00000006000d7213 */ /* 0x000fe20000000000 */
[----:B------:R-:W-:Y:S01]  /*153a0*/  IMAD.HI.U32 R11, R4, R9, RZ ;  /* 0x00000009040b7227 */ /* 0x000fe200078e00ff */
[----:B------:R-:W-:Y:S02]  /*153b0*/  ISETP.GE.AND P2, PT, R5, RZ, PT ;  /* 0x000000ff0500720c */ /* 0x000fe40003f46270 */
[----:B------:R-:W-:Y:S01]  /*153c0*/  ISETP.GT.U32.AND P6, PT, R10, R18, PT ;  /* 0x000000120a00720c */ /* 0x000fe20003fc4070 */
[----:B-1----:R-:W-:Y:S01]  /*153d0*/  IMAD.MOV.U32 R0, RZ, RZ, R2 ;  /* 0x000000ffff007224 */ /* 0x002fe200078e0002 */
[----:B------:R-:W-:Y:S01]  /*153e0*/  IABS R16, R8 ;  /* 0x0000000800107213 */ /* 0x000fe20000000000 */
[----:B------:R-:W-:-:S02]  /*153f0*/  IMAD.MOV R11, RZ, RZ, -R11 ;  /* 0x000000ffff0b7224 */ /* 0x000fc400078e0a0b */
        /* <DEDUP_REMOVED lines=13> */
[----:B------:R-:W-:Y:S01]  /*154d0*/  IMAD.MOV.U32 R3, RZ, RZ, R14 ;  /* 0x000000ffff037224 */ /* 0x000fe200078e000e */
[----:B------:R-:W-:Y:S01]  /*154e0*/  ISETP.GT.U32.AND P3, PT, R10, R6, PT ;  /* 0x000000060a00720c */ /* 0x000fe20003f64070 */
[----:B------:R-:W-:Y:S01]  /*154f0*/  VIADD R2, R28, 0x64 ;  /* 0x000000641c027836 */ /* 0x000fe20000000000 */
[----:B------:R-:W-:Y:S01]  /*15500*/  IABS R12, R11 ;  /* 0x0000000b000c7213 */ /* 0x000fe20000000000 */
[----:B------:R-:W-:Y:S02]  /*15510*/  @!P4 IMAD.MOV R3, RZ, RZ, -R3 ;  /* 0x000000ffff03c224 */ /* 0x000fe400078e0a03 */
[----:B-1----:R-:W-:Y:S01]  /*15520*/  IMAD.MOV.U32 R0, RZ, RZ, R18 ;  /* 0x000000ffff007224 */ /* 0x002fe200078e0012 */
[----:B------:R-:W-:Y:S01]  /*15530*/  IABS R5, R2 ;  /* 0x0000000200057213 */ /* 0x000fe20000000000 */
[----:B------:R-:W-:Y:S01]  /*15540*/  IMAD.HI.U32 R14, R4, R12, RZ ;  /* 0x0000000c040e7227 */ /* 0x000fe200078e00ff */
[----:B------:R1:W-:Y:S03]  /*15550*/  STL [R1+0x1b8], R3 ;  /* 0x0001b80301007387 */ /* 0x0003e60000100800 */
[--C-:B------:R-:W-:Y:S01]  /*15560*/  @!P6 IMAD.IADD R13, R13, 0x1, -R10.reuse ;  /* 0x000000010d0de824 */ /* 0x100fe200078e0a0a */
[----:B------:R-:W-:Y:S01]  /*15570*/  ISETP.GE.AND P6, PT, R7, RZ, PT ;  /* 0x000000ff0700720c */ /* 0x000fe20003fc6270 */
[----:B------:R-:W-:-:S02]  /*15580*/  @!P3 IMAD.IADD R6, R6, 0x1, -R10 ;  /* 0x000000010606b824 */ /* 0x000fc400078e0a0a */
[----:B------:R-:W-:Y:S01]  /*15590*/  IMAD.HI.U32 R19, R4, R16, RZ ;  /* 0x0000001004137227 */ /* 0x000fe200078e00ff */
[C---:B------:R-:W-:Y:S02]  /*155a0*/  ISETP.GT.U32.AND P3, PT, R10.reuse, R13, PT ;  /* 0x0000000d0a00720c */ /* 0x040fe40003f64070 */
[----:B------:R-:W-:Y:S01]  /*155b0*/  ISETP.GT.U32.AND P4, PT, R10, R6, PT ;  /* 0x000000060a00720c */ /* 0x000fe20003f84070 */
[----:B------:R-:W-:Y:S02]  /*155c0*/  IMAD.MOV R14, RZ, RZ, -R14 ;  /* 0x000000ffff0e7224 */ /* 0x000fe400078e0a0e */
[----:B------:R-:W-:Y:S02]  /*155d0*/  @!P1 IMAD.MOV R0, RZ, RZ, -R0 ;  /* 0x000000ffff009224 */ /* 0x000fe400078e0a00 */
[----:B------:R-:W-:-:S03]  /*155e0*/  IMAD.HI.U32 R9, R4, R5, RZ ;  /* 0x0000000504097227 */ /* 0x000fc600078e00ff */
[----:B------:R2:W-:Y:S01]  /*155f0*/  STL [R1+0x1b4], R0 ;  /* 0x0001b40001007387 */ /* 0x0005e20000100800 */
[----:B------:R-:W-:Y:S02]  /*15600*/  IMAD.MOV R19, RZ, RZ, -R19 ;  /* 0x000000ffff137224 */ /* 0x000fe400078e0a13 */
[C---:B------:R-:W-:Y:S02]  /*15610*/  IMAD R12, R10.reuse, R14, R12 ;  /* 0x0000000e0a0c7224 */ /* 0x040fe400078e020c */
[----:B------:R-:W-:Y:S02]  /*15620*/  IMAD.MOV R9, RZ, RZ, -R9 ;  /* 0x000000ffff097224 */ /* 0x000fe400078e0a09 */
[C---:B------:R-:W-:Y:S02]  /*15630*/  IMAD R16, R10.reuse, R19, R16 ;  /* 0x000000130a107224 */ /* 0x040fe400078e0210 */
[----:B-1----:R-:W-:Y:S02]  /*15640*/  IMAD.MOV.U32 R3, RZ, RZ, R17 ;  /* 0x000000ffff037224 */ /* 0x002fe400078e0011 */
[----:B--2---:R-:W-:Y:S01]  /*15650*/  IMAD.MOV.U32 R0, RZ, RZ, R15 ;  /* 0x000000ffff007224 */ /* 0x004fe200078e000f */
[----:B------:R-:W-:Y:S01]  /*15660*/  ISETP.GT.U32.AND P1, PT, R10, R16, PT ;  /* 0x000000100a00720c */ /* 0x000fe20003f24070 */
[----:B------:R-:W-:Y:S01]  /*15670*/  @!P4 IMAD.IADD R6, R6, 0x1, -R10 ;  /* 0x000000010606c824 */ /* 0x000fe200078e0a0a */
[C---:B------:R-:W-:Y:S01]  /*15680*/  ISETP.GT.U32.AND P4, PT, R10.reuse, R12, PT ;  /* 0x0000000c0a00720c */ /* 0x040fe20003f84070 */
[----:B------:R-:W-:-:S02]  /*15690*/  IMAD R5, R10, R9, R5 ;  /* 0x000000090a057224 */ /* 0x000fc400078e0205 */
[----:B------:R-:W-:Y:S01]  /*156a0*/  @!P0 IMAD.MOV R3, RZ, RZ, -R3 ;  /* 0x000000ffff038224 */ /* 0x000fe200078e0a03 */
[----:B------:R-:W-:Y:S01]  /*156b0*/  ISETP.GE.AND P0, PT, R8, RZ, PT ;  /* 0x000000ff0800720c */ /* 0x000fe20003f06270 */
[----:B------:R-:W-:Y:S01]  /*156c0*/  @!P2 IMAD.MOV R0, RZ, RZ, -R0 ;  /* 0x000000ffff00a224 */ /* 0x000fe200078e0a00 */
[----:B------:R-:W-:Y:S01]  /*156d0*/  ISETP.GT.U32.AND P2, PT, R10, R5, PT ;  /* 0x000000050a00720c */ /* 0x000fe20003f44070 */
[----:B------:R-:W-:Y:S01]  /*156e0*/  @!P3 IMAD.IADD R13, R13, 0x1, -R10 ;  /* 0x000000010d0db824 */ /* 0x000fe200078e0a0a */
[----:B------:R-:W-:Y:S01]  /*156f0*/  STL [R1+0x1b0], R3 ;  /* 0x0001b00301007387 */ /* 0x000fe20000100800 */
[----:B------:R-:W-:Y:S01]  /*15700*/  ISETP.GE.AND P3, PT, R2, RZ, PT ;  /* 0x000000ff0200720c */ /* 0x000fe20003f66270 */
[C---:B------:R-:W-:Y:S02]  /*15710*/  VIADD R2, R28.reuse, 0x61 ;  /* 0x000000611c027836 */ /* 0x040fe40000000000 */
[----:B------:R1:W-:Y:S01]  /*15720*/  STL [R1+0x1a8], R0 ;  /* 0x0001a80001007387 */ /* 0x0003e20000100800 */
[----:B------:R-:W-:-:S02]  /*15730*/  VIADD R7, R28, 0x62 ;  /* 0x000000621c077836 */ /* 0x000fc40000000000 */
[--C-:B------:R-:W-:Y:S01]  /*15740*/  @!P4 IMAD.IADD R12, R12, 0x1, -R10.reuse ;  /* 0x000000010c0cc824 */ /* 0x100fe200078e0a0a */
[----:B------:R-:W-:Y:S01]  /*15750*/  IABS R14, R2 ;  /* 0x00000002000e7213 */ /* 0x000fe20000000000 */
[--C-:B------:R-:W-:Y:S01]  /*15760*/  @!P1 IMAD.IADD R16, R16, 0x1, -R10.reuse ;  /* 0x0000000110109824 */ /* 0x100fe200078e0a0a */
[----:B------:R-:W-:Y:S01]  /*15770*/  IABS R9, R7 ;  /* 0x0000000700097213 */ /* 0x000fe20000000000 */
[----:B------:R-:W-:Y:S01]  /*15780*/  @!P2 IMAD.IADD R5, R5, 0x1, -R10 ;  /* 0x000000010505a824 */ /* 0x000fe200078e0a0a */
[----:B------:R-:W-:Y:S01]  /*15790*/  ISETP.GT.U32.AND P4, PT, R10, R12, PT ;  /* 0x0000000c0a00720c */ /* 0x000fe20003f84070 */
[----:B------:R-:W-:Y:S01]  /*157a0*/  VIADD R19, R28, 0x4f ;  /* 0x0000004f1c137836 */ /* 0x000fe20000000000 */
[----:B------:R-:W-:Y:S01]  /*157b0*/  ISETP.GT.U32.AND P2, PT, R10, R16, PT ;  /* 0x000000100a00720c */ /* 0x000fe20003f44070 */
[----:B-1----:R-:W-:Y:S01]  /*157c0*/  IMAD.MOV.U32 R0, RZ, RZ, R13 ;  /* 0x000000ffff007224 */ /* 0x002fe200078e000d */
[----:B------:R-:W-:Y:S01]  /*157d0*/  ISETP.GE.AND P1, PT, R11, RZ, PT ;  /* 0x000000ff0b00720c */ /* 0x000fe20003f26270 */
[----:B------:R-:W-:-:S04]  /*157e0*/  IMAD.HI.U32 R8, R4, R9, RZ ;  /* 0x0000000904087227 */ /* 0x000fc800078e00ff */
[----:B------:R-:W-:Y:S01]  /*157f0*/  @!P5 IMAD.MOV R0, RZ, RZ, -R0 ;  /* 0x000000ffff00d224 */ /* 0x000fe200078e0a00 */
[----:B------:R-:W-:Y:S01]  /*15800*/  ISETP.GT.U32.AND P5, PT, R10, R5, PT ;  /* 0x000000050a00720c */ /* 0x000fe20003fa4070 */
[----:B------:R-:W-:Y:S02]  /*15810*/  IMAD.MOV R8, RZ, RZ, -R8 ;  /* 0x000000ffff087224 */ /* 0x000fe400078e0a08 */
[----:B------:R-:W-:Y:S01]  /*15820*/  VIADD R11, R28, 0x60 ;  /* 0x000000601c0b7836 */ /* 0x000fe20000000000 */
[----:B------:R1:W-:Y:S01]  /*15830*/  STL [R1+0x1a4], R0 ;  /* 0x0001a40001007387 */ /* 0x0003e20000100800 */
[----:B------:R-:W-:Y:S02]  /*15840*/  IMAD R9, R10, R8, R9 ;  /* 0x000000080a097224 */ /* 0x000fe400078e0209 */
[--C-:B------:R-:W-:Y:S01]  /*15850*/  @!P4 IMAD.IADD R12, R12, 0x1, -R10.reuse ;  /* 0x000000010c0cc824 */ /* 0x100fe200078e0a0a */
[----:B------:R-:W-:Y:S01]  /*15860*/  IABS R13, R11 ;  /* 0x0000000b000d7213 */ /* 0x000fe20000000000 */
[----:B------:R-:W-:Y:S01]  /*15870*/  @!P2 IMAD.IADD R16, R16, 0x1, -R10 ;  /* 0x000000011010a824 */ /* 0x000fe200078e0a0a */
[----:B------:R-:W-:Y:S01]  /*15880*/  ISETP.GT.U32.AND P2, PT, R10, R9, PT ;  /* 0x000000090a00720c */ /* 0x000fe20003f44070 */
[----:B------:R-:W-:-:S02]  /*15890*/  VIADD R20, R28, 0x4e ;  /* 0x0000004e1c147836 */ /* 0x000fc40000000000 */
[----:B------:R-:W-:-:S04]  /*158a0*/  IMAD.HI.U32 R15, R4, R13, RZ ;  /* 0x0000000d040f7227 */ /* 0x000fc800078e00ff */
        /* <DEDUP_REMOVED lines=8> */
[--C-:B------:R-:W-:Y:S01]  /*15930*/  @!P5 IMAD.IADD R5, R5, 0x1, -R10.reuse ;  /* 0x000000010505d824 */ /* 0x100fe200078e0a0a */
[----:B------:R-:W-:Y:S01]  /*15940*/  ISETP.GT.U32.AND P4, PT, R10, R14, PT ;  /* 0x0000000e0a00720c */ /* 0x000fe20003f84070 */
[----:B------:R-:W-:Y:S01]  /*15950*/  IMAD.MOV R15, RZ, RZ, -R15 ;  /* 0x000000ffff0f7224 */ /* 0x000fe200078e0a0f */
[----:B------:R-:W-:Y:S01]  /*15960*/  ISETP.GE.AND P5, PT, R2, RZ, PT ;  /* 0x000000ff0200720c */ /* 0x000fe20003fa6270 */
[----:B------:R-:W-:Y:S01]  /*15970*/  @!P2 IMAD.IADD R9, R9, 0x1, -R10 ;  /* 0x000000010909a824 */ /* 0x000fe200078e0a0a */
[----:B------:R-:W-:Y:S01]  /*15980*/  IABS R2, R6 ;  /* 0x0000000600027213 */ /* 0x000fe20000000000 */
[----:B------:R-:W-:-:S02]  /*15990*/  IMAD R13, R10, R15, R13 ;  /* 0x0000000f0a0d7224 */ /* 0x000fc400078e020d */
[----:B------:R-:W-:Y:S01]  /*159a0*/  IMAD.MOV.U32 R3, RZ, RZ, R5 ;  /* 0x000000ffff037224 */ /* 0x000fe200078e0005 */
[----:B------:R-:W-:Y:S01]  /*159b0*/  ISETP.GT.U32.AND P2, PT, R10, R9, PT ;  /* 0x000000090a00720c */ /* 0x000fe20003f44070 */
[----:B-1----:R-:W-:Y:S02]  /*159c0*/  IMAD.MOV.U32 R0, RZ, RZ, R16 ;  /* 0x000000ffff007224 */ /* 0x002fe400078e0010 */
[----:B------:R-:W-:Y:S02]  /*159d0*/  VIADD R7, R28, 0x5e ;  /* 0x0000005e1c077836 */ /* 0x000fe40000000000 */
[----:B------:R-:W-:Y:S01]  /*159e0*/  @!P0 IMAD.MOV R0, RZ, RZ, -R0 ;  /* 0x000000ffff008224 */ /* 0x000fe200078e0a00 */
[----:B------:R-:W-:Y:S01]  /*159f0*/  ISETP.GE.AND P0, PT, R11, RZ, PT ;  /* 0x000000ff0b00720c */ /* 0x000fe20003f06270 */
[----:B------:R-:W-:Y:S01]  /*15a00*/  @!P4 IMAD.IADD R14, R14, 0x1, -R10 ;  /* 0x000000010e0ec824 */ /* 0x000fe200078e0a0a */
[----:B------:R-:W-:Y:S01]  /*15a10*/  IABS R8, R7 ;  /* 0x0000000700087213 */ /* 0x000fe20000000000 */
[----:B------:R-:W-:Y:S01]  /*15a20*/  IMAD.HI.U32 R11, R4, R2, RZ ;  /* 0x00000002040b7227 */ /* 0x000fe200078e00ff */
[----:B------:R1:W-:Y:S02]  /*15a30*/  STL [R1+0x19c], R0 ;  /* 0x00019c0001007387 */ /* 0x0003e40000100800 */
[C---:B------:R-:W-:Y:S01]  /*15a40*/  ISETP.GT.U32.AND P4, PT, R10.reuse, R14, PT ;  /* 0x0000000e0a00720c */ /* 0x040fe20003f84070 */
[----:B------:R-:W-:Y:S01]  /*15a50*/  @!P3 IMAD.MOV R3, RZ, RZ, -R3 ;  /* 0x000000ffff03b224 */ /* 0x000fe200078e0a03 */
[----:B------:R-:W-:Y:S01]  /*15a60*/  ISETP.GT.U32.AND P3, PT, R10, R13, PT ;  /* 0x0000000d0a00720c */ /* 0x000fe20003f64070 */
[----:B------:R-:W-:-:S03]  /*15a70*/  IMAD.HI.U32 R5, R4, R8, RZ ;  /* 0x0000000804057227 */ /* 0x000fc600078e00ff */
[----:B------:R2:W-:Y:S01]  /*15a80*/  STL [R1+0x198], R3 ;  /* 0x0001980301007387 */ /* 0x0005e20000100800 */
[----:B------:R-:W-:Y:S02]  /*15a90*/  IMAD.MOV R5, RZ, RZ, -R5 ;  /* 0x000000ffff057224 */ /* 0x000fe400078e0a05 */
[----:B-1----:R-:W-:Y:S02]  /*15aa0*/  IMAD.MOV.U32 R0, RZ, RZ, R12 ;  /* 0x000000ffff007224 */ /* 0x002fe400078e000c */
[----:B------:R-:W-:Y:S01]  /*15ab0*/  @!P2 IMAD.IADD R9, R9, 0x1, -R10 ;  /* 0x000000010909a824 */ /* 0x000fe200078e0a0a */
[----:B------:R-:W-:Y:S01]  /*15ac0*/  ISETP.GE.AND P2, PT, R7, RZ, PT ;  /* 0x000000ff0700720c */ /* 0x000fe20003f46270 */
[----:B------:R-:W-:Y:S01]  /*15ad0*/  @!P1 IMAD.MOV R0, RZ, RZ, -R0 ;  /* 0x000000ffff009224 */ /* 0x000fe200078e0a00 */
[----:B------:R-:W-:Y:S01]  /*15ae0*/  ISETP.GE.AND P1, PT, R6, RZ, PT ;  /* 0x000000ff0600720c */ /* 0x000fe20003f26270 */
[----:B------:R-:W-:Y:S02]  /*15af0*/  IMAD.MOV R6, RZ, RZ, -R11 ;  /* 0x000000ffff067224 */ /* 0x000fe400078e0a0b */
[----:B------:R-:W-:Y:S01]  /*15b00*/  @!P4 IMAD.IADD R14, R14, 0x1, -R10 ;  /* 0x000000010e0ec824 */ /* 0x000fe200078e0a0a */
[----:B------:R1:W-:Y:S01]  /*15b10*/  STL [R1+0x194], R0 ;  /* 0x0001940001007387 */ /* 0x0003e20000100800 */
[----:B------:R-:W-:-:S02]  /*15b20*/  IMAD R2, R10, R6, R2 ;  /* 0x000000060a027224 */ /* 0x000fc400078e0202 */
[----:B------:R-:W-:Y:S02]  /*15b30*/  @!P3 IMAD.IADD R13, R13, 0x1, -R10 ;  /* 0x000000010d0db824 */ /* 0x000fe400078e0a0a */
[C---:B------:R-:W-:Y:S01]  /*15b40*/  IMAD R8, R10.reuse, R5, R8 ;  /* 0x000000050a087224 */ /* 0x040fe200078e0208 */
[C---:B------:R-:W-:Y:S01]  /*15b50*/  ISETP.GT.U32.AND P4, PT, R10.reuse, R2, PT ;  /* 0x000000020a00720c */ /* 0x040fe20003f84070 */
[----:B--2---:R-:W-:Y:S01]  /*15b60*/  IMAD.MOV.U32 R3, RZ, RZ, R9 ;  /* 0x000000ffff037224 */ /* 0x004fe200078e0009 */
[----:B------:R-:W-:Y:S01]  /*15b70*/  ISETP.GT.U32.AND P3, PT, R10, R13, PT ;  /* 0x0000000d0a00720c */ /* 0x000fe20003f64070 */
[----:B------:R-:W-:Y:S02]  /*15b80*/  VIADD R6, R28, 0x5c ;  /* 0x0000005c1c067836 */ /* 0x000fe40000000000 */
[----:B------:R-:W-:Y:S01]  /*15b90*/  @!P6 IMAD.MOV R3, RZ, RZ, -R3 ;  /* 0x000000ffff03e224 */ /* 0x000fe200078e0a03 */
[----:B------:R-:W-:Y:S01]  /*15ba0*/  ISETP.GT.U32.AND P6, PT, R10, R8, PT ;  /* 0x000000080a00720c */ /* 0x000fe20003fc4070 */
[C---:B------:R-:W-:Y:S01]  /*15bb0*/  VIADD R11, R28.reuse, 0x5d ;  /* 0x0000005d1c0b7836 */ /* 0x040fe20000000000 */
[----:B------:R-:W-:Y:S01]  /*15bc0*/  IABS R12, R6 ;  /* 0x00000006000c7213 */ /* 0x000fe20000000000 */
[----:B-1----:R-:W-:Y:S01]  /*15bd0*/  IMAD.MOV.U32 R0, RZ, RZ, R14 ;  /* 0x000000ffff007224 */ /* 0x002fe200078e000e */
[----:B------:R-:W-:Y:S01]  /*15be0*/  STL [R1+0x18c], R3 ;  /* 0x00018c0301007387 */ /* 0x000fe20000100800 */
[----:B------:R-:W-:Y:S01]  /*15bf0*/  VIADD R5, R28, 0x5b ;  /* 0x0000005b1c057836 */ /* 0x000fe20000000000 */
[----:B------:R-:W-:Y:S01]  /*15c00*/  IABS R7, R11 ;  /* 0x0000000b00077213 */ /* 0x000fe20000000000 */
[----:B------:R-:W-:-:S02]  /*15c10*/  @!P4 IMAD.IADD R2, R2, 0x1, -R10 ;  /* 0x000000010202c824 */ /* 0x000fc400078e0a0a */
[----:B------:R-:W-:Y:S01]  /*15c20*/  @!P5 IMAD.MOV R0, RZ, RZ, -R0 ;  /* 0x000000ffff00d224 */ /* 0x000fe200078e0a00 */
[----:B------:R-:W-:Y:S01]  /*15c30*/  ISETP.GE.AND P5, PT, R11, RZ, PT ;  /* 0x000000ff0b00720c */ /* 0x000fe20003fa6270 */
[----:B------:R-:W-:Y:S01]  /*15c40*/  @!P3 IMAD.IADD R13, R13, 0x1, -R10 ;  /* 0x000000010d0db824 */ /* 0x000fe200078e0a0a */
[----:B------:R-:W-:Y:S01]  /*15c50*/  ISETP.GT.U32.AND P4, PT, R10, R2, PT ;  /* 0x000000020a00720c */ /* 0x000fe20003f84070 */
[----:B------:R-:W-:Y:S01]  /*15c60*/  IMAD.MOV.U32 R11, RZ, RZ, R12 ;  /* 0x000000ffff0b7224 */ /* 0x000fe200078e000c */
[----:B------:R1:W-:Y:S01]  /*15c70*/  STL [R1+0x188], R0 ;  /* 0x0001880001007387 */ /* 0x0003e20000100800 */
[----:B------:R-:W-:Y:S01]  /*15c80*/  @!P6 IMAD.IADD R8, R8, 0x1, -R10 ;  /* 0x000000010808e824 */ /* 0x000fe200078e0a0a */
[----:B------:R-:W-:Y:S01]  /*15c90*/  ISETP.GE.AND P3, PT, R6, RZ, PT ;  /* 0x000000ff0600720c */ /* 0x000fe20003f66270 */
[----:B------:R-:W-:Y:S01]  /*15ca0*/  IMAD.HI.U32 R14, R4, R7, RZ ;  /* 0x00000007040e7227 */ /* 0x000fe200078e00ff */
[----:B------:R-:W-:Y:S02]  /*15cb0*/  IABS R9, R5 ;  /* 0x0000000500097213 */ /* 0x000fe40000000000 */
        /* <DEDUP_REMOVED lines=15> */
[----:B------:R-:W-:Y:S02]  /*15db0*/  @!P6 IMAD.IADD R8, R8, 0x1, -R10 ;  /* 0x000000010808e824 */ /* 0x000fe400078e0a0a */
        /* <DEDUP_REMOVED lines=26> */
[----:B------:R-:W-:-:S04]  /*15f60*/  IMAD.HI.U32 R8, R4, R5, RZ ;  /* 0x0000000504087227 */ /* 0x000fc800078e00ff */
[----:B------:R-:W-:Y:S02]  /*15f70*/  @!P2 IMAD.IADD R9, R9, 0x1, -R10 ;  /* 0x000000010909a824 */ /* 0x000fe400078e0a0a */
[C---:B------:R-:W-:Y:S02]  /*15f80*/  IMAD R14, R10.reuse, R17, R16 ;  /* 0x000000110a0e7224 */ /* 0x040fe400078e0210 */
[----:B------:R-:W-:Y:S01]  /*15f90*/  @!P1 IMAD.IADD R11, R11, 0x1, -R10 ;  /* 0x000000010b0b9824 */ /* 0x000fe200078e0a0a */
[C---:B------:R-:W-:Y:S01]  /*15fa0*/  ISETP.GT.U32.AND P2, PT, R10.reuse, R9, PT ;  /* 0x000000090a00720c */ /* 0x040fe20003f44070 */
[----:B------:R-:W-:Y:S01]  /*15fb0*/  IMAD.MOV R13, RZ, RZ, -R13 ;  /* 0x000000ffff0d7224 */ /* 0x000fe200078e0a0d */
[----:B------:R-:W-:Y:S01]  /*15fc0*/  ISETP.GT.U32.AND P1, PT, R10, R14, PT ;  /* 0x0000000e0a00720c */ /* 0x000fe20003f24070 */
[----:B------:R-:W-:Y:S02]  /*15fd0*/  IMAD.MOV.U32 R3, RZ, RZ, R7 ;  /* 0x000000ffff037224 */ /* 0x000fe400078e0007 */
[----:B------:R-:W-:-:S02]  /*15fe0*/  IMAD.MOV R8, RZ, RZ, -R8 ;  /* 0x000000ffff087224 */ /* 0x000fc400078e0a08 */
[----:B-1----:R-:W-:Y:S02]  /*15ff0*/  IMAD.MOV.U32 R0, RZ, RZ, R11 ;  /* 0x000000ffff007224 */ /* 0x002fe400078e000b */
[----:B------:R-:W-:Y:S02]  /*16000*/  IMAD R15, R10, R13, R15 ;  /* 0x0000000d0a0f7224 */ /* 0x000fe400078e020f */
[----:B------:R-:W-:-:S04]  /*16010*/  IMAD.HI.U32 R13, R4, R2, RZ ;  /* 0x00000002040d7227 */ /* 0x000fc800078e00ff */
[----:B------:R-:W-:Y:S01]  /*16020*/  @!P5 IMAD.MOV R3, RZ, RZ, -R3 ;  /* 0x000000ffff03d224 */ /* 0x000fe200078e0a03 */
[----:B------:R-:W-:Y:S01]  /*16030*/  ISETP.GT.U32.AND P5, PT, R10, R15, PT ;  /* 0x0000000f0a00720c */ /* 0x000fe20003fa4070 */
[----:B------:R-:W-:Y:S01]  /*16040*/  @!P3 IMAD.MOV R0, RZ, RZ, -R0 ;  /* 0x000000ffff00b224 */ /* 0x000fe200078e0a00 */
[----:B------:R-:W-:Y:S01]  /*16050*/  ISETP.GE.AND P3, PT, R6, RZ, PT ;  /* 0x000000ff0600720c */ /* 0x000fe20003f66270 */
[C---:B------:R-:W-:Y:S01]  /*16060*/  IMAD R5, R10.reuse, R8, R5 ;  /* 0x000000080a057224 */ /* 0x040fe200078e0205 */
[----:B------:R-:W-:Y:S01]  /*16070*/  STL [R1+0x170], R3 ;  /* 0x0001700301007387 */ /* 0x000fe20000100800 */
[----:B------:R-:W-:Y:S02]  /*16080*/  IMAD.MOV R7, RZ, RZ, -R13 ;  /* 0x000000ffff077224 */ /* 0x000fe400078e0a0d */
[----:B------:R-:W-:Y:S01]  /*16090*/  @!P2 IMAD.IADD R9, R9, 0x1, -R10 ;  /* 0x000000010909a824 */ /* 0x000fe200078e0a0a */
[----:B------:R1:W-:Y:S01]  /*160a0*/  STL [R1+0x16c], R0 ;  /* 0x00016c0001007387 */ /* 0x0003e20000100800 */
[C---:B------:R-:W-:Y:S01]  /*160b0*/  ISETP.GT.U32.AND P2, PT, R10.reuse, R5, PT ;  /* 0x000000050a00720c */ /* 0x040fe20003f44070 */
[----:B------:R-:W-:-:S02]  /*160c0*/  IMAD R2, R10, R7, R2 ;  /* 0x000000070a027224 */ /* 0x000fc400078e0202 */
[--C-:B------:R-:W-:Y:S02]  /*160d0*/  @!P1 IMAD.IADD R14, R14, 0x1, -R10.reuse ;  /* 0x000000010e0e9824 */ /* 0x100fe400078e0a0a */
[----:B------:R-:W-:Y:S02]  /*160e0*/  VIADD R6, R28, 0x56 ;  /* 0x000000561c067836 */ /* 0x000fe40000000000 */
[----:B------:R-:W-:Y:S01]  /*160f0*/  @!P5 IMAD.IADD R15, R15, 0x1, -R10 ;  /* 0x000000010f0fd824 */ /* 0x000fe200078e0a0a */
[----:B------:R-:W-:Y:S01]  /*16100*/  ISETP.GT.U32.AND P1, PT, R10, R14, PT ;  /* 0x0000000e0a00720c */ /* 0x000fe20003f24070 */
[----:B-1----:R-:W-:Y:S01]  /*16110*/  IMAD.MOV.U32 R0, RZ, RZ, R9 ;  /* 0x000000ffff007224 */ /* 0x002fe200078e0009 */
[----:B------:R-:W-:Y:S01]  /*16120*/  IABS R13, R6 ;  /* 0x00000006000d7213 */ /* 0x000fe20000000000 */
[----:B------:R-:W-:Y:S01]  /*16130*/  VIADD R7, R28, 0x55 ;  /* 0x000000551c077836 */ /* 0x000fe20000000000 */
[C---:B------:R-:W-:Y:S01]  /*16140*/  ISETP.GT.U32.AND P5, PT, R10.reuse, R15, PT ;  /* 0x0000000f0a00720c */ /* 0x040fe20003fa4070 */
[----:B------:R-:W-:Y:S01]  /*16150*/  @!P0 IMAD.MOV R0, RZ, RZ, -R0 ;  /* 0x000000ffff008224 */ /* 0x000fe200078e0a00 */
[----:B------:R-:W-:Y:S01]  /*16160*/  ISETP.GT.U32.AND P0, PT, R10, R2, PT ;  /* 0x000000020a00720c */ /* 0x000fe20003f04070 */
[--C-:B------:R-:W-:Y:S01]  /*16170*/  @!P2 IMAD.IADD R5, R5, 0x1, -R10.reuse ;  /* 0x000000010505a824 */ /* 0x100fe200078e0a0a */
[----:B------:R-:W-:Y:S01]  /*16180*/  IABS R9, R7 ;  /* 0x0000000700097213 */ /* 0x000fe20000000000 */
[----:B------:R-:W-:Y:S01]  /*16190*/  IMAD.HI.U32 R16, R4, R13, RZ ;  /* 0x0000000d04107227 */ /* 0x000fe200078e00ff */
[----:B------:R1:W-:Y:S02]  /*161a0*/  STL [R1+0x168], R0 ;  /* 0x0001680001007387 */ /* 0x0003e40000100800 */
[----:B------:R-:W-:Y:S01]  /*161b0*/  ISETP.GT.U32.AND P2, PT, R10, R5, PT ;  /* 0x000000050a00720c */ /* 0x000fe20003f44070 */
[----:B------:R-:W-:Y:S01]  /*161c0*/  @!P1 IMAD.IADD R14, R14, 0x1, -R10 ;  /* 0x000000010e0e9824 */ /* 0x000fe200078e0a0a */
[----:B------:R-:W-:Y:S01]  /*161d0*/  ISETP.GE.AND P1, PT, R12, RZ, PT ;  /* 0x000000ff0c00720c */ /* 0x000fe20003f26270 */
[----:B------:R-:W-:-:S02]  /*161e0*/  IMAD.MOV R16, RZ, RZ, -R16 ;  /* 0x000000ffff107224 */ /* 0x000fc400078e0a10 */
[----:B------:R-:W-:-:S04]  /*161f0*/  IMAD.HI.U32 R12, R4, R9, RZ ;  /* 0x00000009040c7227 */ /* 0x000fc800078e00ff */
[----:B------:R-:W-:Y:S02]  /*16200*/  @!P0 IMAD.IADD R2, R2, 0x1, -R10 ;  /* 0x0000000102028824 */ /* 0x000fe400078e0a0a */
[----:B------:R-:W-:Y:S02]  /*16210*/  VIADD R8, R28, 0x54 ;  /* 0x000000541c087836 */ /* 0x000fe40000000000 */
[C---:B------:R-:W-:Y:S01]  /*16220*/  IMAD R13, R10.reuse, R16, R13 ;  /* 0x000000100a0d7224 */ /* 0x040fe200078e020d */
[----:B------:R-:W-:Y:S01]  /*16230*/  ISETP.GT.U32.AND P0, PT, R10, R2, PT ;  /* 0x000000020a00720c */ /* 0x000fe20003f04070 */
[----:B------:R-:W-:Y:S01]  /*16240*/  IMAD.MOV R12, RZ, RZ, -R12 ;  /* 0x000000ffff0c7224 */ /* 0x000fe200078e0a0c */
[----:B------:R-:W-:Y:S01]  /*16250*/  IABS R11, R8 ;  /* 0x00000008000b7213 */ /* 0x000fe20000000000 */
[--C-:B------:R-:W-:Y:S01]  /*16260*/  @!P2 IMAD.IADD R5, R5, 0x1, -R10.reuse ;  /* 0x000000010505a824 */ /* 0x100fe200078e0a0a */
[----:B------:R-:W-:Y:S01]  /*16270*/  ISETP.GE.AND P2, PT, R8, RZ, PT ;  /* 0x000000ff0800720c */ /* 0x000fe20003f46270 */
[----:B------:R-:W-:Y:S01]  /*16280*/  @!P5 IMAD.IADD R15, R15, 0x1, -R10 ;  /* 0x000000010f0fd824 */ /* 0x000fe200078e0a0a */
[C---:B------:R-:W-:Y:S01]  /*16290*/  ISETP.GT.U32.AND P5, PT, R10.reuse, R13, PT ;  /* 0x0000000d0a00720c */ /* 0x040fe20003fa4070 */
[----:B------:R-:W-:-:S02]  /*162a0*/  IMAD R8, R10, R12, R9 ;  /* 0x0000000c0a087224 */ /* 0x000fc400078e0209 */
[----:B------:R-:W-:Y:S02]  /*162b0*/  IMAD.MOV.U32 R3, RZ, RZ, R14 ;  /* 0x000000ffff037224 */ /* 0x000fe400078e000e */
[----:B-1----:R-:W-:Y:S01]  /*162c0*/  IMAD.MOV.U32 R0, RZ, RZ, R15 ;  /* 0x000000ffff007224 */ /* 0x002fe200078e000f */
[----:B------:R-:W-:Y:S01]  /*162d0*/  IABS R15, R20 ;  /* 0x00000014000f7213 */ /* 0x000fe20000000000 */
[--C-:B------:R-:W-:Y:S01]  /*162e0*/  @!P0 IMAD.IADD R2, R2, 0x1, -R10.reuse ;  /* 0x0000000102028824 */ /* 0x100fe200078e0a0a */
[----:B------:R-:W-:Y:S01]  /*162f0*/  ISETP.GT.U32.AND P0, PT, R10, R8, PT ;  /* 0x000000080a00720c */ /* 0x000fe20003f04070 */
[----:B------:R-:W-:Y:S01]  /*16300*/  @!P6 IMAD.MOV R3, RZ, RZ, -R3 ;  /* 0x000000ffff03e224 */ /* 0x000fe200078e0a03 */
[----:B------:R-:W-:Y:S01]  /*16310*/  ISETP.GE.AND P6, PT, R6, RZ, PT ;  /* 0x000000ff0600720c */ /* 0x000fe20003fc6270 */
[----:B------:R-:W-:Y:S02]  /*16320*/  VIADD R6, R28, 0x53 ;  /* 0x000000531c067836 */ /* 0x000fe40000000000 */
[----:B------:R-:W-:Y:S01]  /*16330*/  @!P5 IMAD.IADD R13, R13, 0x1, -R10 ;  /* 0x000000010d0dd824 */ /* 0x000fe200078e0a0a */
[----:B------:R1:W-:Y:S01]  /*16340*/  STL [R1+0x164], R3 ;  /* 0x0001640301007387 */ /* 0x0003e20000100800 */
[----:B------:R-:W-:Y:S01]  /*16350*/  IMAD.HI.U32 R14, R4, R11, RZ ;  /* 0x0000000b040e7227 */ /* 0x000fe200078e00ff */
[----:B------:R-:W-:-:S02]  /*16360*/  IABS R9, R6 ;  /* 0x0000000600097213 */ /* 0x000fc40000000000 */
[----:B------:R-:W-:Y:S01]  /*16370*/  ISETP.GT.U32.AND P5, PT, R10, R13, PT ;  /* 0x0000000d0a00720c */ /* 0x000fe20003fa4070 */
[----:B------:R-:W-:Y:S01]  /*16380*/  @!P4 IMAD.MOV R0, RZ, RZ, -R0 ;  /* 0x000000ffff00c224 */ /* 0x000fe200078e0a00 */
[----:B------:R-:W-:Y:S01]  /*16390*/  ISETP.GE.AND P4, PT, R7, RZ, PT ;  /* 0x000000ff0700720c */ /* 0x000fe20003f86270 */
[----:B------:R-:W-:Y:S02]  /*163a0*/  @!P0 IMAD.IADD R8, R8, 0x1, -R10 ;  /* 0x0000000108088824 */ /* 0x000fe400078e0a0a */
[----:B------:R-:W-:Y:S01]  /*163b0*/  IMAD.MOV R14, RZ, RZ, -R14 ;  /* 0x000000ffff0e7224 */ /* 0x000fe200078e0a0e */
[----:B------:R2:W-:Y:S01]  /*163c0*/  STL [R1+0x160], R0 ;  /* 0x0001600001007387 */ /* 0x0005e20000100800 */
[----:B------:R-:W-:Y:S01]  /*163d0*/  IMAD.HI.U32 R7, R4, R9, RZ ;  /* 0x0000000904077227 */ /* 0x000fe200078e00ff */
[----:B------:R-:W-:-:S03]  /*163e0*/  ISETP.GT.U32.AND P0, PT, R10, R8, PT ;  /* 0x000000080a00720c */ /* 0x000fc60003f04070 */
[----:B-1----:R-:W-:Y:S02]  /*163f0*/  IMAD.MOV.U32 R3, RZ, RZ, R5 ;  /* 0x000000ffff037224 */ /* 0x002fe400078e0005 */
[----:B------:R-:W-:Y:S02]  /*16400*/  IMAD R11, R10, R14, R11 ;  /* 0x0000000e0a0b7224 */ /* 0x000fe400078e020b */
[----:B------:R-:W-:Y:S02]  /*16410*/  VIADD R5, R28, 0x52 ;  /* 0x000000521c057836 */ /* 0x000fe40000000000 */
[----:B------:R-:W-:Y:S02]  /*16420*/  IMAD.MOV R7, RZ, RZ, -R7 ;  /* 0x000000ffff077224 */ /* 0x000fe400078e0a07 */
[----:B------:R-:W-:Y:S01]  /*16430*/  @!P5 IMAD.IADD R13, R13, 0x1, -R10 ;  /* 0x000000010d0dd824 */ /* 0x000fe200078e0a0a */
[----:B------:R-:W-:Y:S01]  /*16440*/  IABS R21, R5 ;  /* 0x0000000500157213 */ /* 0x000fe20000000000 */
[C---:B------:R-:W-:Y:S01]  /*16450*/  IMAD R9, R10.reuse, R7, R9 ;  /* 0x000000070a097224 */ /* 0x040fe200078e0209 */
[----:B------:R-:W-:Y:S01]  /*16460*/  ISETP.GT.U32.AND P5, PT, R10, R11, PT ;  /* 0x0000000b0a00720c */ /* 0x000fe20003fa4070 */
[----:B--2---:R-:W-:-:S02]  /*16470*/  IMAD.MOV.U32 R0, RZ, RZ, R2 ;  /* 0x000000ffff007224 */ /* 0x004fc400078e0002 */
[----:B------:R-:W-:Y:S01]  /*16480*/  @!P0 IMAD.IADD R8, R8, 0x1, -R10 ;  /* 0x0000000108088824 */ /* 0x000fe200078e0a0a */
[----:B------:R-:W-:Y:S01]  /*16490*/  ISETP.GT.U32.AND P0, PT, R10, R9, PT ;  /* 0x000000090a00720c */ /* 0x000fe20003f04070 */
[----:B------:R-:W-:-:S04]  /*164a0*/  IMAD.HI.U32 R2, R4, R21, RZ ;  /* 0x0000001504027227 */ /* 0x000fc800078e00ff */
[----:B------:R-:W-:Y:S01]  /*164b0*/  @!P3 IMAD.MOV R3, RZ, RZ, -R3 ;  /* 0x000000ffff03b224 */ /* 0x000fe200078e0a03 */
[----:B------:R-:W-:Y:S01]  /*164c0*/  ISETP.GE.AND P3, PT, R6, RZ, PT ;  /* 0x000000ff0600720c */ /* 0x000fe20003f66270 */
[----:B------:R-:W-:Y:S02]  /*164d0*/  IMAD.MOV R2, RZ, RZ, -R2 ;  /* 0x000000ffff027224 */ /* 0x000fe400078e0a02 */
[----:B------:R-:W-:Y:S01]  /*164e0*/  @!P1 IMAD.MOV R0, RZ, RZ, -R0 ;  /* 0x000000ffff009224 */ /* 0x000fe200078e0a00 */
[----:B------:R1:W-:Y:S01]  /*164f0*/  STL [R1+0x15c], R3 ;  /* 0x00015c0301007387 */ /* 0x0003e20000100800 */
[----:B------:R-:W-:Y:S01]  /*16500*/  ISETP.GE.AND P1, PT, R5, RZ, PT ;  /* 0x000000ff0500720c */ /* 0x000fe20003f26270 */
[--C-:B------:R-:W-:Y:S02]  /*16510*/  @!P5 IMAD.IADD R11, R11, 0x1, -R10.reuse ;  /* 0x000000010b0bd824 */ /* 0x100fe400078e0a0a */
[----:B------:R-:W-:Y:S01]  /*16520*/  IMAD R21, R10, R2, R21 ;  /* 0x000000020a157224 */ /* 0x000fe200078e0215 */
[----:B------:R2:W-:Y:S01]  /*16530*/  STL [R1+0x158], R0 ;  /* 0x0001580001007387 */ /* 0x0005e20000100800 */
[----:B------:R-:W-:Y:S01]  /*16540*/  VIADD R5, R28, 0x51 ;  /* 0x000000511c057836 */ /* 0x000fe20000000000 */
[----:B------:R-:W-:Y:S01]  /*16550*/  ISETP.GT.U32.AND P5, PT, R10, R11, PT ;  /* 0x0000000b0a00720c */ /* 0x000fe20003fa4070 */
[----:B------:R-:W-:-:S02]  /*16560*/  @!P0 IMAD.IADD R9, R9, 0x1, -R10 ;  /* 0x0000000109098824 */ /* 0x000fc400078e0a0a */
[----:B-1----:R-:W-:Y:S01]  /*16570*/  IMAD.MOV.U32 R3, RZ, RZ, R13 ;  /* 0x000000ffff037224 */ /* 0x002fe200078e000d */
[----:B------:R-:W-:Y:S01]  /*16580*/  IABS R12, R5 ;  /* 0x00000005000c7213 */ /* 0x000fe20000000000 */
[----:B------:R-:W-:Y:S01]  /*16590*/  VIADD R6, R28, 0x50 ;  /* 0x000000501c067836 */ /* 0x000fe20000000000 */
[C---:B------:R-:W-:Y:S01]  /*165a0*/  ISETP.GT.U32.AND P0, PT, R10.reuse, R9, PT ;  /* 0x000000090a00720c */ /* 0x040fe20003f04070 */
[----:B------:R-:W-:Y:S01]  /*165b0*/  @!P6 IMAD.MOV R3, RZ, RZ, -R3 ;  /* 0x000000ffff03e224 */ /* 0x000fe200078e0a03 */
[----:B------:R-:W-:Y:S01]  /*165c0*/  ISETP.GT.U32.AND P6, PT, R10, R21, PT ;  /* 0x000000150a00720c */ /* 0x000fe20003fc4070 */
[----:B------:R-:W-:Y:S01]  /*165d0*/  IMAD.HI.U32 R7, R4, R12, RZ ;  /* 0x0000000c04077227 */ /* 0x000fe200078e00ff */
[----:B------:R-:W-:Y:S02]  /*165e0*/  IABS R16, R6 ;  /* 0x0000000600107213 */ /* 0x000fe40000000000 */
[----:B------:R-:W-:Y:S01]  /*165f0*/  STL [R1+0x154], R3 ;  /* 0x0001540301007387 */ /* 0x000fe20000100800 */
[----:B------:R-:W-:-:S02]  /*16600*/  IMAD.MOV R7, RZ, RZ, -R7 ;  /* 0x000000ffff077224 */ /* 0x000fc400078e0a07 */
[----:B------:R-:W-:Y:S01]  /*16610*/  @!P5 IMAD.IADD R11, R11, 0x1, -R10 ;  /* 0x000000010b0bd824 */ /* 0x000fe200078e0a0a */
[----:B------:R-:W-:Y:S01]  /*16620*/  ISETP.GE.AND P5, PT, R6, RZ, PT ;  /* 0x000000ff0600720c */ /* 0x000fe20003fa6270 */
[C---:B------:R-:W-:Y:S01]  /*16630*/  IMAD R12, R10.reuse, R7, R12 ;  /* 0x000000070a0c7224 */ /* 0x040fe200078e020c */
[----:B------:R-:W-:Y:S01]  /*16640*/  IABS R6, R19 ;  /* 0x0000001300067213 */ /* 0x000fe20000000000 */
[--C-:B------:R-:W-:Y:S02]  /*16650*/  @!P0 IMAD.IADD R9, R9, 0x1, -R10.reuse ;  /* 0x0000000109098824 */ /* 0x100fe400078e0a0a */
[----:B------:R-:W-:Y:S01]  /*16660*/  @!P6 IMAD.IADD R21, R21, 0x1, -R10 ;  /* 0x000000011515e824 */ /* 0x000fe200078e0a0a */
[----:B------:R-:W-:Y:S01]  /*16670*/  ISETP.GT.U32.AND P0, PT, R10, R12, PT ;  /* 0x0000000c0a00720c */ /* 0x000fe20003f04070 */
[----:B------:R-:W-:-:S03]  /*16680*/  IMAD.HI.U32 R2, R4, R16, RZ ;  /* 0x0000001004027227 */ /* 0x000fc600078e00ff */
[----:B------:R-:W-:Y:S01]  /*16690*/  ISETP.GT.U32.AND P6, PT, R10, R21, PT ;  /* 0x000000150a00720c */ /* 0x000fe20003fc4070 */
[----:B--2---:R-:W-:Y:S02]  /*166a0*/  IMAD.MOV.U32 R0, RZ, RZ, R8 ;  /* 0x000000ffff007224 */ /* 0x004fe400078e0008 */
        /* <DEDUP_REMOVED lines=21> */
[----:B------:R-:W-:Y:S01]  /*16800*/  @!P2 IMAD.MOV R0, RZ, RZ, -R0 ;  /* 0x000000ffff00a224 */ /* 0x000fe200078e0a00 */
[----:B------:R-:W-:Y:S01]  /*16810*/  ISETP.GT.U32.AND P2, PT, R10, R12, PT ;  /* 0x0000000c0a00720c */ /* 0x000fe20003f44070 */
[--C-:B------:R-:W-:Y:S01]  /*16820*/  @!P6 IMAD.IADD R16, R16, 0x1, -R10.reuse ;  /* 0x000000011010e824 */ /* 0x100fe200078e0a0a */
[----:B------:R-:W-:Y:S01]  /*16830*/  ISETP.GT.U32.AND P6, PT, R10, R15, PT ;  /* 0x0000000f0a00720c */ /* 0x000fe20003fc4070 */
[----:B------:R-:W-:Y:S01]  /*16840*/  @!P0 IMAD.IADD R6, R6, 0x1, -R10 ;  /* 0x0000000106068824 */ /* 0x000fe200078e0a0a */
[----:B------:R1:W-:Y:S01]  /*16850*/  STL [R1+0x148], R0 ;  /* 0x0001480001007387 */ /* 0x0003e20000100800 */
[----:B------:R-:W-:Y:S01]  /*16860*/  IABS R2, R13 ;  /* 0x0000000d00027213 */ /* 0x000fe20000000000 */
[----:B------:R-:W-:Y:S01]  /*16870*/  IMAD.HI.U32 R22, R4, R17, RZ ;  /* 0x0000001104167227 */ /* 0x000fe200078e00ff */
[----:B------:R-:W-:-:S03]  /*16880*/  ISETP.GT.U32.AND P0, PT, R10, R16, PT ;  /* 0x000000100a00720c */ /* 0x000fc60003f04070 */
        /* <DEDUP_REMOVED lines=32> */
[----:B-1----:R-:W-:Y:S01]  /*16a90*/  IMAD.MOV.U32 R0, RZ, RZ, R16 ;  /* 0x000000ffff007224 */ /* 0x002fe200078e0010 */
[----:B------:R-:W-:Y:S01]  /*16aa0*/  ISETP.GE.AND P2, PT, R18, RZ, PT ;  /* 0x000000ff1200720c */ /* 0x000fe20003f46270 */
[--C-:B------:R-:W-:Y:S01]  /*16ab0*/  @!P6 IMAD.IADD R15, R15, 0x1, -R10.reuse ;  /* 0x000000010f0fe824 */ /* 0x100fe200078e0a0a */
[----:B------:R-:W-:Y:S01]  /*16ac0*/  ISETP.GE.AND P6, PT, R20, RZ, PT ;  /* 0x000000ff1400720c */ /* 0x000fe20003fc6270 */
[----:B------:R-:W-:Y:S01]  /*16ad0*/  @!P3 IMAD.IADD R2, R2, 0x1, -R10 ;  /* 0x000000010202b824 */ /* 0x000fe200078e0a0a */
[C---:B------:R-:W-:Y:S01]  /*16ae0*/  ISETP.GT.U32.AND P3, PT, R10.reuse, R8, PT ;  /* 0x000000080a00720c */ /* 0x040fe20003f64070 */
[----:B------:R-:W-:Y:S01]  /*16af0*/  @!P5 IMAD.MOV R0, RZ, RZ, -R0 ;  /* 0x000000ffff00d224 */ /* 0x000fe200078e0a00 */
[----:B------:R-:W-:Y:S01]  /*16b00*/  ISETP.GT.U32.AND P5, PT, R10, R7, PT ;  /* 0x000000070a00720c */ /* 0x000fe20003fa4070 */
[----:B------:R-:W-:-:S04]  /*16b10*/  IMAD.HI.U32 R21, R4, R17, RZ ;  /* 0x0000001104157227 */ /* 0x000fc800078e00ff */
[----:B------:R-:W-:Y:S01]  /*16b20*/  @!P4 IMAD.MOV R3, RZ, RZ, -R3 ;  /* 0x000000ffff03c224 */ /* 0x000fe200078e0a03 */
[----:B------:R-:W-:Y:S01]  /*16b30*/  ISETP.GT.U32.AND P4, PT, R10, R2, PT ;  /* 0x000000020a00720c */ /* 0x000fe20003f84070 */
[----:B------:R-:W-:-:S03]  /*16b40*/  IMAD.HI.U32 R19, R4, R9, RZ ;  /* 0x0000000904137227 */ /* 0x000fc600078e00ff */
[----:B------:R1:W-:Y:S01]  /*16b50*/  STL [R1+0x13c], R3 ;  /* 0x00013c0301007387 */ /* 0x0003e20000100800 */
[----:B------:R-:W-:Y:S02]  /*16b60*/  IMAD.MOV R21, RZ, RZ, -R21 ;  /* 0x000000ffff157224 */ /* 0x000fe400078e0a15 */
[----:B------:R-:W-:Y:S01]  /*16b70*/  IMAD.MOV R19, RZ, RZ, -R19 ;  /* 0x000000ffff137224 */ /* 0x000fe200078e0a13 */
[----:B------:R2:W-:Y:S01]  /*16b80*/  STL [R1+0x138], R0 ;  /* 0x0001380001007387 */ /* 0x0005e20000100800 */
[C---:B------:R-:W-:Y:S02]  /*16b90*/  IMAD R5, R10.reuse, R21, R17 ;  /* 0x000000150a057224 */ /* 0x040fe400078e0211 */
[----:B------:R-:W-:Y:S02]  /*16ba0*/  IMAD R9, R10, R19, R9 ;  /* 0x000000130a097224 */ /* 0x000fe400078e0209 */
[----:B------:R-:W-:Y:S02]  /*16bb0*/  VIADD R12, R28, 0x48 ;  /* 0x000000481c0c7836 */ /* 0x000fe40000000000 */
[----:B-1----:R-:W-:-:S02]  /*16bc0*/  IMAD.MOV.U32 R3, RZ, RZ, R6 ;  /* 0x000000ffff037224 */ /* 0x002fc400078e0006 */
[----:B------:R-:W-:Y:S01]  /*16bd0*/  @!P3 IMAD.IADD R8, R8, 0x1, -R10 ;  /* 0x000000010808b824 */ /* 0x000fe200078e0a0a */
[C---:B------:R-:W-:Y:S01]  /*16be0*/  ISETP.GT.U32.AND P3, PT, R10.reuse, R9, PT ;  /* 0x000000090a00720c */ /* 0x040fe20003f64070 */
[----:B--2---:R-:W-:Y:S02]  /*16bf0*/  IMAD.MOV.U32 R0, RZ, RZ, R15 ;  /* 0x000000ffff007224 */ /* 0x004fe400078e000f */
[----:B------:R-:W-:Y:S01]  /*16c00*/  @!P0 IMAD.MOV R3, RZ, RZ, -R3 ;  /* 0x000000ffff038224 */ /* 0x000fe200078e0a03 */
[----:B------:R-:W-:Y:S01]  /*16c10*/  ISETP.GT.U32.AND P0, PT, R10, R5, PT ;  /* 0x000000050a00720c */ /* 0x000fe20003f04070 */
[----:B------:R-:W-:Y:S01]  /*16c20*/  @!P6 IMAD.MOV R0, RZ, RZ, -R0 ;  /* 0x000000ffff00e224 */ /* 0x000fe200078e0a00 */
[----:B------:R-:W-:Y:S01]  /*16c30*/  ISETP.GE.AND P6, PT, R13, RZ, PT ;  /* 0x000000ff0d00720c */ /* 0x000fe20003fc6270 */
[----:B------:R-:W-:Y:S01]  /*16c40*/  @!P5 IMAD.IADD R7, R7, 0x1, -R10 ;  /* 0x000000010707d824 */ /* 0x000fe200078e0a0a */
[----:B------:R-:W-:Y:S01]  /*16c50*/  IABS R13, R12 ;  /* 0x0000000c000d7213 */ /* 0x000fe20000000000 */
[----:B------:R1:W-:Y:S01]  /*16c60*/  STL [R1+0x134], R3 ;  /* 0x0001340301007387 */ /* 0x0003e20000100800 */
[----:B------:R-:W-:Y:S01]  /*16c70*/  ISETP.GE.AND P5, PT, R14, RZ, PT ;  /* 0x000000ff0e00720c */ /* 0x000fe20003fa6270 */
[----:B------:R-:W-:-:S02]  /*16c80*/  VIADD R6, R28, 0x47 ;  /* 0x000000471c067836 */ /* 0x000fc40000000000 */
[----:B------:R2:W-:Y:S01]  /*16c90*/  STL [R1+0x130], R0 ;  /* 0x0001300001007387 */ /* 0x0005e20000100800 */
[----:B------:R-:W-:Y:S02]  /*16ca0*/  IMAD.HI.U32 R14, R4, R13, RZ ;  /* 0x0000000d040e7227 */ /* 0x000fe400078e00ff */
[----:B------:R-:W-:Y:S02]  /*16cb0*/  IABS R16, R6 ;  /* 0x0000000600107213 */ /* 0x000fe40000000000 */
[----:B------:R-:W-:Y:S01]  /*16cc0*/  @!P4 IMAD.IADD R2, R2, 0x1, -R10 ;  /* 0x000000010202c824 */ /* 0x000fe200078e0a0a */
[----:B------:R-:W-:Y:S01]  /*16cd0*/  ISETP.GE.AND P4, PT, R11, RZ, PT ;  /* 0x000000ff0b00720c */ /* 0x000fe20003f86270 */
[----:B-1----:R-:W-:Y:S02]  /*16ce0*/  IMAD.MOV.U32 R3, RZ, RZ, R8 ;  /* 0x000000ffff037224 */ /* 0x002fe400078e0008 */
[----:B------:R-:W-:Y:S02]  /*16cf0*/  IMAD.MOV R14, RZ, RZ, -R14 ;  /* 0x000000ffff0e7224 */ /* 0x000fe400078e0a0e */
[----:B--2---:R-:W-:-:S02]  /*16d00*/  IMAD.MOV.U32 R0, RZ, RZ, R7 ;  /* 0x000000ffff007224 */ /* 0x004fc400078e0007 */
        /* <DEDUP_REMOVED lines=51> */
[----:B------:R-:W-:Y:S02]  /*17040*/  VIADD R2, R28, 0x43 ;  /* 0x000000431c027836 */ /* 0x000fe40000000000 */
[--C-:B------:R-:W-:Y:S01]  /*17050*/  @!P3 IMAD.IADD R16, R16, 0x1, -R10.reuse ;  /* 0x000000011010b824 */ /* 0x100fe200078e0a0a */
[----:B------:R-:W-:Y:S01]  /*17060*/  ISETP.GT.U32.AND P3, PT, R10, R6, PT ;  /* 0x000000060a00720c */ /* 0x000fe20003f64070 */
[----:B------:R-:W-:Y:S01]  /*17070*/  @!P6 IMAD.IADD R14, R14, 0x1, -R10 ;  /* 0x000000010e0ee824 */ /* 0x000fe200078e0a0a */
[----:B------:R-:W-:Y:S01]  /*17080*/  IABS R7, R2 ;  /* 0x0000000200077213 */ /* 0x000fe20000000000 */
[----:B------:R-:W-:Y:S02]  /*17090*/  VIADD R9, R28, 0x41 ;  /* 0x000000411c097836 */ /* 0x000fe40000000000 */
[----:B-1----:R-:W-:Y:S01]  /*170a0*/  IMAD.MOV.U32 R0, RZ, RZ, R13 ;  /* 0x000000ffff007224 */ /* 0x002fe200078e000d */
[----:B------:R-:W-:Y:S01]  /*170b0*/  ISETP.GT.U32.AND P6, PT, R10, R14, PT ;  /* 0x0000000e0a00720c */ /* 0x000fe20003fc4070 */
[----:B------:R-:W-:Y:S01]  /*170c0*/  IMAD.HI.U32 R13, R4, R7, RZ ;  /* 0x00000007040d7227 */ /* 0x000fe200078e00ff */
[----:B------:R-:W-:-:S03]  /*170d0*/  IABS R11, R9 ;  /* 0x00000009000b7213 */ /* 0x000fc60000000000 */
[----:B------:R-:W-:Y:S01]  /*170e0*/  @!P0 IMAD.MOV R0, RZ, RZ, -R0 ;  /* 0x000000ffff008224 */ /* 0x000fe200078e0a00 */
[----:B------:R-:W-:Y:S01]  /*170f0*/  ISETP.GT.U32.AND P0, PT, R10, R12, PT ;  /* 0x0000000c0a00720c */ /* 0x000fe20003f04070 */
[----:B------:R-:W-:Y:S02]  /*17100*/  IMAD.MOV R13, RZ, RZ, -R13 ;  /* 0x000000ffff0d7224 */ /* 0x000fe400078e0a0d */
[C---:B------:R-:W-:Y:S01]  /*17110*/  VIADD R15, R28.reuse, 0x42 ;  /* 0x000000421c0f7836 */ /* 0x040fe20000000000 */
[----:B------:R1:W-:Y:S01]  /*17120*/  STL [R1+0x118], R0 ;  /* 0x0001180001007387 */ /* 0x0003e20000100800 */
[----:B------:R-:W-:Y:S02]  /*17130*/  VIADD R5, R28, 0x40 ;  /* 0x000000401c057836 */ /* 0x000fe40000000000 */
[--C-:B------:R-:W-:Y:S01]  /*17140*/  @!P3 IMAD.IADD R6, R6, 0x1, -R10.reuse ;  /* 0x000000010606b824 */ /* 0x100fe200078e0a0a */
[----:B------:R-:W-:Y:S01]  /*17150*/  IABS R17, R15 ;  /* 0x0000000f00117213 */ /* 0x000fe20000000000 */
[----:B------:R-:W-:Y:S01]  /*17160*/  @!P6 IMAD.IADD R14, R14, 0x1, -R10 ;  /* 0x000000010e0ee824 */ /* 0x000fe200078e0a0a */
[----:B------:R-:W-:-:S02]  /*17170*/  IABS R8, R5 ;  /* 0x0000000500087213 */ /* 0x000fc40000000000 */
[----:B------:R-:W-:Y:S01]  /*17180*/  ISETP.GT.U32.AND P3, PT, R10, R6, PT ;  /* 0x000000060a00720c */ /* 0x000fe20003f64070 */
[----:B------:R-:W-:Y:S02]  /*17190*/  @!P0 IMAD.IADD R12, R12, 0x1, -R10 ;  /* 0x000000010c0c8824 */ /* 0x000fe400078e0a0a */
[----:B-1----:R-:W-:Y:S02]  /*171a0*/  IMAD.MOV.U32 R0, RZ, RZ, R16 ;  /* 0x000000ffff007224 */ /* 0x002fe400078e0010 */
        /* <DEDUP_REMOVED lines=76> */
[C---:B------:R-:W-:Y:S02]  /*17670*/  IMAD R15, R10.reuse, R12, R15 ;  /* 0x0000000c0a0f7224 */ /* 0x040fe400078e020f */
[----:B------:R-:W-:Y:S01]  /*17680*/  IMAD.MOV.U32 R3, RZ, RZ, R11 ;  /* 0x000000ffff037224 */ /* 0x000fe200078e000b */
[----:B------:R-:W-:Y:S01]  /*17690*/  ISETP.GT.U32.AND P4, PT, R10, R16, PT ;  /* 0x000000100a00720c */ /* 0x000fe20003f84070 */
[----:B------:R-:W-:Y:S01]  /*176a0*/  @!P0 IMAD.IADD R6, R6, 0x1, -R10 ;  /* 0x0000000106068824 */ /* 0x000fe200078e0a0a */
[----:B------:R-:W-:Y:S01]  /*176b0*/  ISETP.GE.AND P0, PT, R7, RZ, PT ;  /* 0x000000ff0700720c */ /* 0x000fe20003f06270 */
[----:B------:R-:W-:-:S02]  /*176c0*/  IMAD R14, R10, R9, R14 ;  /* 0x000000090a0e7224 */ /* 0x000fc400078e020e */
[----:B------:R-:W-:Y:S01]  /*176d0*/  @!P5 IMAD.MOV R3, RZ, RZ, -R3 ;  /* 0x000000ffff03d224 */ /* 0x000fe200078e0a03 */
[C---:B------:R-:W-:Y:S01]  /*176e0*/  ISETP.GT.U32.AND P5, PT, R10.reuse, R15, PT ;  /* 0x0000000f0a00720c */ /* 0x040fe20003fa4070 */
[----:B-1----:R-:W-:Y:S01]  /*176f0*/  IMAD.MOV.U32 R0, RZ, RZ, R8 ;  /* 0x000000ffff007224 */ /* 0x002fe200078e0008 */
[----:B------:R-:W-:Y:S01]  /*17700*/  ISETP.GT.U32.AND P3, PT, R10, R6, PT ;  /* 0x000000060a00720c */ /* 0x000fe20003f64070 */
[----:B------:R-:W-:Y:S01]  /*17710*/  IMAD.HI.U32 R7, R4, R13, RZ ;  /* 0x0000000d04077227 */ /* 0x000fe200078e00ff */
[----:B------:R-:W-:Y:S03]  /*17720*/  STL [R1+0xfc], R3 ;  /* 0x0000fc0301007387 */ /* 0x000fe60000100800 */
[----:B------:R-:W-:Y:S01]  /*17730*/  @!P6 IMAD.MOV R0, RZ, RZ, -R0 ;  /* 0x000000ffff00e224 */ /* 0x000fe200078e0a00 */
[----:B------:R-:W-:Y:S01]  /*17740*/  ISETP.GT.U32.AND P6, PT, R10, R14, PT ;  /* 0x0000000e0a00720c */ /* 0x000fe20003fc4070 */
[----:B------:R-:W-:-:S02]  /*17750*/  IMAD.MOV R7, RZ, RZ, -R7 ;  /* 0x000000ffff077224 */ /* 0x000fc400078e0a07 */
[----:B------:R-:W-:Y:S01]  /*17760*/  VIADD R12, R28, 0x3a ;  /* 0x0000003a1c0c7836 */ /* 0x000fe20000000000 */
[----:B------:R1:W-:Y:S01]  /*17770*/  STL [R1+0xf8], R0 ;  /* 0x0000f80001007387 */ /* 0x0003e20000100800 */
[----:B------:R-:W-:Y:S02]  /*17780*/  IMAD R13, R10, R7, R13 ;  /* 0x000000070a0d7224 */ /* 0x000fe400078e020d */
[--C-:B------:R-:W-:Y:S01]  /*17790*/  @!P4 IMAD.IADD R16, R16, 0x1, -R10.reuse ;  /* 0x000000011010c824 */ /* 0x100fe200078e0a0a */
[----:B------:R-:W-:Y:S01]  /*177a0*/  IABS R7, R12 ;  /* 0x0000000c00077213 */ /* 0x000fe20000000000 */
[--C-:B------:R-:W-:Y:S01]  /*177b0*/  @!P5 IMAD.IADD R15, R15, 0x1, -R10.reuse ;  /* 0x000000010f0fd824 */ /* 0x100fe200078e0a0a */
[----:B------:R-:W-:Y:S01]  /*177c0*/  ISETP.GT.U32.AND P4, PT, R10, R13, PT ;  /* 0x0000000d0a00720c */ /* 0x000fe20003f84070 */
[--C-:B------:R-:W-:Y:S01]  /*177d0*/  @!P3 IMAD.IADD R6, R6, 0x1, -R10.reuse ;  /* 0x000000010606b824 */ /* 0x100fe200078e0a0a */
[----:B------:R-:W-:Y:S01]  /*177e0*/  ISETP.GE.AND P3, PT, R5, RZ, PT ;  /* 0x000000ff0500720c */ /* 0x000fe20003f66270 */
[----:B------:R-:W-:Y:S01]  /*177f0*/  @!P6 IMAD.IADD R14, R14, 0x1, -R10 ;  /* 0x000000010e0ee824 */ /* 0x000fe200078e0a0a */
[----:B------:R-:W-:Y:S01]  /*17800*/  ISETP.GT.U32.AND P6, PT, R10, R15, PT ;  /* 0x0000000f0a00720c */ /* 0x000fe20003fc4070 */
[----:B------:R-:W-:Y:S01]  /*17810*/  VIADD R8, R28, 0x39 ;  /* 0x000000391c087836 */ /* 0x000fe20000000000 */
[----:B------:R-:W-:Y:S01]  /*17820*/  ISETP.GE.AND P5, PT, R2, RZ, PT ;  /* 0x000000ff0200720c */ /* 0x000fe20003fa6270 */
[----:B------:R-:W-:-:S03]  /*17830*/  IMAD.HI.U32 R5, R4, R7, RZ ;  /* 0x0000000704057227 */ /* 0x000fc600078e00ff */
[----:B------:R-:W-:Y:S01]  /*17840*/  IABS R11, R8 ;  /* 0x00000008000b7213 */ /* 0x000fe20000000000 */
[----:B------:R-:W-:Y:S02]  /*17850*/  IMAD.MOV R5, RZ, RZ, -R5 ;  /* 0x000000ffff057224 */ /* 0x000fe400078e0a05 */
[----:B------:R-:W-:Y:S01]  /*17860*/  @!P4 IMAD.IADD R13, R13, 0x1, -R10 ;  /* 0x000000010d0dc824 */ /* 0x000fe200078e0a0a */
[C---:B------:R-:W-:Y:S01]  /*17870*/  ISETP.GT.U32.AND P4, PT, R10.reuse, R14, PT ;  /* 0x0000000e0a00720c */ /* 0x040fe20003f84070 */
[----:B------:R-:W-:Y:S02]  /*17880*/  IMAD R7, R10, R5, R7 ;  /* 0x000000050a077224 */ /* 0x000fe400078e0207 */
[----:B-1----:R-:W-:Y:S02]  /*17890*/  IMAD.MOV.U32 R0, RZ, RZ, R6 ;  /* 0x000000ffff007224 */ /* 0x002fe400078e0006 */
[----:B------:R-:W-:-:S04]  /*178a0*/  IMAD.HI.U32 R6, R4, R11, RZ ;  /* 0x0000000b04067227 */ /* 0x000fc800078e00ff */
[----:B------:R-:W-:Y:S01]  /*178b0*/  @!P6 IMAD.IADD R15, R15, 0x1, -R10 ;  /* 0x000000010f0fe824 */ /* 0x000fe200078e0a0a */
[C---:B------:R-:W-:Y:S01]  /*178c0*/  ISETP.GT.U32.AND P6, PT, R10.reuse, R7, PT ;  /* 0x000000070a00720c */ /* 0x040fe20003fc4070 */
        /* <DEDUP_REMOVED lines=8> */
[----:B------:R-:W-:Y:S01]  /*17950*/  @!P4 IMAD.IADD R14, R14, 0x1, -R10 ;  /* 0x000000010e0ec824 */ /* 0x000fe200078e0a0a */
[----:B------:R-:W-:Y:S01]  /*17960*/  ISETP.GT.U32.AND P4, PT, R10, R11, PT ;  /* 0x0000000b0a00720c */ /* 0x000fe20003f84070 */
[----:B------:R-:W-:Y:S01]  /*17970*/  IMAD.MOV.U32 R3, RZ, RZ, R16 ;  /* 0x000000ffff037224 */ /* 0x000fe200078e0010 */
[----:B------:R-:W-:Y:S01]  /*17980*/  IABS R9, R5 ;  /* 0x0000000500097213 */ /* 0x000fe20000000000 */
[----:B------:R-:W-:Y:S01]  /*17990*/  @!P6 IMAD.IADD R7, R7, 0x1, -R10 ;  /* 0x000000010707e824 */ /* 0x000fe200078e0a0a */
[----:B------:R-:W-:Y:S01]  /*179a0*/  ISETP.GE.AND P6, PT, R8, RZ, PT ;  /* 0x000000ff0800720c */ /* 0x000fe20003fc6270 */
[----:B------:R-:W-:-:S04]  /*179b0*/  IMAD.HI.U32 R18, R4, R17, RZ ;  /* 0x0000001104127227 */ /* 0x000fc800078e00ff */
[----:B-1----:R-:W-:Y:S02]  /*179c0*/  IMAD.MOV.U32 R0, RZ, RZ, R15 ;  /* 0x000000ffff007224 */ /* 0x002fe400078e000f */
[----:B------:R-:W-:Y:S01]  /*179d0*/  @!P2 IMAD.MOV R3, RZ, RZ, -R3 ;  /* 0x000000ffff03a224 */ /* 0x000fe200078e0a03 */
[----:B------:R-:W-:Y:S01]  /*179e0*/  ISETP.GT.U32.AND P2, PT, R10, R7, PT ;  /* 0x000000070a00720c */ /* 0x000fe20003f44070 */
[----:B------:R-:W-:Y:S01]  /*179f0*/  @!P1 IMAD.IADD R13, R13, 0x1, -R10 ;  /* 0x000000010d0d9824 */ /* 0x000fe200078e0a0a */
[----:B------:R-:W-:Y:S01]  /*17a00*/  ISETP.GE.AND P1, PT, R12, RZ, PT ;  /* 0x000000ff0c00720c */ /* 0x000fe20003f26270 */
[----:B------:R-:W-:Y:S01]  /*17a10*/  IMAD.MOV R18, RZ, RZ, -R18 ;  /* 0x000000ffff127224 */ /* 0x000fe200078e0a12 */
[----:B------:R1:W-:Y:S01]  /*17a20*/  STL [R1+0xf0], R3 ;  /* 0x0000f00301007387 */ /* 0x0003e20000100800 */
[----:B------:R-:W-:-:S04]  /*17a30*/  IMAD.HI.U32 R12, R4, R9, RZ ;  /* 0x00000009040c7227 */ /* 0x000fc800078e00ff */
[----:B------:R-:W-:Y:S02]  /*17a40*/  @!P0 IMAD.MOV R0, RZ, RZ, -R0 ;  /* 0x000000ffff008224 */ /* 0x000fe400078e0a00 */
[C---:B------:R-:W-:Y:S02]  /*17a50*/  IMAD R8, R10.reuse, R18, R17 ;  /* 0x000000120a087224 */ /* 0x040fe400078e0211 */
[----:B------:R-:W-:Y:S01]  /*17a60*/  IMAD.MOV R12, RZ, RZ, -R12 ;  /* 0x000000ffff0c7224 */ /* 0x000fe200078e0a0c */
[----:B------:R2:W-:Y:S01]  /*17a70*/  STL [R1+0xec], R0 ;  /* 0x0000ec0001007387 */ /* 0x0005e20000100800 */
[----:B-1----:R-:W-:Y:S02]  /*17a80*/  IMAD.MOV.U32 R3, RZ, RZ, R14 ;  /* 0x000000ffff037224 */ /* 0x002fe400078e000e */
[--C-:B------:R-:W-:Y:S01]  /*17a90*/  @!P4 IMAD.IADD R11, R11, 0x1, -R10.reuse ;  /* 0x000000010b0bc824 */ /* 0x100fe200078e0a0a */
[----:B------:R-:W-:Y:S01]  /*17aa0*/  ISETP.GT.U32.AND P4, PT, R10, R8, PT ;  /* 0x000000080a00720c */ /* 0x000fe20003f84070 */
[----:B------:R-:W-:Y:S01]  /*17ab0*/  @!P3 IMAD.MOV R3, RZ, RZ, -R3 ;  /* 0x000000ffff03b224 */ /* 0x000fe200078e0a03 */
[----:B------:R-:W-:Y:S01]  /*17ac0*/  ISETP.GE.AND P3, PT, R2, RZ, PT ;  /* 0x000000ff0200720c */ /* 0x000fe20003f66270 */
[----:B------:R-:W-:Y:S01]  /*17ad0*/  VIADD R6, R28, 0x36 ;  /* 0x000000361c067836 */ /* 0x000fe20000000000 */
[C---:B------:R-:W-:Y:S01]  /*17ae0*/  ISETP.GT.U32.AND P0, PT, R10.reuse, R11, PT ;  /* 0x0000000b0a00720c */ /* 0x040fe20003f04070 */
[C---:B------:R-:W-:Y:S01]  /*17af0*/  IMAD R2, R10.reuse, R12, R9 ;  /* 0x0000000c0a027224 */ /* 0x040fe200078e0209 */
[----:B------:R-:W-:Y:S01]  /*17b00*/  STL [R1+0xe8], R3 ;  /* 0x0000e80301007387 */ /* 0x000fe20000100800 */
[----:B--2---:R-:W-:Y:S01]  /*17b10*/  IMAD.MOV.U32 R0, RZ, RZ, R13 ;  /* 0x000000ffff007224 */ /* 0x004fe200078e000d */
[----:B------:R-:W-:Y:S01]  /*17b20*/  IABS R19, R6 ;  /* 0x0000000600137213 */ /* 0x000fe20000000000 */
[----:B------:R-:W-:Y:S01]  /*17b30*/  @!P2 IMAD.IADD R7, R7, 0x1, -R10 ;  /* 0x000000010707a824 */ /* 0x000fe200078e0a0a */
[----:B------:R-:W-:Y:S01]  /*17b40*/  ISETP.GT.U32.AND P2, PT, R10, R2, PT ;  /* 0x000000020a00720c */ /* 0x000fe20003f44070 */
[----:B------:R-:W-:Y:S01]  /*17b50*/  @!P5 IMAD.MOV R0, RZ, RZ, -R0 ;  /* 0x000000ffff00d224 */ /* 0x000fe200078e0a00 */
[----:B------:R-:W-:Y:S01]  /*17b60*/  ISETP.GE.AND P5, PT, R5, RZ, PT ;  /* 0x000000ff0500720c */ /* 0x000fe20003fa6270 */
[----:B------:R-:W-:-:S03]  /*17b70*/  IMAD.HI.U32 R13, R4, R19, RZ ;  /* 0x00000013040d7227 */ /* 0x000fc600078e00ff */
[----:B------:R1:W-:Y:S01]  /*17b80*/  STL [R1+0xe4], R0 ;  /* 0x0000e40001007387 */ /* 0x0003e20000100800 */
[----:B------:R-:W-:Y:S02]  /*17b90*/  VIADD R5, R28, 0x35 ;  /* 0x000000351c057836 */ /* 0x000fe40000000000 */
[----:B------:R-:W-:Y:S02]  /*17ba0*/  IMAD.MOV R13, RZ, RZ, -R13 ;  /* 0x000000ffff0d7224 */ /* 0x000fe400078e0a0d */
[--C-:B------:R-:W-:Y:S01]  /*17bb0*/  @!P0 IMAD.IADD R11, R11, 0x1, -R10.reuse ;  /* 0x000000010b0b8824 */ /* 0x100fe200078e0a0a */
[----:B------:R-:W-:Y:S01]  /*17bc0*/  IABS R18, R5 ;  /* 0x0000000500127213 */ /* 0x000fe20000000000 */
[----:B------:R-:W-:Y:S01]  /*17bd0*/  @!P4 IMAD.IADD R8, R8, 0x1, -R10 ;  /* 0x000000010808c824 */ /* 0x000fe200078e0a0a */
[----:B------:R-:W-:Y:S01]  /*17be0*/  ISETP.GE.AND P0, PT, R6, RZ, PT ;  /* 0x000000ff0600720c */ /* 0x000fe20003f06270 */
[----:B------:R-:W-:Y:S01]  /*17bf0*/  IMAD R19, R10, R13, R19 ;  /* 0x0000000d0a137224 */ /* 0x000fe200078e0213 */
[----:B------:R-:W-:Y:S01]  /*17c00*/  ISETP.GE.AND P4, PT, R5, RZ, PT ;  /* 0x000000ff0500720c */ /* 0x000fe20003f86270 */
[----:B-1----:R-:W-:-:S02]  /*17c10*/  IMAD.MOV.U32 R0, RZ, RZ, R7 ;  /* 0x000000ffff007224 */ /* 0x002fc400078e0007 */
[----:B------:R-:W-:Y:S01]  /*17c20*/  @!P2 IMAD.IADD R2, R2, 0x1, -R10 ;  /* 0x000000010202a824 */ /* 0x000fe200078e0a0a */
[----:B------:R-:W-:Y:S01]  /*17c30*/  ISETP.GT.U32.AND P2, PT, R10, R8, PT ;  /* 0x000000080a00720c */ /* 0x000fe20003f44070 */
[----:B------:R-:W-:Y:S02]  /*17c40*/  @!P1 IMAD.MOV R0, RZ, RZ, -R0 ;  /* 0x000000ffff009224 */ /* 0x000fe400078e0a00 */
[----:B------:R-:W-:Y:S01]  /*17c50*/  IMAD.HI.U32 R7, R4, R18, RZ ;  /* 0x0000001204077227 */ /* 0x000fe200078e00ff */
[----:B------:R-:W-:Y:S02]  /*17c60*/  ISETP.GT.U32.AND P1, PT, R10, R2, PT ;  /* 0x000000020a00720c */ /* 0x000fe40003f24070 */
[----:B------:R1:W-:Y:S01]  /*17c70*/  STL [R1+0xe0], R0 ;  /* 0x0000e00001007387 */ /* 0x0003e20000100800 */
[----:B------:R-:W-:Y:S02]  /*17c80*/  IMAD.MOV R7, RZ, RZ, -R7 ;  /* 0x000000ffff077224 */ /* 0x000fe400078e0a07 */
[----:B------:R-:W-:-:S02]  /*17c90*/  VIADD R6, R28, 0x34 ;  /* 0x000000341c067836 */ /* 0x000fc40000000000 */
[----:B------:R-:W-:Y:S02]  /*17ca0*/  IMAD R18, R10, R7, R18 ;  /* 0x000000070a127224 */ /* 0x000fe400078e0212 */
[----:B------:R-:W-:Y:S01]  /*17cb0*/  VIADD R9, R28, 0x33 ;  /* 0x000000331c097836 */ /* 0x000fe20000000000 */
[----:B------:R-:W-:Y:S01]  /*17cc0*/  IABS R14, R6 ;  /* 0x00000006000e7213 */ /* 0x000fe20000000000 */
        /* <DEDUP_REMOVED lines=9> */
[--C-:B------:R-:W-:Y:S01]  /*17d60*/  @!P1 IMAD.IADD R2, R2, 0x1, -R10.reuse ;  /* 0x0000000102029824 */ /* 0x100fe200078e0a0a */
[----:B------:R-:W-:Y:S01]  /*17d70*/  ISETP.GE.AND P1, PT, R6, RZ, PT ;  /* 0x000000ff0600720c */ /* 0x000fe20003f26270 */
[----:B------:R-:W-:Y:S02]  /*17d80*/  IMAD.MOV R11, RZ, RZ, -R11 ;  /* 0x000000ffff0b7224 */ /* 0x000fe400078e0a0b */
[----:B------:R-:W-:Y:S02]  /*17d90*/  VIADD R5, R28, 0x32 ;  /* 0x000000321c057836 */ /* 0x000fe40000000000 */
[----:B------:R-:W-:Y:S02]  /*17da0*/  IMAD.MOV R7, RZ, RZ, -R7 ;  /* 0x000000ffff077224 */ /* 0x000fe400078e0a07 */
[----:B------:R-:W-:Y:S01]  /*17db0*/  @!P6 IMAD.IADD R19, R19, 0x1, -R10 ;  /* 0x000000011313e824 */ /* 0x000fe200078e0a0a */
[----:B------:R-:W-:Y:S01]  /*17dc0*/  IABS R16, R5 ;  /* 0x0000000500107213 */ /* 0x000fe20000000000 */
[----:B-1----:R-:W-:Y:S01]  /*17dd0*/  IMAD.MOV.U32 R0, RZ, RZ, R8 ;  /* 0x000000ffff007224 */ /* 0x002fe200078e0008 */
[----:B------:R-:W-:Y:S01]  /*17de0*/  ISETP.GE.AND P6, PT, R9, RZ, PT ;  /* 0x000000ff0900720c */ /* 0x000fe20003fc6270 */
[----:B------:R-:W-:-:S02]  /*17df0*/  IMAD R14, R10, R11, R14 ;  /* 0x0000000b0a0e7224 */ /* 0x000fc400078e020e */
[----:B------:R-:W-:Y:S01]  /*17e00*/  @!P3 IMAD.MOV R0, RZ, RZ, -R0 ;  /* 0x000000ffff00b224 */ /* 0x000fe200078e0a00 */
[----:B------:R-:W-:Y:S01]  /*17e10*/  ISETP.GT.U32.AND P3, PT, R10, R19, PT ;  /* 0x000000130a00720c */ /* 0x000fe20003f64070 */
[----:B------:R-:W-:Y:S02]  /*17e20*/  @!P2 IMAD.IADD R18, R18, 0x1, -R10 ;  /* 0x000000011212a824 */ /* 0x000fe400078e0a0a */
[----:B------:R-:W-:Y:S01]  /*17e30*/  IMAD R17, R10, R7, R17 ;  /* 0x000000070a117224 */ /* 0x000fe200078e0211 */
[----:B------:R1:W-:Y:S01]  /*17e40*/  STL [R1+0xd8], R0 ;  /* 0x0000d80001007387 */ /* 0x0003e20000100800 */
[----:B------:R-:W-:Y:S01]  /*17e50*/  IMAD.HI.U32 R6, R4, R16, RZ ;  /* 0x0000001004067227 */ /* 0x000fe200078e00ff */
[----:B------:R-:W-:-:S03]  /*17e60*/  ISETP.GT.U32.AND P2, PT, R10, R18, PT ;  /* 0x000000120a00720c */ /* 0x000fc60003f44070 */
[----:B------:R-:W-:Y:S02]  /*17e70*/  IMAD.MOV R6, RZ, RZ, -R6 ;  /* 0x000000ffff067224 */ /* 0x000fe400078e0a06 */
[----:B------:R-:W-:Y:S02]  /*17e80*/  VIADD R9, R28, 0x31 ;  /* 0x000000311c097836 */ /* 0x000fe40000000000 */
[----:B------:R-:W-:Y:S01]  /*17e90*/  @!P3 IMAD.IADD R19, R19, 0x1, -R10 ;  /* 0x000000011313b824 */ /* 0x000fe200078e0a0a */
[C---:B------:R-:W-:Y:S01]  /*17ea0*/  ISETP.GT.U32.AND P3, PT, R10.reuse, R17, PT ;  /* 0x000000110a00720c */ /* 0x040fe20003f64070 */
[----:B-1----:R-:W-:Y:S01]  /*17eb0*/  IMAD.MOV.U32 R0, RZ, RZ, R2 ;  /* 0x000000ffff007224 */ /* 0x002fe200078e0002 */
[----:B------:R-:W-:Y:S01]  /*17ec0*/  IABS R12, R9 ;  /* 0x00000009000c7213 */ /* 0x000fe20000000000 */
[C---:B------:R-:W-:Y:S02]  /*17ed0*/  IMAD R16, R10.reuse, R6, R16 ;  /* 0x000000060a107224 */ /* 0x040fe400078e0210 */
[----:B------:R-:W-:Y:S01]  /*17ee0*/  @!P5 IMAD.MOV R0, RZ, RZ, -R0 ;  /* 0x000000ffff00d224 */ /* 0x000fe200078e0a00 */
[----:B------:R-:W-:Y:S01]  /*17ef0*/  ISETP.GT.U32.AND P5, PT, R10, R14, PT ;  /* 0x0000000e0a00720c */ /* 0x000fe20003fa4070 */
[----:B------:R-:W-:-:S02]  /*17f00*/  VIADD R2, R28, 0x30 ;  /* 0x000000301c027836 */ /* 0x000fc40000000000 */
[--C-:B------:R-:W-:Y:S01]  /*17f10*/  @!P2 IMAD.IADD R18, R18, 0x1, -R10.reuse ;  /* 0x000000011212a824 */ /* 0x100fe200078e0a0a */
[----:B------:R-:W-:Y:S01]  /*17f20*/  ISETP.GT.U32.AND P2, PT, R10, R16, PT ;  /* 0x000000100a00720c */ /* 0x000fe20003f44070 */
[----:B------:R-:W-:Y:S01]  /*17f30*/  IMAD.MOV.U32 R3, RZ, RZ, R19 ;  /* 0x000000ffff037224 */ /* 0x000fe200078e0013 */
[----:B------:R-:W-:Y:S01]  /*17f40*/  IABS R8, R2 ;  /* 0x0000000200087213 */ /* 0x000fe20000000000 */
[----:B------:R-:W-:Y:S01]  /*17f50*/  @!P3 IMAD.IADD R17, R17, 0x1, -R10 ;  /* 0x000000011111b824 */ /* 0x000fe200078e0a0a */
[----:B------:R1:W-:Y:S01]  /*17f60*/  STL [R1+0xd0], R0 ;  /* 0x0000d00001007387 */ /* 0x0003e20000100800 */
[----:B------:R-:W-:-:S04]  /*17f70*/  IMAD.HI.U32 R15, R4, R12, RZ ;  /* 0x0000000c040f7227 */ /* 0x000fc800078e00ff */
[----:B------:R-:W-:Y:S01]  /*17f80*/  @!P5 IMAD.IADD R14, R14, 0x1, -R10 ;  /* 0x000000010e0ed824 */ /* 0x000fe200078e0a0a */
[----:B------:R-:W-:Y:S01]  /*17f90*/  ISETP.GE.AND P5, PT, R5, RZ, PT ;  /* 0x000000ff0500720c */ /* 0x000fe20003fa6270 */
[----:B------:R-:W-:Y:S01]  /*17fa0*/  @!P0 IMAD.MOV R3, RZ, RZ, -R3 ;  /* 0x000000ffff038224 */ /* 0x000fe200078e0a03 */
[----:B------:R-:W-:Y:S01]  /*17fb0*/  ISETP.GT.U32.AND P0, PT, R10, R17, PT ;  /* 0x000000110a00720c */ /* 0x000fe20003f04070 */
[----:B------:R-:W-:Y:S01]  /*17fc0*/  VIADD R11, R28, 0x2f ;  /* 0x0000002f1c0b7836 */ /* 0x000fe20000000000 */
[----:B------:R-:W-:Y:S01]  /*17fd0*/  ISETP.GT.U32.AND P3, PT, R10, R14, PT ;  /* 0x0000000e0a00720c */ /* 0x000fe20003f64070 */
[----:B------:R-:W-:Y:S01]  /*17fe0*/  VIADD R13, R28, 0x2e ;  /* 0x0000002e1c0d7836 */ /* 0x000fe20000000000 */
[----:B------:R2:W-:Y:S01]  /*17ff0*/  STL [R1+0xcc], R3 ;  /* 0x0000cc0301007387 */ /* 0x0005e20000100800 */
        /* <DEDUP_REMOVED lines=23> */
[----:B--2---:R-:W-:-:S02]  /*18170*/  IMAD.MOV.U32 R3, RZ, RZ, R17 ;  /* 0x000000ffff037224 */ /* 0x004fc400078e0011 */
[----:B------:R-:W-:Y:S02]  /*18180*/  VIADD R5, R28, 0x2d ;  /* 0x0000002d1c057836 */ /* 0x000fe40000000000 */
        /* <DEDUP_REMOVED lines=34> */
[--C-:B------:R-:W-:Y:S02]  /*183b0*/  @!P6 IMAD.IADD R6, R6, 0x1, -R10.reuse ;  /* 0x000000010606e824 */ /* 0x100fe400078e0a0a */
[----:B------:R-:W-:Y:S01]  /*183c0*/  @!P5 IMAD.IADD R7, R7, 0x1, -R10 ;  /* 0x000000010707d824 */ /* 0x000fe200078e0a0a */
[----:B------:R-:W-:Y:S01]  /*183d0*/  ISETP.GE.AND P5, PT, R9, RZ, PT ;  /* 0x000000ff0900720c */ /* 0x000fe20003fa6270 */
[----:B-1----:R-:W-:Y:S02]  /*183e0*/  IMAD.MOV.U32 R0, RZ, RZ, R12 ;  /* 0x000000ffff007224 */ /* 0x002fe400078e000c */
[----:B------:R-:W-:Y:S02]  /*183f0*/  VIADD R19, R28, 0x2b ;  /* 0x0000002b1c137836 */ /* 0x000fe40000000000 */
[----:B------:R-:W-:Y:S01]  /*18400*/  @!P4 IMAD.MOV R0, RZ, RZ, -R0 ;  /* 0x000000ffff00c224 */ /* 0x000fe200078e0a00 */
[----:B------:R-:W-:Y:S01]  /*18410*/  ISETP.GE.AND P4, PT, R5, RZ, PT ;  /* 0x000000ff0500720c */ /* 0x000fe20003f86270 */
[----:B------:R-:W-:-:S02]  /*18420*/  IMAD R5, R10, R13, R11 ;  /* 0x0000000d0a057224 */ /* 0x000fc400078e020b */
[----:B------:R-:W-:Y:S01]  /*18430*/  @!P0 IMAD.IADD R2, R2, 0x1, -R10 ;  /* 0x0000000102028824 */ /* 0x000fe200078e0a0a */
[----:B------:R1:W-:Y:S01]  /*18440*/  STL [R1+0xb8], R0 ;  /* 0x0000b80001007387 */ /* 0x0003e20000100800 */
[----:B------:R-:W-:Y:S01]  /*18450*/  IMAD.MOV.U32 R3, RZ, RZ, R7 ;  /* 0x000000ffff037224 */ /* 0x000fe200078e0007 */
[----:B------:R-:W-:Y:S01]  /*18460*/  ISETP.GT.U32.AND P6, PT, R10, R5, PT ;  /* 0x000000050a00720c */ /* 0x000fe20003fc4070 */
[----:B------:R-:W-:Y:S01]  /*18470*/  VIADD R12, R28, 0x2a ;  /* 0x0000002a1c0c7836 */ /* 0x000fe20000000000 */
[----:B------:R-:W-:Y:S01]  /*18480*/  ISETP.GT.U32.AND P0, PT, R10, R2, PT ;  /* 0x000000020a00720c */ /* 0x000fe20003f04070 */
[----:B------:R-:W-:Y:S02]  /*18490*/  VIADD R9, R28, 0x29 ;  /* 0x000000291c097836 */ /* 0x000fe40000000000 */
[----:B------:R-:W-:Y:S01]  /*184a0*/  @!P3 IMAD.MOV R3, RZ, RZ, -R3 ;  /* 0x000000ffff03b224 */ /* 0x000fe200078e0a03 */
[----:B------:R-:W-:Y:S01]  /*184b0*/  ISETP.GE.AND P3, PT, R12, RZ, PT ;  /* 0x000000ff0c00720c */ /* 0x000fe20003f66270 */
[----:B------:R-:W-:Y:S01]  /*184c0*/  VIADD R18, R28, 0x27 ;  /* 0x000000271c127836 */ /* 0x000fe20000000000 */
[----:B------:R-:W-:Y:S01]  /*184d0*/  IABS R12, R12 ;  /* 0x0000000c000c7213 */ /* 0x000fe20000000000 */
[----:B-1----:R-:W-:-:S02]  /*184e0*/  IMAD.MOV.U32 R0, RZ, RZ, R8 ;  /* 0x000000ffff007224 */ /* 0x002fc400078e0008 */
[----:B------:R-:W-:Y:S02]  /*184f0*/  VIADD R8, R28, 0x28 ;  /* 0x000000281c087836 */ /* 0x000fe40000000000 */
[----:B------:R-:W-:Y:S01]  /*18500*/  @!P2 IMAD.MOV R0, RZ, RZ, -R0 ;  /* 0x000000ffff00a224 */ /* 0x000fe200078e0a00 */
[----:B------:R-:W-:Y:S01]  /*18510*/  ISETP.GE.AND P2, PT, R19, RZ, PT ;  /* 0x000000ff1300720c */ /* 0x000fe20003f46270 */
[--C-:B------:R-:W-:Y:S01]  /*18520*/  @!P6 IMAD.IADD R5, R5, 0x1, -R10.reuse ;  /* 0x000000010505e824 */ /* 0x100fe200078e0a0a */
[----:B------:R-:W-:Y:S01]  /*18530*/  IABS R19, R19 ;  /* 0x0000001300137213 */ /* 0x000fe20000000000 */
[----:B------:R-:W-:Y:S01]  /*18540*/  @!P0 IMAD.IADD R2, R2, 0x1, -R10 ;  /* 0x0000000102028824 */ /* 0x000fe200078e0a0a */
[----:B------:R1:W-:Y:S01]  /*18550*/  STL [R1+0xb4], R0 ;  /* 0x0000b40001007387 */ /* 0x0003e20000100800 */
[----:B------:R-:W-:Y:S01]  /*18560*/  IMAD.HI.U32 R7, R4, R12, RZ ;  /* 0x0000000c04077227 */ /* 0x000fe200078e00ff */
[----:B------:R-:W-:Y:S02]  /*18570*/  ISETP.GT.U32.AND P6, PT, R10, R5, PT ;  /* 0x000000050a00720c */ /* 0x000fe40003fc4070 */
[----:B------:R-:W-:Y:S01]  /*18580*/  STL [R1+0xb0], R3 ;  /* 0x0000b00301007387 */ /* 0x000fe20000100800 */
[----:B------:R-:W-:Y:S01]  /*18590*/  IMAD.HI.U32 R11, R4, R19, RZ ;  /* 0x00000013040b7227 */ /* 0x000fe200078e00ff */
[----:B------:R-:W-:-:S02]  /*185a0*/  ISETP.GE.AND P0, PT, R8, RZ, PT ;  /* 0x000000ff0800720c */ /* 0x000fc40003f06270 */
[----:B------:R-:W-:Y:S01]  /*185b0*/  IABS R8, R8 ;  /* 0x0000000800087213 */ /* 0x000fe20000000000 */
[----:B------:R-:W-:Y:S02]  /*185c0*/  IMAD.MOV R11, RZ, RZ, -R11 ;  /* 0x000000ffff0b7224 */ /* 0x000fe400078e0a0b */
[----:B-1----:R-:W-:Y:S02]  /*185d0*/  IMAD.MOV.U32 R0, RZ, RZ, R6 ;  /* 0x000000ffff007224 */ /* 0x002fe400078e0006 */
[C---:B------:R-:W-:Y:S02]  /*185e0*/  IMAD R19, R10.reuse, R11, R19 ;  /* 0x0000000b0a137224 */ /* 0x040fe400078e0213 */
[----:B------:R-:W-:Y:S01]  /*185f0*/  @!P1 IMAD.MOV R0, RZ, RZ, -R0 ;  /* 0x000000ffff009224 */ /* 0x000fe200078e0a00 */
[----:B------:R-:W-:Y:S01]  /*18600*/  ISETP.GE.AND P1, PT, R9, RZ, PT ;  /* 0x000000ff0900720c */ /* 0x000fe20003f26270 */
[----:B------:R-:W-:Y:S01]  /*18610*/  IMAD.MOV R7, RZ, RZ, -R7 ;  /* 0x000000ffff077224 */ /* 0x000fe200078e0a07 */
[----:B------:R-:W-:Y:S01]  /*18620*/  IABS R9, R9 ;  /* 0x0000000900097213 */ /* 0x000fe20000000000 */
[----:B------:R-:W-:Y:S01]  /*18630*/  @!P6 IMAD.IADD R5, R5, 0x1, -R10 ;  /* 0x000000010505e824 */ /* 0x000fe200078e0a0a */
[----:B------:R1:W-:Y:S01]  /*18640*/  STL [R1+0xac], R0 ;  /* 0x0000ac0001007387 */ /* 0x0003e20000100800 */
[----:B------:R-:W-:-:S02]  /*18650*/  IMAD R12, R10, R7, R12 ;  /* 0x000000070a0c7224 */ /* 0x000fc400078e020c */
        /* <DEDUP_REMOVED lines=35> */
[----:B-1----:R-:W-:Y:S02]  /*18890*/  IMAD.MOV.U32 R0, RZ, RZ, R19 ;  /* 0x000000ffff007224 */ /* 0x002fe400078e0013 */
[C---:B------:R-:W-:Y:S01]  /*188a0*/  VIADD R2, R28.reuse, 0x23 ;  /* 0x000000231c027836 */ /* 0x040fe20000000000 */
[----:B------:R-:W-:Y:S01]  /*188b0*/  IABS R16, R5 ;  /* 0x0000000500107213 */ /* 0x000fe20000000000 */
[----:B------:R-:W-:Y:S02]  /*188c0*/  VIADD R7, R28, 0x25 ;  /* 0x000000251c077836 */ /* 0x000fe40000000000 */
[----:B------:R-:W-:-:S02]  /*188d0*/  @!P4 IMAD.IADD R8, R8, 0x1, -R10 ;  /* 0x000000010808c824 */ /* 0x000fc400078e0a0a */
[----:B------:R-:W-:Y:S01]  /*188e0*/  @!P2 IMAD.MOV R0, RZ, RZ, -R0 ;  /* 0x000000ffff00a224 */ /* 0x000fe200078e0a00 */
[----:B------:R-:W-:Y:S01]  /*188f0*/  ISETP.GE.AND P2, PT, R18, RZ, PT ;  /* 0x000000ff1200720c */ /* 0x000fe20003f46270 */
[--C-:B------:R-:W-:Y:S01]  /*18900*/  @!P5 IMAD.IADD R9, R9, 0x1, -R10.reuse ;  /* 0x000000010909d824 */ /* 0x100fe200078e0a0a */
[----:B------:R-:W-:Y:S01]  /*18910*/  ISETP.GT.U32.AND P5, PT, R10, R17, PT ;  /* 0x000000110a00720c */ /* 0x000fe20003fa4070 */
[----:B------:R-:W-:Y:S01]  /*18920*/  IMAD.HI.U32 R11, R4, R16, RZ ;  /* 0x00000010040b7227 */ /* 0x000fe200078e00ff */
[----:B------:R-:W-:Y:S01]  /*18930*/  IABS R18, R2 ;  /* 0x0000000200127213 */ /* 0x000fe20000000000 */
[----:B------:R1:W-:Y:S01]  /*18940*/  STL [R1+0xa0], R0 ;  /* 0x0000a00001007387 */ /* 0x0003e20000100800 */
[----:B------:R-:W-:Y:S01]  /*18950*/  IABS R14, R7 ;  /* 0x00000007000e7213 */ /* 0x000fe20000000000 */
[----:B------:R-:W-:Y:S01]  /*18960*/  @!P6 IMAD.IADD R6, R6, 0x1, -R10 ;  /* 0x000000010606e824 */ /* 0x000fe200078e0a0a */
[----:B------:R-:W-:Y:S01]  /*18970*/  ISETP.GT.U32.AND P4, PT, R10, R8, PT ;  /* 0x000000080a00720c */ /* 0x000fe20003f84070 */
[----:B------:R-:W-:Y:S01]  /*18980*/  IMAD.MOV R11, RZ, RZ, -R11 ;  /* 0x000000ffff0b7224 */ /* 0x000fe200078e0a0b */
[----:B------:R-:W-:Y:S01]  /*18990*/  ISETP.GE.AND P6, PT, R15, RZ, PT ;  /* 0x000000ff0f00720c */ /* 0x000fe20003fc6270 */
[----:B------:R-:W-:-:S02]  /*189a0*/  IMAD.MOV.U32 R15, RZ, RZ, R18 ;  /* 0x000000ffff0f7224 */ /* 0x000fc400078e0012 */
[----:B------:R-:W-:-:S04]  /*189b0*/  IMAD.HI.U32 R13, R4, R14, RZ ;  /* 0x0000000e040d7227 */ /* 0x000fc800078e00ff */
[----:B------:R-:W-:Y:S02]  /*189c0*/  @!P5 IMAD.IADD R17, R17, 0x1, -R10 ;  /* 0x000000011111d824 */ /* 0x000fe400078e0a0a */
[C---:B------:R-:W-:Y:S02]  /*189d0*/  IMAD R16, R10.reuse, R11, R16 ;  /* 0x0000000b0a107224 */ /* 0x040fe400078e0210 */
[----:B-1----:R-:W-:Y:S01]  /*189e0*/  IMAD.MOV.U32 R0, RZ, RZ, R12 ;  /* 0x000000ffff007224 */ /* 0x002fe200078e000c */
[----:B------:R-:W-:Y:S01]  /*189f0*/  ISETP.GT.U32.AND P5, PT, R10, R17, PT ;  /* 0x000000110a00720c */ /* 0x000fe20003fa4070 */
        /* <DEDUP_REMOVED lines=11> */
[----:B------:R-:W-:Y:S01]  /*18ab0*/  IMAD.MOV.U32 R3, RZ, RZ, R9 ;  /* 0x000000ffff037224 */ /* 0x000fe200078e0009 */
[----:B------:R-:W-:Y:S01]  /*18ac0*/  ISETP.GT.U32.AND P5, PT, R10, R15, PT ;  /* 0x0000000f0a00720c */ /* 0x000fe20003fa4070 */
[----:B------:R-:W-:Y:S02]  /*18ad0*/  VIADD R11, R28, 0x22 ;  /* 0x000000221c0b7836 */ /* 0x000fe40000000000 */
[----:B-1----:R-:W-:Y:S02]  /*18ae0*/  IMAD.MOV.U32 R0, RZ, RZ, R8 ;  /* 0x000000ffff007224 */ /* 0x002fe400078e0008 */
[----:B------:R-:W-:Y:S01]  /*18af0*/  @!P1 IMAD.MOV R3, RZ, RZ, -R3 ;  /* 0x000000ffff039224 */ /* 0x000fe200078e0a03 */
[----:B------:R-:W-:Y:S01]  /*18b00*/  ISETP.GE.AND P1, PT, R7, RZ, PT ;  /* 0x000000ff0700720c */ /* 0x000fe20003f26270 */
[----:B------:R-:W-:Y:S01]  /*18b10*/  @!P0 IMAD.MOV R0, RZ, RZ, -R0 ;  /* 0x000000ffff008224 */ /* 0x000fe200078e0a00 */
[----:B------:R-:W-:Y:S01]  /*18b20*/  ISETP.GT.U32.AND P0, PT, R10, R16, PT ;  /* 0x000000100a00720c */ /* 0x000fe20003f04070 */
[--C-:B------:R-:W-:Y:S01]  /*18b30*/  @!P3 IMAD.IADD R6, R6, 0x1, -R10.reuse ;  /* 0x000000010606b824 */ /* 0x100fe200078e0a0a */
[----:B------:R-:W-:Y:S01]  /*18b40*/  STL [R1+0x94], R3 ;  /* 0x0000940301007387 */ /* 0x000fe20000100800 */
[----:B------:R-:W-:Y:S01]  /*18b50*/  VIADD R7, R28, 0x21 ;  /* 0x000000211c077836 */ /* 0x000fe20000000000 */
[----:B------:R-:W-:Y:S01]  /*18b60*/  IABS R9, R11 ;  /* 0x0000000b00097213 */ /* 0x000fe20000000000 */
[--C-:B------:R-:W-:Y:S01]  /*18b70*/  @!P4 IMAD.IADD R14, R14, 0x1, -R10.reuse ;  /* 0x000000010e0ec824 */ /* 0x100fe200078e0a0a */
[----:B------:R1:W-:Y:S01]  /*18b80*/  STL [R1+0x90], R0 ;  /* 0x0000900001007387 */ /* 0x0003e20000100800 */
[----:B------:R-:W-:Y:S01]  /*18b90*/  ISETP.GE.AND P3, PT, R5, RZ, PT ;  /* 0x000000ff0500720c */ /* 0x000fe20003f66270 */
[----:B------:R-:W-:Y:S01]  /*18ba0*/  @!P5 IMAD.IADD R15, R15, 0x1, -R10 ;  /* 0x000000010f0fd824 */ /* 0x000fe200078e0a0a */
[----:B------:R-:W-:Y:S01]  /*18bb0*/  IABS R5, R7 ;  /* 0x0000000700057213 */ /* 0x000fe20000000000 */
[----:B------:R-:W-:Y:S01]  /*18bc0*/  IMAD.HI.U32 R8, R4, R9, RZ ;  /* 0x0000000904087227 */ /* 0x000fe200078e00ff */
[----:B------:R-:W-:-:S03]  /*18bd0*/  ISETP.GE.AND P4, PT, R2, RZ, PT ;  /* 0x000000ff0200720c */ /* 0x000fc60003f86270 */
[----:B------:R-:W-:Y:S01]  /*18be0*/  @!P0 IMAD.IADD R16, R16, 0x1, -R10 ;  /* 0x0000000110108824 */ /* 0x000fe200078e0a0a */
[----:B------:R-:W-:Y:S01]  /*18bf0*/  ISETP.GT.U32.AND P0, PT, R10, R14, PT ;  /* 0x0000000e0a00720c */ /* 0x000fe20003f04070 */
[----:B-1----:R-:W-:Y:S02]  /*18c00*/  IMAD.MOV.U32 R0, RZ, RZ, R6 ;  /* 0x000000ffff007224 */ /* 0x002fe400078e0006 */
        /* <DEDUP_REMOVED lines=8> */
[----:B------:R-:W-:Y:S02]  /*18c90*/  IMAD R5, R10, R12, R5 ;  /* 0x0000000c0a057224 */ /* 0x000fe400078e0205 */
[----:B------:R-:W-:-:S02]  /*18ca0*/  VIADD R2, R28, 0x20 ;  /* 0x000000201c027836 */ /* 0x000fc40000000000 */
[--C-:B------:R-:W-:Y:S01]  /*18cb0*/  @!P0 IMAD.IADD R14, R14, 0x1, -R10.reuse ;  /* 0x000000010e0e8824 */ /* 0x100fe200078e0a0a */
[C---:B------:R-:W-:Y:S01]  /*18cc0*/  ISETP.GT.U32.AND P0, PT, R10.reuse, R9, PT ;  /* 0x000000090a00720c */ /* 0x040fe20003f04070 */
[--C-:B------:R-:W-:Y:S01]  /*18cd0*/  @!P2 IMAD.IADD R15, R15, 0x1, -R10.reuse ;  /* 0x000000010f0fa824 */ /* 0x100fe200078e0a0a */
[----:B------:R-:W-:Y:S01]  /*18ce0*/  ISETP.GT.U32.AND P2, PT, R10, R5, PT ;  /* 0x000000050a00720c */ /* 0x000fe20003f44070 */
[----:B------:R-:W-:Y:S01]  /*18cf0*/  VIADD R6, R28, 0x1f ;  /* 0x0000001f1c067836 */ /* 0x000fe20000000000 */
[----:B------:R-:W-:Y:S01]  /*18d00*/  IABS R8, R2 ;  /* 0x0000000200087213 */ /* 0x000fe20000000000 */
[----:B------:R-:W-:Y:S01]  /*18d10*/  @!P5 IMAD.IADD R16, R16, 0x1, -R10 ;  /* 0x000000011010d824 */ /* 0x000fe200078e0a0a */
[----:B------:R-:W-:Y:S01]  /*18d20*/  ISETP.GE.AND P5, PT, R11, RZ, PT ;  /* 0x000000ff0b00720c */ /* 0x000fe20003fa6270 */
[----:B------:R-:W-:Y:S01]  /*18d30*/  IMAD.MOV.U32 R3, RZ, RZ, R17 ;  /* 0x000000ffff037224 */ /* 0x000fe200078e0011 */
[----:B------:R-:W-:Y:S01]  /*18d40*/  IABS R20, R6 ;  /* 0x0000000600147213 */ /* 0x000fe20000000000 */
[----:B------:R-:W-:-:S04]  /*18d50*/  IMAD.HI.U32 R13, R4, R8, RZ ;  /* 0x00000008040d7227 */ /* 0x000fc800078e00ff */
[----:B------:R-:W-:Y:S02]  /*18d60*/  IMAD.MOV R13, RZ, RZ, -R13 ;  /* 0x000000ffff0d7224 */ /* 0x000fe400078e0a0d */
[--C-:B------:R-:W-:Y:S01]  /*18d70*/  @!P0 IMAD.IADD R9, R9, 0x1, -R10.reuse ;  /* 0x0000000109098824 */ /* 0x100fe200078e0a0a */
[----:B------:R-:W-:Y:S01]  /*18d80*/  ISETP.GE.AND P0, PT, R7, RZ, PT ;  /* 0x000000ff0700720c */ /* 0x000fe20003f06270 */
[----:B------:R-:W-:Y:S02]  /*18d90*/  @!P2 IMAD.IADD R5, R5, 0x1, -R10 ;  /* 0x000000010505a824 */ /* 0x000fe400078e0a0a */
[----:B------:R-:W-:Y:S01]  /*18da0*/  IMAD.HI.U32 R12, R4, R20, RZ ;  /* 0x00000014040c7227 */ /* 0x000fe200078e00ff */
[----:B------:R-:W-:-:S03]  /*18db0*/  ISETP.GT.U32.AND P2, PT, R10, R9, PT ;  /* 0x000000090a00720c */ /* 0x000fc60003f44070 */
[----:B------:R-:W-:Y:S02]  /*18dc0*/  VIADD R11, R28, 0x1e ;  /* 0x0000001e1c0b7836 */ /* 0x000fe40000000000 */
[C---:B------:R-:W-:Y:S02]  /*18dd0*/  IMAD R8, R10.reuse, R13, R8 ;  /* 0x0000000d0a087224 */ /* 0x040fe400078e0208 */
[----:B-1----:R-:W-:Y:S01]  /*18de0*/  IMAD.MOV.U32 R0, RZ, RZ, R14 ;  /* 0x000000ffff007224 */ /* 0x002fe200078e000e */
[----:B------:R-:W-:Y:S01]  /*18df0*/  IABS R13, R11 ;  /* 0x0000000b000d7213 */ /* 0x000fe20000000000 */
[----:B------:R-:W-:Y:S01]  /*18e00*/  @!P6 IMAD.MOV R3, RZ, RZ, -R3 ;  /* 0x000000ffff03e224 */ /* 0x000fe200078e0a03 */
[----:B------:R-:W-:Y:S01]  /*18e10*/  ISETP.GT.U32.AND P6, PT, R10, R5, PT ;  /* 0x000000050a00720c */ /* 0x000fe20003fc4070 */
[----:B------:R-:W-:Y:S02]  /*18e20*/  IMAD.MOV R12, RZ, RZ, -R12 ;  /* 0x000000ffff0c7224 */ /* 0x000fe400078e0a0c */
[----:B------:R-:W-:Y:S01]  /*18e30*/  VIADD R7, R28, 0x1d ;  /* 0x0000001d1c077836 */ /* 0x000fe20000000000 */
[----:B------:R1:W-:Y:S01]  /*18e40*/  STL [R1+0x88], R3 ;  /* 0x0000880301007387 */ /* 0x0003e20000100800 */
[----:B------:R-:W-:Y:S01]  /*18e50*/  @!P1 IMAD.MOV R0, RZ, RZ, -R0 ;  /* 0x000000ffff009224 */ /* 0x000fe200078e0a00 */
[C---:B------:R-:W-:Y:S01]  /*18e60*/  ISETP.GT.U32.AND P1, PT, R10.reuse, R8, PT ;  /* 0x000000080a00720c */ /* 0x040fe20003f24070 */
[----:B------:R-:W-:Y:S01]  /*18e70*/  IMAD R20, R10, R12, R20 ;  /* 0x0000000c0a147224 */ /* 0x000fe200078e0214 */
[----:B------:R-:W-:Y:S01]  /*18e80*/  IABS R12, R7 ;  /* 0x00000007000c7213 */ /* 0x000fe20000000000 */
[----:B------:R-:W-:Y:S01]  /*18e90*/  IMAD.HI.U32 R14, R4, R13, RZ ;  /* 0x0000000d040e7227 */ /* 0x000fe200078e00ff */
[----:B------:R2:W-:Y:S03]  /*18ea0*/  STL [R1+0x84], R0 ;  /* 0x0000840001007387 */ /* 0x0005e60000100800 */
[----:B------:R-:W-:Y:S01]  /*18eb0*/  @!P2 IMAD.IADD R9, R9, 0x1, -R10 ;  /* 0x000000010909a824 */ /* 0x000fe200078e0a0a */
[----:B------:R-:W-:Y:S01]  /*18ec0*/  ISETP.GE.AND P2, PT, R6, RZ, PT ;  /* 0x000000ff0600720c */ /* 0x000fe20003f46270 */
[----:B-1----:R-:W-:-:S02]  /*18ed0*/  IMAD.MOV.U32 R3, RZ, RZ, R16 ;  /* 0x000000ffff037224 */ /* 0x002fc400078e0010 */
[----:B------:R-:W-:Y:S02]  /*18ee0*/  IMAD.MOV R14, RZ, RZ, -R14 ;  /* 0x000000ffff0e7224 */ /* 0x000fe400078e0a0e */
[----:B------:R-:W-:Y:S01]  /*18ef0*/  @!P3 IMAD.MOV R3, RZ, RZ, -R3 ;  /* 0x000000ffff03b224 */ /* 0x000fe200078e0a03 */
[----:B------:R-:W-:Y:S01]  /*18f00*/  ISETP.GT.U32.AND P3, PT, R10, R20, PT ;  /* 0x000000140a00720c */ /* 0x000fe20003f64070 */
[----:B--2---:R-:W-:Y:S02]  /*18f10*/  IMAD.MOV.U32 R0, RZ, RZ, R15 ;  /* 0x000000ffff007224 */ /* 0x004fe400078e000f */
[----:B------:R-:W-:Y:S01]  /*18f20*/  IMAD.HI.U32 R15, R4, R12, RZ ;  /* 0x0000000c040f7227 */ /* 0x000fe200078e00ff */
[----:B------:R1:W-:Y:S03]  /*18f30*/  STL [R1+0x80], R3 ;  /* 0x0000800301007387 */ /* 0x0003e60000100800 */
[----:B------:R-:W-:Y:S01]  /*18f40*/  @!P4 IMAD.MOV R0, RZ, RZ, -R0 ;  /* 0x000000ffff00c224 */ /* 0x000fe200078e0a00 */
[----:B------:R-:W-:Y:S01]  /*18f50*/  ISETP.GE.AND P4, PT, R2, RZ, PT ;  /* 0x000000ff0200720c */ /* 0x000fe20003f86270 */
[--C-:B------:R-:W-:Y:S01]  /*18f60*/  @!P6 IMAD.IADD R5, R5, 0x1, -R10.reuse ;  /* 0x000000010505e824 */ /* 0x100fe200078e0a0a */
[----:B------:R-:W-:Y:S01]  /*18f70*/  ISETP.GE.AND P6, PT, R11, RZ, PT ;  /* 0x000000ff0b00720c */ /* 0x000fe20003fc6270 */
[----:B------:R-:W-:Y:S01]  /*18f80*/  IMAD.MOV R15, RZ, RZ, -R15 ;  /* 0x000000ffff0f7224 */ /* 0x000fe200078e0a0f */
[----:B------:R2:W-:Y:S01]  /*18f90*/  STL [R1+0x7c], R0 ;  /* 0x00007c0001007387 */ /* 0x0005e20000100800 */
[----:B------:R-:W-:-:S02]  /*18fa0*/  @!P1 IMAD.IADD R8, R8, 0x1, -R10 ;  /* 0x0000000108089824 */ /* 0x000fc400078e0a0a */
[C---:B------:R-:W-:Y:S02]  /*18fb0*/  IMAD R11, R10.reuse, R14, R13 ;  /* 0x0000000e0a0b7224 */ /* 0x040fe400078e020d */
[----:B-1----:R-:W-:Y:S01]  /*18fc0*/  IMAD.MOV.U32 R3, RZ, RZ, R9 ;  /* 0x000000ffff037224 */ /* 0x002fe200078e0009 */
[C---:B------:R-:W-:Y:S01]  /*18fd0*/  ISETP.GT.U32.AND P1, PT, R10.reuse, R8, PT ;  /* 0x000000080a00720c */ /* 0x040fe20003f24070 */
[C---:B------:R-:W-:Y:S02]  /*18fe0*/  IMAD R12, R10.reuse, R15, R12 ;  /* 0x0000000f0a0c7224 */ /* 0x040fe400078e020c */
[----:B------:R-:W-:Y:S01]  /*18ff0*/  @!P5 IMAD.MOV R3, RZ, RZ, -R3 ;  /* 0x000000ffff03d224 */ /* 0x000fe200078e0a03 */
[----:B------:R-:W-:Y:S01]  /*19000*/  ISETP.GT.U32.AND P5, PT, R10, R11, PT ;  /* 0x0000000b0a00720c */ /* 0x000fe20003fa4070 */
[----:B--2---:R-:W-:Y:S02]  /*19010*/  IMAD.MOV.U32 R0, RZ, RZ, R5 ;  /* 0x000000ffff007224 */ /* 0x004fe400078e0005 */
[----:B------:R-:W-:Y:S01]  /*19020*/  @!P3 IMAD.IADD R20, R20, 0x1, -R10 ;  /* 0x000000011414b824 */ /* 0x000fe200078e0a0a */
[----:B------:R-:W-:Y:S01]  /*19030*/  STL [R1+0x78], R3 ;  /* 0x0000780301007387 */ /* 0x000fe20000100800 */
[----:B------:R-:W-:Y:S01]  /*19040*/  @!P0 IMAD.MOV R0, RZ, RZ, -R0 ;  /* 0x000000ffff008224 */ /* 0x000fe200078e0a00 */
        /* <DEDUP_REMOVED lines=11> */
[----:B------:R-:W-:Y:S01]  /*19100*/  IMAD.HI.U32 R7, R4, R13, RZ ;  /* 0x0000000d04077227 */ /* 0x000fe200078e00ff */
[----:B------:R-:W-:-:S02]  /*19110*/  ISETP.GT.U32.AND P5, PT, R10, R11, PT ;  /* 0x0000000b0a00720c */ /* 0x000fc40003fa4070 */
[----:B------:R-:W-:Y:S01]  /*19120*/  IABS R18, R9 ;  /* 0x0000000900127213 */ /* 0x000fe20000000000 */
[----:B-1----:R-:W-:Y:S02]  /*19130*/  IMAD.MOV.U32 R0, RZ, RZ, R8 ;  /* 0x000000ffff007224 */ /* 0x002fe400078e0008 */
[--C-:B------:R-:W-:Y:S01]  /*19140*/  @!P0 IMAD.IADD R12, R12, 0x1, -R10.reuse ;  /* 0x000000010c0c8824 */ /* 0x100fe200078e0a0a */
[----:B------:R-:W-:Y:S01]  /*19150*/  ISETP.GE.AND P0, PT, R6, RZ, PT ;  /* 0x000000ff0600720c */ /* 0x000fe20003f06270 */
[----:B------:R-:W-:Y:S01]  /*19160*/  @!P3 IMAD.IADD R20, R20, 0x1, -R10 ;  /* 0x000000011414b824 */ /* 0x000fe200078e0a0a */
[----:B------:R-:W-:Y:S01]  /*19170*/  ISETP.GE.AND P3, PT, R2, RZ, PT ;  /* 0x000000ff0200720c */ /* 0x000fe20003f66270 */
[----:B------:R-:W-:Y:S01]  /*19180*/  @!P4 IMAD.MOV R0, RZ, RZ, -R0 ;  /* 0x000000ffff00c224 */ /* 0x000fe200078e0a00 */
[----:B------:R-:W-:Y:S01]  /*19190*/  ISETP.GT.U32.AND P4, PT, R10, R12, PT ;  /* 0x0000000c0a00720c */ /* 0x000fe20003f84070 */
[----:B------:R-:W-:-:S03]  /*191a0*/  IMAD.HI.U32 R2, R4, R5, RZ ;  /* 0x0000000504027227 */ /* 0x000fc600078e00ff */
[----:B------:R1:W-:Y:S01]  /*191b0*/  STL [R1+0x70], R0 ;  /* 0x0000700001007387 */ /* 0x0003e20000100800 */
[----:B------:R-:W-:Y:S02]  /*191c0*/  IMAD.MOV R7, RZ, RZ, -R7 ;  /* 0x000000ffff077224 */ /* 0x000fe400078e0a07 */
[----:B------:R-:W-:Y:S02]  /*191d0*/  IMAD.MOV R2, RZ, RZ, -R2 ;  /* 0x000000ffff027224 */ /* 0x000fe400078e0a02 */
[C---:B------:R-:W-:Y:S02]  /*191e0*/  IMAD R13, R10.reuse, R7, R13 ;  /* 0x000000070a0d7224 */ /* 0x040fe400078e020d */
[C---:B------:R-:W-:Y:S02]  /*191f0*/  IMAD R5, R10.reuse, R2, R5 ;  /* 0x000000020a057224 */ /* 0x040fe400078e0205 */
[--C-:B------:R-:W-:Y:S01]  /*19200*/  @!P5 IMAD.IADD R11, R11, 0x1, -R10.reuse ;  /* 0x000000010b0bd824 */ /* 0x100fe200078e0a0a */
[----:B------:R-:W-:Y:S01]  /*19210*/  ISETP.GT.U32.AND P5, PT, R10, R13, PT ;  /* 0x0000000d0a00720c */ /* 0x000fe20003fa4070 */
[----:B------:R-:W-:Y:S01]  /*19220*/  @!P4 IMAD.IADD R12, R12, 0x1, -R10 ;  /* 0x000000010c0cc824 */ /* 0x000fe200078e0a0a */
[----:B------:R-:W-:Y:S01]  /*19230*/  ISETP.GT.U32.AND P4, PT, R10, R5, PT ;  /* 0x000000050a00720c */ /* 0x000fe20003f84070 */
[----:B------:R-:W-:-:S02]  /*19240*/  VIADD R7, R28, 0x19 ;  /* 0x000000191c077836 */ /* 0x000fc40000000000 */
[----:B-1----:R-:W-:Y:S02]  /*19250*/  IMAD.MOV.U32 R0, RZ, RZ, R20 ;  /* 0x000000ffff007224 */ /* 0x002fe400078e0014 */
[C---:B------:R-:W-:Y:S01]  /*19260*/  VIADD R8, R28.reuse, 0x18 ;  /* 0x000000181c087836 */ /* 0x040fe20000000000 */
[----:B------:R-:W-:Y:S01]  /*19270*/  IABS R17, R7 ;  /* 0x0000000700117213 */ /* 0x000fe20000000000 */
[----:B------:R-:W-:Y:S01]  /*19280*/  @!P2 IMAD.MOV R0, RZ, RZ, -R0 ;  /* 0x000000ffff00a224 */ /* 0x000fe200078e0a00 */
[----:B------:R-:W-:Y:S01]  /*19290*/  ISETP.GE.AND P2, PT, R9, RZ, PT ;  /* 0x000000ff0900720c */ /* 0x000fe20003f46270 */
[----:B------:R-:W-:Y:S01]  /*192a0*/  VIADD R6, R28, 0x17 ;  /* 0x000000171c067836 */ /* 0x000fe20000000000 */
[----:B------:R-:W-:Y:S01]  /*192b0*/  IABS R16, R8 ;  /* 0x0000000800107213 */ /* 0x000fe20000000000 */
[--C-:B------:R-:W-:Y:S01]  /*192c0*/  @!P5 IMAD.IADD R13, R13, 0x1, -R10.reuse ;  /* 0x000000010d0dd824 */ /* 0x100fe200078e0a0a */
[----:B------:R1:W-:Y:S01]  /*192d0*/  STL [R1+0x6c], R0 ;  /* 0x00006c0001007387 */ /* 0x0003e20000100800 */
[----:B------:R-:W-:Y:S01]  /*192e0*/  @!P4 IMAD.IADD R5, R5, 0x1, -R10 ;  /* 0x000000010505c824 */ /* 0x000fe200078e0a0a */
[----:B------:R-:W-:Y:S01]  /*192f0*/  IABS R14, R6 ;  /* 0x00000006000e7213 */ /* 0x000fe20000000000 */
[----:B------:R-:W-:Y:S01]  /*19300*/  IMAD.HI.U32 R19, R4, R17, RZ ;  /* 0x0000001104137227 */ /* 0x000fe200078e00ff */
[----:B------:R-:W-:-:S03]  /*19310*/  ISETP.GT.U32.AND P4, PT, R10, R13, PT ;  /* 0x0000000d0a00720c */ /* 0x000fc60003f84070 */
[----:B------:R-:W-:Y:S02]  /*19320*/  IMAD.MOV R19, RZ, RZ, -R19 ;  /* 0x000000ffff137224 */ /* 0x000fe400078e0a13 */
[----:B------:R-:W-:-:S04]  /*19330*/  IMAD.HI.U32 R15, R4, R16, RZ ;  /* 0x00000010040f7227 */ /* 0x000fc800078e00ff */
[----:B-1----:R-:W-:Y:S02]  /*19340*/  IMAD.MOV.U32 R0, RZ, RZ, R11 ;  /* 0x000000ffff007224 */ /* 0x002fe400078e000b */
[----:B------:R-:W-:Y:S02]  /*19350*/  IMAD R17, R10, R19, R17 ;  /* 0x000000130a117224 */ /* 0x000fe400078e0211 */
[----:B------:R-:W-:-:S04]  /*19360*/  IMAD.HI.U32 R2, R4, R18, RZ ;  /* 0x0000001204027227 */ /* 0x000fc800078e00ff */
[----:B------:R-:W-:Y:S01]  /*19370*/  @!P6 IMAD.MOV R0, RZ, RZ, -R0 ;  /* 0x000000ffff00e224 */ /* 0x000fe200078e0a00 */
[C---:B------:R-:W-:Y:S01]  /*19380*/  ISETP.GT.U32.AND P6, PT, R10.reuse, R5, PT ;  /* 0x000000050a00720c */ /* 0x040fe20003fc4070 */
[----:B------:R-:W-:Y:S02]  /*19390*/  IMAD.MOV R15, RZ, RZ, -R15 ;  /* 0x000000ffff0f7224 */ /* 0x000fe400078e0a0f */
[----:B------:R-:W-:Y:S01]  /*193a0*/  @!P4 IMAD.IADD R13, R13, 0x1, -R10 ;  /* 0x000000010d0dc824 */ /* 0x000fe200078e0a0a */
[----:B------:R-:W-:Y:S01]  /*193b0*/  ISETP.GT.U32.AND P4, PT, R10, R17, PT ;  /* 0x000000110a00720c */ /* 0x000fe20003f84070 */
[----:B------:R-:W-:Y:S01]  /*193c0*/  IMAD.MOV R2, RZ, RZ, -R2 ;  /* 0x000000ffff027224 */ /* 0x000fe200078e0a02 */
[----:B------:R1:W-:Y:S01]  /*193d0*/  STL [R1+0x68], R0 ;  /* 0x0000680001007387 */ /* 0x0003e20000100800 */
[----:B------:R-:W-:-:S04]  /*193e0*/  IMAD.HI.U32 R11, R4, R14, RZ ;  /* 0x0000000e040b7227 */ /* 0x000fc800078e00ff */
[C---:B------:R-:W-:Y:S02]  /*193f0*/  IMAD R16, R10.reuse, R15, R16 ;  /* 0x0000000f0a107224 */ /* 0x040fe400078e0210 */
[C---:B------:R-:W-:Y:S02]  /*19400*/  IMAD R18, R10.reuse, R2, R18 ;  /* 0x000000020a127224 */ /* 0x040fe400078e0212 */
[----:B------:R-:W-:Y:S02]  /*19410*/  IMAD.MOV R11, RZ, RZ, -R11 ;  /* 0x000000ffff0b7224 */ /* 0x000fe400078e0a0b */
[----:B-1----:R-:W-:Y:S01]  /*19420*/  IMAD.MOV.U32 R0, RZ, RZ, R13 ;  /* 0x000000ffff007224 */ /* 0x002fe200078e000d */
[C---:B------:R-:W-:Y:S01]  /*19430*/  ISETP.GT.U32.AND P5, PT, R10.reuse, R18, PT ;  /* 0x000000120a00720c */ /* 0x040fe20003fa4070 */
[C---:B------:R-:W-:Y:S02]  /*19440*/  IMAD R14, R10.reuse, R11, R14 ;  /* 0x0000000b0a0e7224 */ /* 0x040fe400078e020e */
[----:B------:R-:W-:Y:S01]  /*19450*/  @!P3 IMAD.MOV R0, RZ, RZ, -R0 ;  /* 0x000000ffff00b224 */ /* 0x000fe200078e0a00 */
[----:B------:R-:W-:Y:S01]  /*19460*/  ISETP.GT.U32.AND P3, PT, R10, R16, PT ;  /* 0x000000100a00720c */ /* 0x000fe20003f64070 */
[----:B------:R-:W-:-:S02]  /*19470*/  IMAD.MOV.U32 R3, RZ, RZ, R12 ;  /* 0x000000ffff037224 */ /* 0x000fc400078e000c */
[--C-:B------:R-:W-:Y:S01]  /*19480*/  @!P4 IMAD.IADD R17, R17, 0x1, -R10.reuse ;  /* 0x000000011111c824 */ /* 0x100fe200078e0a0a */
[----:B------:R-:W-:Y:S01]  /*19490*/  ISETP.GT.U32.AND P4, PT, R10, R14, PT ;  /* 0x0000000e0a00720c */ /* 0x000fe20003f84070 */
[----:B------:R-:W-:Y:S01]  /*194a0*/  @!P1 IMAD.MOV R3, RZ, RZ, -R3 ;  /* 0x000000ffff039224 */ /* 0x000fe200078e0a03 */
[----:B------:R-:W-:Y:S01]  /*194b0*/  ISETP.GE.AND P1, PT, R7, RZ, PT ;  /* 0x000000ff0700720c */ /* 0x000fe20003f26270 */
[----:B------:R-:W-:Y:S02]  /*194c0*/  VIADD R2, R28, 0x16 ;  /* 0x000000161c027836 */ /* 0x000fe40000000000 */
[--C-:B------:R-:W-:Y:S01]  /*194d0*/  @!P6 IMAD.IADD R5, R5, 0x1, -R10.reuse ;  /* 0x000000010505e824 */ /* 0x100fe200078e0a0a */
[----:B------:R-:W-:Y:S01]  /*194e0*/  STL [R1+0x64], R3 ;  /* 0x0000640301007387 */ /* 0x000fe20000100800 */
[--C-:B------:R-:W-:Y:S01]  /*194f0*/  @!P5 IMAD.IADD R18, R18, 0x1, -R10.reuse ;  /* 0x000000011212d824 */ /* 0x100fe200078e0a0a */
[----:B------:R-:W-:Y:S01]  /*19500*/  IABS R9, R2 ;  /* 0x0000000200097213 */ /* 0x000fe20000000000 */
[----:B------:R-:W-:Y:S01]  /*19510*/  @!P3 IMAD.IADD R16, R16, 0x1, -R10 ;  /* 0x000000011010b824 */ /* 0x000fe200078e0a0a */
[----:B------:R1:W-:Y:S01]  /*19520*/  STL [R1+0x50], R0 ;  /* 0x0000500001007387 */ /* 0x0003e20000100800 */
[----:B------:R-:W-:Y:S01]  /*19530*/  VIADD R11, R28, 0x15 ;  /* 0x000000151c0b7836 */ /* 0x000fe20000000000 */
[----:B------:R-:W-:Y:S01]  /*19540*/  ISETP.GT.U32.AND P3, PT, R10, R17, PT ;  /* 0x000000110a00720c */ /* 0x000fe20003f64070 */
[----:B------:R-:W-:Y:S01]  /*19550*/  IMAD.HI.U32 R12, R4, R9, RZ ;  /* 0x00000009040c7227 */ /* 0x000fe200078e00ff */
[----:B------:R-:W-:-:S02]  /*19560*/  ISETP.GT.U32.AND P5, PT, R10, R18, PT ;  /* 0x000000120a00720c */ /* 0x000fc40003fa4070 */
[----:B------:R-:W-:Y:S01]  /*19570*/  ISETP.GE.AND P6, PT, R8, RZ, PT ;  /* 0x000000ff0800720c */ /* 0x000fe20003fc6270 */
[----:B------:R-:W-:Y:S02]  /*19580*/  @!P4 IMAD.IADD R14, R14, 0x1, -R10 ;  /* 0x000000010e0ec824 */ /* 0x000fe400078e0a0a */
[----:B------:R-:W-:Y:S02]  /*19590*/  IMAD.MOV R12, RZ, RZ, -R12 ;  /* 0x000000ffff0c7224 */ /* 0x000fe400078e0a0c */
[----:B-1----:R-:W-:Y:S01]  /*195a0*/  IMAD.MOV.U32 R0, RZ, RZ, R5 ;  /* 0x000000ffff007224 */ /* 0x002fe200078e0005 */
[----:B------:R-:W-:Y:S01]  /*195b0*/  IABS R5, R11 ;  /* 0x0000000b00057213 */ /* 0x000fe20000000000 */
[C---:B------:R-:W-:Y:S01]  /*195c0*/  IMAD R9, R10.reuse, R12, R9 ;  /* 0x0000000c0a097224 */ /* 0x040fe200078e0209 */
[C---:B------:R-:W-:Y:S01]  /*195d0*/  ISETP.GT.U32.AND P4, PT, R10.reuse, R14, PT ;  /* 0x0000000e0a00720c */ /* 0x040fe20003f84070 */
[----:B------:R-:W-:Y:S01]  /*195e0*/  @!P0 IMAD.MOV R0, RZ, RZ, -R0 ;  /* 0x000000ffff008224 */ /* 0x000fe200078e0a00 */
[----:B------:R-:W-:Y:S01]  /*195f0*/  ISETP.GT.U32.AND P0, PT, R10, R16, PT ;  /* 0x000000100a00720c */ /* 0x000fe20003f04070 */
[----:B------:R-:W-:-:S03]  /*19600*/  IMAD.HI.U32 R7, R4, R5, RZ ;  /* 0x0000000504077227 */ /* 0x000fc600078e00ff */
[----:B------:R1:W-:Y:S01]  /*19610*/  STL [R1+0x28], R0 ;  /* 0x0000280001007387 */ /* 0x0003e20000100800 */
[----:B------:R-:W-:Y:S02]  /*19620*/  VIADD R12, R28, 0x13 ;  /* 0x000000131c0c7836 */ /* 0x000fe40000000000 */
[----:B------:R-:W-:Y:S02]  /*19630*/  IMAD.MOV R7, RZ, RZ, -R7 ;  /* 0x000000ffff077224 */ /* 0x000fe400078e0a07 */
[--C-:B------:R-:W-:Y:S01]  /*19640*/  @!P3 IMAD.IADD R17, R17, 0x1, -R10.reuse ;  /* 0x000000011111b824 */ /* 0x100fe200078e0a0a */
[----:B------:R-:W-:Y:S01]  /*19650*/  ISETP.GT.U32.AND P3, PT, R10, R9, PT ;  /* 0x000000090a00720c */ /* 0x000fe20003f64070 */
[--C-:B------:R-:W-:Y:S01]  /*19660*/  @!P5 IMAD.IADD R18, R18, 0x1, -R10.reuse ;  /* 0x000000011212d824 */ /* 0x100fe200078e0a0a */
[----:B------:R-:W-:Y:S01]  /*19670*/  IABS R8, R12 ;  /* 0x0000000c00087213 */ /* 0x000fe20000000000 */
[--C-:B------:R-:W-:Y:S01]  /*19680*/  @!P0 IMAD.IADD R16, R16, 0x1, -R10.reuse ;  /* 0x0000000110108824 */ /* 0x100fe200078e0a0a */
[----:B------:R-:W-:Y:S01]  /*19690*/  ISETP.GE.AND P0, PT, R2, RZ, PT ;  /* 0x000000ff0200720c */ /* 0x000fe20003f06270 */
[----:B------:R-:W-:Y:S01]  /*196a0*/  IMAD R2, R10, R7, R5 ;  /* 0x000000070a027224 */ /* 0x000fe200078e0205 */
[----:B------:R-:W-:Y:S01]  /*196b0*/  ISETP.GE.AND P5, PT, R6, RZ, PT ;  /* 0x000000ff0600720c */ /* 0x000fe20003fa6270 */
[----:B------:R-:W-:-:S02]  /*196c0*/  @!P4 IMAD.IADD R14, R14, 0x1, -R10 ;  /* 0x000000010e0ec824 */ /* 0x000fc400078e0a0a */
[----:B------:R-:W-:Y:S01]  /*196d0*/  IMAD.MOV.U32 R3, RZ, RZ, R18 ;  /* 0x000000ffff037224 */ /* 0x000fe200078e0012 */
[----:B------:R-:W-:Y:S01]  /*196e0*/  ISETP.GT.U32.AND P4, PT, R10, R2, PT ;  /* 0x000000020a00720c */ /* 0x000fe20003f84070 */
[----:B------:R-:W-:-:S04]  /*196f0*/  IMAD.HI.U32 R7, R4, R8, RZ ;  /* 0x0000000804077227 */ /* 0x000fc800078e00ff */
[C---:B------:R-:W-:Y:S02]  /*19700*/  VIADD R15, R28.reuse, 0x14 ;  /* 0x000000141c0f7836 */ /* 0x040fe40000000000 */
[----:B------:R-:W-:Y:S02]  /*19710*/  @!P2 IMAD.MOV R3, RZ, RZ, -R3 ;  /* 0x000000ffff03a224 */ /* 0x000fe400078e0a03 */
[----:B------:R-:W-:Y:S01]  /*19720*/  VIADD R13, R28, 0x12 ;  /* 0x000000121c0d7836 */ /* 0x000fe20000000000 */
[----:B------:R-:W-:Y:S01]  /*19730*/  IABS R19, R15 ;  /* 0x0000000f00137213 */ /* 0x000fe20000000000 */
[----:B------:R-:W-:Y:S01]  /*19740*/  IMAD.MOV R7, RZ, RZ, -R7 ;  /* 0x000000ffff077224 */ /* 0x000fe200078e0a07 */
[----:B------:R2:W-:Y:S01]  /*19750*/  STL [R1+0x24], R3 ;  /* 0x0000240301007387 */ /* 0x0005e20000100800 */
[----:B------:R-:W-:Y:S01]  /*19760*/  @!P3 IMAD.IADD R9, R9, 0x1, -R10 ;  /* 0x000000010909b824 */ /* 0x000fe200078e0a0a */
[----:B------:R-:W-:Y:S01]  /*19770*/  IABS R6, R13 ;  /* 0x0000000d00067213 */ /* 0x000fe20000000000 */
[----:B-1----:R-:W-:Y:S01]  /*19780*/  IMAD.MOV.U32 R0, RZ, RZ, R17 ;  /* 0x000000ffff007224 */ /* 0x002fe200078e0011 */
[----:B------:R-:W-:Y:S01]  /*19790*/  ISETP.GE.AND P3, PT, R11, RZ, PT ;  /* 0x000000ff0b00720c */ /* 0x000fe20003f66270 */
[C---:B------:R-:W-:Y:S01]  /*197a0*/  IMAD R8, R10.reuse, R7, R8 ;  /* 0x000000070a087224 */ /* 0x040fe200078e0208 */
[----:B------:R-:W-:Y:S01]  /*197b0*/  ISETP.GT.U32.AND P2, PT, R10, R9, PT ;  /* 0x000000090a00720c */ /* 0x000fe20003f44070 */
[----:B------:R-:W-:-:S02]  /*197c0*/  @!P1 IMAD.MOV R0, RZ, RZ, -R0 ;  /* 0x000000ffff009224 */ /* 0x000fc400078e0a00 */
[----:B------:R-:W-:-:S03]  /*197d0*/  IMAD.HI.U32 R20, R4, R19, RZ ;  /* 0x0000001304147227 */ /* 0x000fc600078e00ff */
[----:B------:R1:W-:Y:S01]  /*197e0*/  STL [R1+0x20], R0 ;  /* 0x0000200001007387 */ /* 0x0003e20000100800 */
[----:B--2---:R-:W-:Y:S02]  /*197f0*/  IMAD.MOV.U32 R3, RZ, RZ, R16 ;  /* 0x000000ffff037224 */ /* 0x004fe400078e0010 */
[----:B------:R-:W-:Y:S02]  /*19800*/  @!P4 IMAD.IADD R2, R2, 0x1, -R10 ;  /* 0x000000010202c824 */ /* 0x000fe400078e0a0a */
[----:B------:R-:W-:Y:S01]  /*19810*/  @!P6 IMAD.MOV R3, RZ, RZ, -R3 ;  /* 0x000000ffff03e224 */ /* 0x000fe200078e0a03 */
[----:B------:R-:W-:Y:S01]  /*19820*/  ISETP.GT.U32.AND P6, PT, R10, R8, PT ;  /* 0x000000080a00720c */ /* 0x000fe20003fc4070 */
[----:B------:R-:W-:Y:S01]  /*19830*/  IMAD.HI.U32 R5, R4, R6, RZ ;  /* 0x0000000604057227 */ /* 0x000fe200078e00ff */
[----:B------:R-:W-:Y:S02]  /*19840*/  ISETP.GT.U32.AND P1, PT, R10, R2, PT ;  /* 0x000000020a00720c */ /* 0x000fe40003f24070 */
[----:B------:R-:W-:Y:S01]  /*19850*/  STL [R1+0x18], R3 ;  /* 0x0000180301007387 */ /* 0x000fe20000100800 */
[----:B------:R-:W-:-:S02]  /*19860*/  IMAD.MOV R20, RZ, RZ, -R20 ;  /* 0x000000ffff147224 */ /* 0x000fc400078e0a14 */
[----:B-1----:R-:W-:Y:S02]  /*19870*/  IMAD.MOV.U32 R0, RZ, RZ, R14 ;  /* 0x000000ffff007224 */ /* 0x002fe400078e000e */
[----:B------:R-:W-:Y:S02]  /*19880*/  IMAD.MOV R5, RZ, RZ, -R5 ;  /* 0x000000ffff057224 */ /* 0x000fe400078e0a05 */
[----:B------:R-:W-:Y:S02]  /*19890*/  VIADD R7, R28, 0x11 ;  /* 0x000000111c077836 */ /* 0x000fe40000000000 */
[C---:B------:R-:W-:Y:S02]  /*198a0*/  IMAD R11, R10.reuse, R20, R19 ;  /* 0x000000140a0b7224 */ /* 0x040fe400078e0213 */
[----:B------:R-:W-:Y:S01]  /*198b0*/  @!P5 IMAD.MOV R0, RZ, RZ, -R0 ;  /* 0x000000ffff00d224 */ /* 0x000fe200078e0a00 */
[----:B0-----:R-:W-:Y:S01]  /*198c0*/  IABS R29, R7 ;  /* 0x00000007001d7213 */ /* 0x001fe20000000000 */
[C---:B------:R-:W-:Y:S01]  /*198d0*/  IMAD R6, R10.reuse, R5, R6 ;  /* 0x000000050a067224 */ /* 0x040fe200078e0206 */
[----:B------:R-:W-:Y:S01]  /*198e0*/  ISETP.GT.U32.AND P4, PT, R10, R11, PT ;  /* 0x0000000b0a00720c */ /* 0x000fe20003f84070 */
[----:B------:R-:W-:Y:S01]  /*198f0*/  VIADD R5, R28, 0x10 ;  /* 0x000000101c057836 */ /* 0x000fe20000000000 */
[----:B------:R0:W-:Y:S01]  /*19900*/  STL [R1+0x14], R0 ;  /* 0x0000140001007387 */ /* 0x0001e20000100800 */
[--C-:B------:R-:W-:Y:S01]  /*19910*/  @!P2 IMAD.IADD R9, R9, 0x1, -R10.reuse ;  /* 0x000000010909a824 */ /* 0x100fe200078e0a0a */
[----:B------:R-:W-:Y:S01]  /*19920*/  ISETP.GT.U32.AND P2, PT, R10, R6, PT ;  /* 0x000000060a00720c */ /* 0x000fe20003f44070 */
[----:B------:R-:W-:Y:S01]  /*19930*/  @!P6 IMAD.IADD R8, R8, 0x1, -R10 ;  /* 0x000000010808e824 */ /* 0x000fe200078e0a0a */
[----:B------:R-:W-:Y:S01]  /*19940*/  IABS R18, R5 ;  /* 0x0000000500127213 */ /* 0x000fe20000000000 */
[----:B------:R-:W-:Y:S01]  /*19950*/  IMAD.HI.U32 R14, R4, R29, RZ ;  /* 0x0000001d040e7227 */ /* 0x000fe200078e00ff */
[----:B------:R-:W-:-:S03]  /*19960*/  ISETP.GE.AND P5, PT, R15, RZ, PT ;  /* 0x000000ff0f00720c */ /* 0x000fc60003fa6270 */
[----:B------:R-:W-:Y:S01]  /*19970*/  @!P1 IMAD.IADD R2, R2, 0x1, -R10 ;  /* 0x0000000102029824 */ /* 0x000fe200078e0a0a */
[----:B------:R-:W-:Y:S01]  /*19980*/  ISETP.GE.AND P1, PT, R12, RZ, PT ;  /* 0x000000ff0c00720c */ /* 0x000fe20003f26270 */
[----:B0-----:R-:W-:Y:S02]  /*19990*/  IMAD.MOV.U32 R0, RZ, RZ, R9 ;  /* 0x000000ffff007224 */ /* 0x001fe400078e0009 */
[----:B------:R-:W-:Y:S02]  /*199a0*/  IMAD.MOV R14, RZ, RZ, -R14 ;  /* 0x000000ffff0e7224 */ /* 0x000fe400078e0a0e */
[----:B------:R-:W-:Y:S01]  /*199b0*/  @!P0 IMAD.MOV R0, RZ, RZ, -R0 ;  /* 0x000000ffff008224 */ /* 0x000fe200078e0a00 */
[----:B------:R-:W-:Y:S01]  /*199c0*/  ISETP.GT.U32.AND P0, PT, R10, R8, PT ;  /* 0x000000080a00720c */ /* 0x000fe20003f04070 */
[----:B------:R-:W-:-:S03]  /*199d0*/  IMAD.HI.U32 R12, R4, R18, RZ ;  /* 0x00000012040c7227 */ /* 0x000fc600078e00ff */
[----:B------:R0:W-:Y:S01]  /*199e0*/  STL [R1+0x10], R0 ;  /* 0x0000100001007387 */ /* 0x0001e20000100800 */
[C---:B------:R-:W-:Y:S02]  /*199f0*/  IMAD R29, R10.reuse, R14, R29 ;  /* 0x0000000e0a1d7224 */ /* 0x040fe400078e021d */
[----:B------:R-:W-:Y:S02]  /*19a00*/  IMAD.MOV R9, RZ, RZ, -R12 ;  /* 0x000000ffff097224 */ /* 0x000fe400078e0a0c */
[----:B------:R-:W-:Y:S01]  /*19a10*/  @!P4 IMAD.IADD R11, R11, 0x1, -R10 ;  /* 0x000000010b0bc824 */ /* 0x000fe200078e0a0a */
[----:B------:R-:W-:Y:S01]  /*19a20*/  ISETP.GE.AND P4, PT, R13, RZ, PT ;  /* 0x000000ff0d00720c */ /* 0x000fe20003f86270 */
[----:B------:R-:W-:Y:S02]  /*19a30*/  IMAD R18, R10, R9, R18 ;  /* 0x000000090a127224 */ /* 0x000fe400078e0212 */
[----:B------:R-:W-:Y:S01]  /*19a40*/  @!P0 IMAD.IADD R8, R8, 0x1, -R10 ;  /* 0x0000000108088824 */ /* 0x000fe200078e0a0a */
[C---:B------:R-:W-:Y:S01]  /*19a50*/  ISETP.GT.U32.AND P6, PT, R10.reuse, R11, PT ;  /* 0x0000000b0a00720c */ /* 0x040fe20003fc4070 */
[----:B0-----:R-:W-:Y:S01]  /*19a60*/  IMAD.MOV.U32 R0, RZ, RZ, R2 ;  /* 0x000000ffff007224 */ /* 0x001fe200078e0002 */
[----:B------:R-:W-:Y:S01]  /*19a70*/  ISETP.GT.U32.AND P0, PT, R10, R18, PT ;  /* 0x000000120a00720c */ /* 0x000fe20003f04070 */
[----:B------:R-:W-:-:S02]  /*19a80*/  @!P2 IMAD.IADD R6, R6, 0x1, -R10 ;  /* 0x000000010606a824 */ /* 0x000fc400078e0a0a */
[----:B------:R-:W-:Y:S01]  /*19a90*/  @!P3 IMAD.MOV R0, RZ, RZ, -R0 ;  /* 0x000000ffff00b224 */ /* 0x000fe200078e0a00 */
[C---:B------:R-:W-:Y:S01]  /*19aa0*/  ISETP.GT.U32.AND P3, PT, R10.reuse, R29, PT ;  /* 0x0000001d0a00720c */ /* 0x040fe20003f64070 */
[----:B------:R-:W-:Y:S01]  /*19ab0*/  IMAD.MOV.U32 R3, RZ, RZ, R8 ;  /* 0x000000ffff037224 */ /* 0x000fe200078e0008 */
[----:B------:R-:W-:Y:S01]  /*19ac0*/  ISETP.GT.U32.AND P2, PT, R10, R6, PT ;  /* 0x000000060a00720c */ /* 0x000fe20003f44070 */
[----:B------:R-:W-:Y:S01]  /*19ad0*/  VIADD R12, R28, 0xf ;  /* 0x0000000f1c0c7836 */ /* 0x000fe20000000000 */
[----:B------:R0:W-:Y:S01]  /*19ae0*/  STL [R1+0xc], R0 ;  /* 0x00000c0001007387 */ /* 0x0001e20000100800 */
[----:B------:R-:W-:Y:S02]  /*19af0*/  @!P1 IMAD.MOV R3, RZ, RZ, -R3 ;  /* 0x000000ffff039224 */ /* 0x000fe400078e0a03 */
[--C-:B------:R-:W-:Y:S01]  /*19b00*/  @!P6 IMAD.IADD R11, R11, 0x1, -R10.reuse ;  /* 0x000000010b0be824 */ /* 0x100fe200078e0a0a */
[----:B------:R-:W-:Y:S01]  /*19b10*/  ISETP.GE.AND P6, PT, R7, RZ, PT ;  /* 0x000000ff0700720c */ /* 0x000fe20003fc6270 */
[----:B------:R-:W-:Y:S01]  /*19b20*/  @!P0 IMAD.IADD R18, R18, 0x1, -R10 ;  /* 0x0000000112128824 */ /* 0x000fe200078e0a0a */
[----:B------:R-:W-:Y:S01]  /*19b30*/  IABS R20, R12 ;  /* 0x0000000c00147213 */ /* 0x000fe20000000000 */
[----:B------:R-:W-:-:S02]  /*19b40*/  VIADD R2, R28, 0xe ;  /* 0x0000000e1c027836 */ /* 0x000fc40000000000 */
[--C-:B------:R-:W-:Y:S01]  /*19b50*/  @!P3 IMAD.IADD R29, R29, 0x1, -R10.reuse ;  /* 0x000000011d1db824 */ /* 0x100fe200078e0a0a */
[----:B------:R-:W-:Y:S01]  /*19b60*/  ISETP.GE.AND P3, PT, R12, RZ, PT ;  /* 0x000000ff0c00720c */ /* 0x000fe20003f66270 */
[----:B0-----:R-:W-:Y:S01]  /*19b70*/  IMAD.MOV.U32 R0, RZ, RZ, R11 ;  /* 0x000000ffff007224 */ /* 0x001fe200078e000b */
[----:B------:R-:W-:Y:S01]  /*19b80*/  IABS R26, R2 ;  /* 0x00000002001a7213 */ /* 0x000fe20000000000 */
[----:B------:R-:W-:Y:S01]  /*19b90*/  @!P2 IMAD.IADD R6, R6, 0x1, -R10 ;  /* 0x000000010606a824 */ /* 0x000fe200078e0a0a */
[----:B------:R-:W-:Y:S01]  /*19ba0*/  ISETP.GT.U32.AND P0, PT, R10, R29, PT ;  /* 0x0000001d0a00720c */ /* 0x000fe20003f04070 */
[----:B------:R-:W-:Y:S01]  /*19bb0*/  @!P5 IMAD.MOV R0, RZ, RZ, -R0 ;  /* 0x000000ffff00d224 */ /* 0x000fe200078e0a00 */
[----:B------:R-:W-:Y:S01]  /*19bc0*/  ISETP.GE.AND P2, PT, R5, RZ, PT ;  /* 0x000000ff0500720c */ /* 0x000fe20003f46270 */
[----:B------:R-:W-:Y:S01]  /*19bd0*/  IMAD.HI.U32 R9, R4, R20, RZ ;  /* 0x0000001404097227 */ /* 0x000fe200078e00ff */
[----:B------:R-:W-:Y:S02]  /*19be0*/  ISETP.GT.U32.AND P5, PT, R10, R18, PT ;  /* 0x000000120a00720c */ /* 0x000fe40003fa4070 */
[----:B------:R0:W-:Y:S01]  /*19bf0*/  STL [R1+0x8], R0 ;  /* 0x0000080001007387 */ /* 0x0001e20000100800 */
[----:B------:R-:W-:-:S02]  /*19c00*/  IMAD.MOV R9, RZ, RZ, -R9 ;  /* 0x000000ffff097224 */ /* 0x000fc400078e0a09 */
[----:B------:R-:W-:Y:S02]  /*19c10*/  VIADD R5, R28, 0xd ;  /* 0x0000000d1c057836 */ /* 0x000fe40000000000 */
[----:B------:R-:W-:Y:S02]  /*19c20*/  IMAD R20, R10, R9, R20 ;  /* 0x000000090a147224 */ /* 0x000fe400078e0214 */
[----:B------:R-:W-:Y:S01]  /*19c30*/  @!P0 IMAD.IADD R29, R29, 0x1, -R10 ;  /* 0x000000011d1d8824 */ /* 0x000fe200078e0a0a */
[----:B------:R-:W-:Y:S01]  /*19c40*/  IABS R23, R5 ;  /* 0x0000000500177213 */ /* 0x000fe20000000000 */
[----:B------:R-:W-:Y:S01]  /*19c50*/  IMAD.HI.U32 R7, R4, R26, RZ ;  /* 0x0000001a04077227 */ /* 0x000fe200078e00ff */
[----:B------:R-:W-:-:S03]  /*19c60*/  ISETP.GT.U32.AND P1, PT, R10, R20, PT ;  /* 0x000000140a00720c */ /* 0x000fc60003f24070 */
[----:B0-----:R-:W-:Y:S02]  /*19c70*/  IMAD.MOV.U32 R0, RZ, RZ, R6 ;  /* 0x000000ffff007224 */ /* 0x001fe400078e0006 */
[----:B------:R-:W-:Y:S02]  /*19c80*/  @!P6 IMAD.MOV R29, RZ, RZ, -R29 ;  /* 0x000000ffff1de224 */ /* 0x000fe400078e0a1d */
[----:B------:R-:W-:Y:S01]  /*19c90*/  @!P4 IMAD.MOV R0, RZ, RZ, -R0 ;  /* 0x000000ffff00c224 */ /* 0x000fe200078e0a00 */
[----:B------:R-:W-:Y:S01]  /*19ca0*/  ISETP.GE.AND P4, PT, R2, RZ, PT ;  /* 0x000000ff0200720c */ /* 0x000fe20003f86270 */
[----:B------:R-:W-:-:S03]  /*19cb0*/  IMAD.HI.U32 R6, R4, R23, RZ ;  /* 0x0000001704067227 */ /* 0x000fc600078e00ff */
[----:B------:R-:W-:Y:S01]  /*19cc0*/  STL [R1+0x2f5c], R0 ;  /* 0x002f5c0001007387 */ /* 0x000fe20000100800 */
[----:B------:R-:W-:Y:S02]  /*19cd0*/  @!P1 IMAD.IADD R20, R20, 0x1, -R10 ;  /* 0x0000000114149824 */ /* 0x000fe400078e0a0a */
[----:B------:R-:W-:Y:S01]  /*19ce0*/  IMAD.MOV R6, RZ, RZ, -R6 ;  /* 0x000000ffff067224 */ /* 0x000fe200078e0a06 */
[----:B------:R-:W-:Y:S01]  /*19cf0*/  STL [R1+0x4], R3 ;  /* 0x0000040301007387 */ /* 0x000fe20000100800 */
[----:B------:R-:W-:Y:S01]  /*19d00*/  VIADD R2, R28, 0xb ;  /* 0x0000000b1c027836 */ /* 0x000fe20000000000 */
[C---:B------:R-:W-:Y:S01]  /*19d10*/  ISETP.GT.U32.AND P1, PT, R10.reuse, R20, PT ;  /* 0x000000140a00720c */ /* 0x040fe20003f24070 */
[----:B------:R-:W-:Y:S01]  /*19d20*/  IMAD.MOV R7, RZ, RZ, -R7 ;  /* 0x000000ffff077224 */ /* 0x000fe200078e0a07 */
[----:B------:R0:W-:Y:S01]  /*19d30*/  STL [R1+0x2f60], R29 ;  /* 0x002f601d01007387 */ /* 0x0001e20000100800 */
[C---:B------:R-:W-:Y:S01]  /*19d40*/  IMAD R23, R10.reuse, R6, R23 ;  /* 0x000000060a177224 */ /* 0x040fe200078e0217 */
[----:B------:R-:W-:Y:S01]  /*19d50*/  IABS R16, R2 ;  /* 0x0000000200107213 */ /* 0x000fe20000000000 */
[----:B------:R-:W-:-:S02]  /*19d60*/  IMAD R26, R10, R7, R26 ;  /* 0x000000070a1a7224 */ /* 0x000fc400078e021a */
[----:B------:R-:W-:Y:S02]  /*19d70*/  VIADD R7, R28, 0xa ;  /* 0x0000000a1c077836 */ /* 0x000fe40000000000 */
[--C-:B------:R-:W-:Y:S01]  /*19d80*/  @!P5 IMAD.IADD R18, R18, 0x1, -R10.reuse ;  /* 0x000000011212d824 */ /* 0x100fe200078e0a0a */
[----:B0-----:R-:W2:Y:S01]  /*19d90*/  LDL R29, [R1+0x330] ;  /* 0x00033000011d7983 */ /* 0x001ea20000100800 */
[----:B------:R-:W-:Y:S01]  /*19da0*/  ISETP.GT.U32.AND P6, PT, R10, R23, PT ;  /* 0x000000170a00720c */ /* 0x000fe20003fc4070 */
[----:B------:R-:W-:Y:S01]  /*19db0*/  IMAD.HI.U32 R8, R4, R16, RZ ;  /* 0x0000001004087227 */ /* 0x000fe200078e00ff */
[----:B------:R-:W-:Y:S02]  /*19dc0*/  IABS R15, R7 ;  /* 0x00000007000f7213 */ /* 0x000fe40000000000 */
[----:B------:R-:W-:Y:S01]  /*19dd0*/  ISETP.GT.U32.AND P0, PT, R10, R26, PT ;  /* 0x0000001a0a00720c */ /* 0x000fe20003f04070 */
[----:B------:R-:W-:Y:S01]  /*19de0*/  @!P1 IMAD.IADD R20, R20, 0x1, -R10 ;  /* 0x0000000114149824 */ /* 0x000fe200078e0a0a */
[----:B------:R-:W-:Y:S01]  /*19df0*/  ISETP.GE.AND P1, PT, R7, RZ, PT ;  /* 0x000000ff0700720c */ /* 0x000fe20003f26270 */
[----:B------:R-:W-:Y:S01]  /*19e00*/  IMAD.MOV R7, RZ, RZ, -R8 ;  /* 0x000000ffff077224 */ /* 0x000fe200078e0a08 */
[----:B------:R-:W-:Y:S01]  /*19e10*/  ISETP.GE.AND P5, PT, R5, RZ, PT ;  /* 0x000000ff0500720c */ /* 0x000fe20003fa6270 */
[----:B------:R-:W-:-:S02]  /*19e20*/  VIADD R6, R28, 0x9 ;  /* 0x000000091c067836 */ /* 0x000fc40000000000 */
[C---:B------:R-:W-:Y:S02]  /*19e30*/  IMAD R16, R10.reuse, R7, R16 ;  /* 0x000000070a107224 */ /* 0x040fe400078e0210 */
[----:B------:R-:W-:Y:S01]  /*19e40*/  @!P6 IMAD.IADD R23, R23, 0x1, -R10 ;  /* 0x000000011717e824 */ /* 0x000fe200078e0a0a */
[----:B------:R-:W-:Y:S01]  /*19e50*/  IABS R17, R6 ;  /* 0x0000000600117213 */ /* 0x000fe20000000000 */
[----:B------:R-:W-:Y:S01]  /*19e60*/  @!P3 IMAD.MOV R20, RZ, RZ, -R20 ;  /* 0x000000ffff14b224 */ /* 0x000fe200078e0a14 */
[----:B------:R-:W-:Y:S01]  /*19e70*/  ISETP.GT.U32.AND P3, PT, R10, R16, PT ;  /* 0x000000100a00720c */ /* 0x000fe20003f64070 */
[----:B------:R-:W-:Y:S01]  /*19e80*/  @!P0 IMAD.IADD R26, R26, 0x1, -R10 ;  /* 0x000000011a1a8824 */ /* 0x000fe200078e0a0a */
[----:B------:R-:W-:Y:S01]  /*19e90*/  ISETP.GT.U32.AND P6, PT, R10, R23, PT ;  /* 0x000000170a00720c */ /* 0x000fe20003fc4070 */
[----:B------:R-:W-:-:S03]  /*19ea0*/  IMAD.HI.U32 R5, R4, R15, RZ ;  /* 0x0000000f04057227 */ /* 0x000fc600078e00ff */
[----:B------:R-:W-:Y:S01]  /*19eb0*/  ISETP.GT.U32.AND P0, PT, R10, R26, PT ;  /* 0x0000001a0a00720c */ /* 0x000fe20003f04070 */
[----:B------:R-:W-:Y:S02]  /*19ec0*/  IMAD.MOV R5, RZ, RZ, -R5 ;  /* 0x000000ffff057224 */ /* 0x000fe400078e0a05 */
[----:B------:R-:W-:-:S04]  /*19ed0*/  @!P2 IMAD.MOV R18, RZ, RZ, -R18 ;  /* 0x000000ffff12a224 */ /* 0x000fc800078e0a12 */
[--C-:B------:R-:W-:Y:S01]  /*19ee0*/  @!P3 IMAD.IADD R16, R16, 0x1, -R10.reuse ;  /* 0x000000011010b824 */ /* 0x100fe200078e0a0a */
[----:B------:R-:W-:Y:S01]  /*19ef0*/  ISETP.GE.AND P2, PT, R2, RZ, PT ;  /* 0x000000ff0200720c */ /* 0x000fe20003f46270 */
[C---:B------:R-:W-:Y:S02]  /*19f00*/  IMAD R15, R10.reuse, R5, R15 ;  /* 0x000000050a0f7224 */ /* 0x040fe400078e020f */
[----:B------:R-:W-:Y:S01]  /*19f10*/  @!P6 IMAD.IADD R23, R23, 0x1, -R10 ;  /* 0x000000011717e824 */ /* 0x000fe200078e0a0a */
[----:B------:R-:W-:Y:S01]  /*19f20*/  ISETP.GT.U32.AND P3, PT, R10, R16, PT ;  /* 0x000000100a00720c */ /* 0x000fe20003f64070 */
[----:B------:R-:W-:-:S04]  /*19f30*/  IMAD.HI.U32 R2, R4, R17, RZ ;  /* 0x0000001104027227 */ /* 0x000fc800078e00ff */
[----:B------:R-:W-:Y:S01]  /*19f40*/  @!P5 IMAD.MOV R23, RZ, RZ, -R23 ;  /* 0x000000ffff17d224 */ /* 0x000fe200078e0a17 */
[----:B------:R-:W-:Y:S01]  /*19f50*/  ISETP.GT.U32.AND P5, PT, R10, R15, PT ;  /* 0x0000000f0a00720c */ /* 0x000fe20003fa4070 */
[----:B------:R-:W-:-:S04]  /*19f60*/  IMAD.MOV R2, RZ, RZ, -R2 ;  /* 0x000000ffff027224 */ /* 0x000fc800078e0a02 */
[----:B------:R-:W-:Y:S02]  /*19f70*/  IMAD R17, R10, R2, R17 ;  /* 0x000000020a117224 */ /* 0x000fe400078e0211 */
[----:B------:R-:W-:-:S03]  /*19f80*/  @!P3 IMAD.IADD R16, R16, 0x1, -R10 ;  /* 0x000000011010b824 */ /* 0x000fc600078e0a0a */
[----:B------:R-:W-:Y:S01]  /*19f90*/  ISETP.GT.U32.AND P3, PT, R10, R17, PT ;  /* 0x000000110a00720c */ /* 0x000fe20003f64070 */
[--C-:B------:R-:W-:Y:S02]  /*19fa0*/  @!P0 IMAD.IADD R26, R26, 0x1, -R10.reuse ;  /* 0x000000011a1a8824 */ /* 0x100fe400078e0a0a */
[----:B------:R-:W-:Y:S02]  /*19fb0*/  @!P5 IMAD.IADD R15, R15, 0x1, -R10 ;  /* 0x000000010f0fd824 */ /* 0x000fe400078e0a0a */
[----:B------:R-:W-:-:S03]  /*19fc0*/  @!P4 IMAD.MOV R26, RZ, RZ, -R26 ;  /* 0x000000ffff1ac224 */ /* 0x000fc600078e0a1a */
[----:B------:R-:W-:-:S05]  /*19fd0*/  ISETP.GT.U32.AND P5, PT, R10, R15, PT ;  /* 0x0000000f0a00720c */ /* 0x000fca0003fa4070 */
[----:B------:R-:W-:Y:S01]  /*19fe0*/  @!P3 IMAD.IADD R17, R17, 0x1, -R10 ;  /* 0x000000011111b824 */ /* 0x000fe200078e0a0a */
[----:B------:R-:W-:-:S04]  /*19ff0*/  ISETP.GE.AND P0, PT, R6, RZ, PT ;  /* 0x000000ff0600720c */ /* 0x000fc80003f06270 */
[----:B------:R-:W-:-:S03]  /*1a000*/  ISETP.GT.U32.AND P3, PT, R10, R17, PT ;  /* 0x000000110a00720c */ /* 0x000fc60003f64070 */
[--C-:B------:R-:W-:Y:S01]  /*1a010*/  @!P5 IMAD.IADD R15, R15, 0x1, -R10.reuse ;  /* 0x000000010f0fd824 */ /* 0x100fe200078e0a0a */
[----:B------:R-:W-:Y:S09]  /*1a020*/  STL [R1+0x2f64], R18 ;  /* 0x002f641201007387 */ /* 0x000ff20000100800 */
[----:B------:R-:W-:Y:S01]  /*1a030*/  @!P3 IMAD.IADD R17, R17, 0x1, -R10 ;  /* 0x000000011111b824 */ /* 0x000fe200078e0a0a */
[----:B------:R0:W-:Y:S01]  /*1a040*/  STL [R1+0x2f68], R20 ;  /* 0x002f681401007387 */ /* 0x0001e20000100800 */
[----:B------:R-:W-:-:S02]  /*1a050*/  IMAD R0, RZ, RZ, -UR6 ;  /* 0x80000006ff007e24 */ /* 0x000fc4000f8e02ff */
[----:B0-----:R-:W-:Y:S01]  /*1a060*/  IMAD R20, R25, UR6, RZ ;  /* 0x0000000619147c24 */ /* 0x001fe2000f8e02ff */
[----:B------:R-:W-:Y:S01]  /*1a070*/  STL [R1+0x2f6c], R26 ;  /* 0x002f6c1a01007387 */ /* 0x000fe20000100800 */
[----:B------:R-:W-:-:S03]  /*1a080*/  @!P2 IMAD.MOV R16, RZ, RZ, -R16 ;  /* 0x000000ffff10a224 */ /* 0x000fc600078e0a10 */
[----:B------:R-:W-:Y:S01]  /*1a090*/  STL [R1+0x2f70], R23 ;  /* 0x002f701701007387 */ /* 0x000fe20000100800 */
[----:B------:R-:W-:Y:S02]  /*1a0a0*/  @!P1 IMAD.MOV R15, RZ, RZ, -R15 ;  /* 0x000000ffff0f9224 */ /* 0x000fe400078e0a0f */
[----:B------:R-:W-:Y:S02]  /*1a0b0*/  @!P0 IMAD.MOV R17, RZ, RZ, -R17 ;  /* 0x000000ffff118224 */ /* 0x000fe400078e0a11 */
[----:B--2---:R-:W-:-:S05]  /*1a0c0*/  VIADD R2, R29, 0x8 ;  /* 0x000000081d027836 */ /* 0x004fca0000000000 */
[----:B------:R-:W-:Y:S01]  /*1a0d0*/  IABS R12, R2 ;  /* 0x00000002000c7213 */ /* 0x000fe20000000000 */
[----:B------:R-:W-:Y:S01]  /*1a0e0*/  VIADD R24, R29, 0x7 ;  /* 0x000000071d187836 */ /* 0x000fe20000000000 */
[----:B------:R-:W-:-:S03]  /*1a0f0*/  ISETP.GE.AND P4, PT, R2, RZ, PT ;  /* 0x000000ff0200720c */ /* 0x000fc60003f86270 */
[----:B------:R-:W-:Y:S01]  /*1a100*/  IMAD.HI.U32 R2, R4, R12, RZ ;  /* 0x0000000c04027227 */ /* 0x000fe200078e00ff */
[----:B------:R-:W-:Y:S02]  /*1a110*/  ISETP.GE.AND P6, PT, R24, RZ, PT ;  /* 0x000000ff1800720c */ /* 0x000fe40003fc6270 */
[----:B------:R-:W-:Y:S01]  /*1a120*/  IABS R24, R24 ;  /* 0x0000001800187213 */ /* 0x000fe20000000000 */
[----:B------:R-:W-:Y:S02]  /*1a130*/  VIADD R8, R29, 0x6 ;  /* 0x000000061d087836 */ /* 0x000fe40000000000 */
[----:B------:R-:W-:Y:S02]  /*1a140*/  IMAD.MOV R2, RZ, RZ, -R2 ;  /* 0x000000ffff027224 */ /* 0x000fe400078e0a02 */
[----:B------:R-:W-:Y:S01]  /*1a150*/  IMAD.HI.U32 R7, R4, R24, RZ ;  /* 0x0000001804077227 */ /* 0x000fe200078e00ff */
[----:B------:R-:W-:-:S03]  /*1a160*/  IABS R14, R8 ;  /* 0x00000008000e7213 */ /* 0x000fc60000000000 */
[----:B------:R-:W-:Y:S02]  /*1a170*/  IMAD R12, R10, R2, R12 ;  /* 0x000000020a0c7224 */ /* 0x000fe400078e020c */
[----:B------:R-:W-:-:S03]  /*1a180*/  IMAD.HI.U32 R6, R4, R14, RZ ;  /* 0x0000000e04067227 */ /* 0x000fc600078e00ff */
[C---:B------:R-:W-:Y:S01]  /*1a190*/  ISETP.GT.U32.AND P5, PT, R10.reuse, R12, PT ;  /* 0x0000000c0a00720c */ /* 0x040fe20003fa4070 */
[----:B------:R-:W-:Y:S02]  /*1a1a0*/  IMAD.MOV R7, RZ, RZ, -R7 ;  /* 0x000000ffff077224 */ /* 0x000fe400078e0a07 */
[----:B------:R-:W-:Y:S02]  /*1a1b0*/  IMAD.MOV R6, RZ, RZ, -R6 ;  /* 0x000000ffff067224 */ /* 0x000fe400078e0a06 */
[C---:B------:R-:W-:Y:S02]  /*1a1c0*/  IMAD R24, R10.reuse, R7, R24 ;  /* 0x000000070a187224 */ /* 0x040fe400078e0218 */
[C---:B------:R-:W-:Y:S02]  /*1a1d0*/  VIADD R18, R29.reuse, 0x4 ;  /* 0x000000041d127836 */ /* 0x040fe40000000000 */
[C---:B------:R-:W-:Y:S01]  /*1a1e0*/  IMAD R14, R10.reuse, R6, R14 ;  /* 0x000000060a0e7224 */ /* 0x040fe200078e020e */
[----:B------:R-:W-:Y:S01]  /*1a1f0*/  ISETP.GT.U32.AND P3, PT, R10, R24, PT ;  /* 0x000000180a00720c */ /* 0x000fe20003f64070 */
[----:B------:R-:W-:Y:S01]  /*1a200*/  VIADD R3, R29, 0x5 ;  /* 0x000000051d037836 */ /* 0x000fe20000000000 */
[----:B------:R-:W-:Y:S01]  /*1a210*/  IABS R22, R18 ;  /* 0x0000001200167213 */ /* 0x000fe20000000000 */
[----:B------:R-:W-:Y:S01]  /*1a220*/  @!P5 IMAD.IADD R12, R12, 0x1, -R10 ;  /* 0x000000010c0cd824 */ /* 0x000fe200078e0a0a */
[----:B------:R-:W-:-:S02]  /*1a230*/  ISETP.GT.U32.AND P5, PT, R10, R14, PT ;  /* 0x0000000e0a00720c */ /* 0x000fc40003fa4070 */
[----:B------:R-:W-:Y:S01]  /*1a240*/  IABS R11, R3 ;  /* 0x00000003000b7213 */ /* 0x000fe20000000000 */
[----:B------:R-:W-:Y:S02]  /*1a250*/  VIADD R27, R29, 0x3 ;  /* 0x000000031d1b7836 */ /* 0x000fe40000000000 */
[----:B------:R-:W-:-:S04]  /*1a260*/  IMAD.HI.U32 R2, R4, R22, RZ ;  /* 0x0000001604027227 */ /* 0x000fc800078e00ff */
[C---:B------:R-:W-:Y:S02]  /*1a270*/  VIADD R9, R29.reuse, 0x2 ;  /* 0x000000021d097836 */ /* 0x040fe40000000000 */
[----:B------:R-:W-:Y:S01]  /*1a280*/  IMAD.HI.U32 R5, R4, R11, RZ ;  /* 0x0000000b04057227 */ /* 0x000fe200078e00ff */
[----:B------:R-:W-:Y:S02]  /*1a290*/  IABS R25, R27 ;  /* 0x0000001b00197213 */ /* 0x000fe40000000000 */
[----:B------:R-:W-:Y:S01]  /*1a2a0*/  IABS R19, R9 ;  /* 0x0000000900137213 */ /* 0x000fe20000000000 */
[----:B------:R-:W-:Y:S02]  /*1a2b0*/  IMAD.MOV R2, RZ, RZ, -R2 ;  /* 0x000000ffff027224 */ /* 0x000fe400078e0a02 */
[----:B------:R-:W-:Y:S02]  /*1a2c0*/  VIADD R28, R29, 0x1 ;  /* 0x000000011d1c7836 */ /* 0x000fe40000000000 */
[----:B------:R-:W-:-:S02]  /*1a2d0*/  @!P3 IMAD.IADD R24, R24, 0x1, -R10 ;  /* 0x000000011818b824 */ /* 0x000fc400078e0a0a */
[----:B------:R-:W-:Y:S01]  /*1a2e0*/  IMAD.MOV R5, RZ, RZ, -R5 ;  /* 0x000000ffff057224 */ /* 0x000fe200078e0a05 */
[----:B------:R-:W-:Y:S01]  /*1a2f0*/  IABS R21, R28 ;  /* 0x0000001c00157213 */ /* 0x000fe20000000000 */
[----:B------:R-:W-:Y:S02]  /*1a300*/  IMAD R22, R10, R2, R22 ;  /* 0x000000020a167224 */ /* 0x000fe400078e0216 */
[----:B------:R-:W-:Y:S02]  /*1a310*/  IMAD R6, R0, 0x8, R20 ;  /* 0x0000000800067824 */ /* 0x000fe400078e0214 */
[----:B------:R-:W-:Y:S01]  /*1a320*/  @!P5 IMAD.IADD R14, R14, 0x1, -R10 ;  /* 0x000000010e0ed824 */ /* 0x000fe200078e0a0a */
[C---:B------:R-:W-:Y:S01]  /*1a330*/  ISETP.GT.U32.AND P5, PT, R10.reuse, R24, PT ;  /* 0x000000180a00720c */ /* 0x040fe20003fa4070 */
[----:B------:R-:W-:Y:S02]  /*1a340*/  IMAD R11, R10, R5, R11 ;  /* 0x000000050a0b7224 */ /* 0x000fe400078e020b */
[----:B------:R-:W-:Y:S01]  /*1a350*/  IMAD.HI.U32 R2, R4, R25, RZ ;  /* 0x0000001904027227 */ /* 0x000fe200078e00ff */
[----:B------:R-:W-:-:S03]  /*1a360*/  IABS R13, R29 ;  /* 0x0000001d000d7213 */ /* 0x000fc60000000000 */
[----:B------:R-:W-:Y:S01]  /*1a370*/  IMAD.HI.U32 R5, R4, R19, RZ ;  /* 0x0000001304057227 */ /* 0x000fe200078e00ff */
[----:B------:R0:W-:Y:S01]  /*1a380*/  STL [R1+0x5c], R6 ;  /* 0x00005c0601007387 */ /* 0x0001e20000100800 */
[----:B------:R-:W-:Y:S02]  /*1a390*/  ISETP.GT.U32.AND P2, PT, R10, R14, PT ;  /* 0x0000000e0a00720c */ /* 0x000fe40003f44070 */
[----:B------:R-:W-:Y:S02]  /*1a3a0*/  IMAD.MOV R2, RZ, RZ, -R2 ;  /* 0x000000ffff027224 */ /* 0x000fe400078e0a02 */
[----:B------:R-:W-:Y:S01]  /*1a3b0*/  IMAD R7, R0, 0x8, R6 ;  /* 0x0000000800077824 */ /* 0x000fe200078e0206 */
[C---:B------:R-:W-:Y:S01]  /*1a3c0*/  ISETP.GT.U32.AND P3, PT, R10.reuse, R12, PT ;  /* 0x0000000c0a00720c */ /* 0x040fe20003f64070 */
[----:B------:R-:W-:Y:S01]  /*1a3d0*/  IMAD.MOV R5, RZ, RZ, -R5 ;  /* 0x000000ffff057224 */ /* 0x000fe200078e0a05 */
[----:B------:R-:W-:Y:S01]  /*1a3e0*/  ISETP.GT.U32.AND P1, PT, R10, R11, PT ;  /* 0x0000000b0a00720c */ /* 0x000fe20003f24070 */
[----:B0-----:R-:W-:-:S04]  /*1a3f0*/  IMAD.HI.U32 R6, R4, R21, RZ ;  /* 0x0000001504067227 */ /* 0x001fc800078e00ff */
[----:B------:R-:W-:-:S04]  /*1a400*/  IMAD.HI.U32 R4, R4, R13, RZ ;  /* 0x0000000d04047227 */ /* 0x000fc800078e00ff */
[C---:B------:R-:W-:Y:S02]  /*1a410*/  IMAD R25, R10.reuse, R2, R25 ;  /* 0x000000020a197224 */ /* 0x040fe400078e0219 */
[C---:B------:R-:W-:Y:S02]  /*1a420*/  IMAD R19, R10.reuse, R5, R19 ;  /* 0x000000050a137224 */ /* 0x040fe400078e0213 */
[----:B------:R-:W-:Y:S02]  /*1a430*/  IMAD.MOV R2, RZ, RZ, -R6 ;  /* 0x000000ffff027224 */ /* 0x000fe400078e0a06 */
[----:B------:R-:W-:Y:S02]  /*1a440*/  IMAD.MOV R4, RZ, RZ, -R4 ;  /* 0x000000ffff047224 */ /* 0x000fe400078e0a04 */
[----:B------:R-:W-:Y:S02]  /*1a450*/  IMAD R21, R10, R2, R21 ;  /* 0x000000020a157224 */ /* 0x000fe400078e0215 */
[--C-:B------:R-:W-:Y:S01]  /*1a460*/  @!P5 IMAD.IADD R24, R24, 0x1, -R10.reuse ;  /* 0x000000011818d824 */ /* 0x100fe200078e0a0a */
[C---:B------:R-:W-:Y:S01]  /*1a470*/  ISETP.GT.U32.AND P5, PT, R10.reuse, R19, PT ;  /* 0x000000130a00720c */ /* 0x040fe20003fa4070 */
[----:B------:R-:W-:Y:S01]  /*1a480*/  IMAD R13, R10, R4, R13 ;  /* 0x000000040a0d7224 */ /* 0x000fe200078e020d */
[----:B------:R0:W-:Y:S01]  /*1a490*/  STL [R1+0x98], R7 ;  /* 0x0000980701007387 */ /* 0x0001e20000100800 */
[--C-:B------:R-:W-:Y:S01]  /*1a4a0*/  @!P2 IMAD.IADD R14, R14, 0x1, -R10.reuse ;  /* 0x000000010e0ea824 */ /* 0x100fe200078e0a0a */
[----:B------:R-:W-:Y:S01]  /*1a4b0*/  ISETP.GT.U32.AND P2, PT, R10, R21, PT ;  /* 0x000000150a00720c */ /* 0x000fe20003f44070 */
[--C-:B------:R-:W-:Y:S01]  /*1a4c0*/  @!P3 IMAD.IADD R12, R12, 0x1, -R10.reuse ;  /* 0x000000010c0cb824 */ /* 0x100fe200078e0a0a */
[C---:B------:R-:W-:Y:S01]  /*1a4d0*/  ISETP.GT.U32.AND P0, PT, R10.reuse, R22, PT ;  /* 0x000000160a00720c */ /* 0x040fe20003f04070 */
[----:B------:R-:W-:Y:S01]  /*1a4e0*/  @!P1 IMAD.IADD R11, R11, 0x1, -R10 ;  /* 0x000000010b0b9824 */ /* 0x000fe200078e0a0a */
[----:B------:R-:W-:-:S02]  /*1a4f0*/  ISETP.GT.U32.AND P3, PT, R10, R25, PT ;  /* 0x000000190a00720c */ /* 0x000fc40003f64070 */
[----:B------:R-:W-:Y:S01]  /*1a500*/  ISETP.GT.U32.AND P1, PT, R10, R13, PT ;  /* 0x0000000d0a00720c */ /* 0x000fe20003f24070 */
[----:B0-----:R-:W-:-:S04]  /*1a510*/  IMAD R7, R0, 0x8, R7 ;  /* 0x0000000800077824 */ /* 0x001fc800078e0207 */
[C---:B------:R-:W-:Y:S02]  /*1a520*/  IMAD R2, R0.reuse, 0x8, R7 ;  /* 0x0000000800027824 */ /* 0x040fe400078e0207 */
[----:B------:R-:W-:Y:S02]  /*1a530*/  @!P5 IMAD.IADD R19, R19, 0x1, -R10 ;  /* 0x000000011313d824 */ /* 0x000fe400078e0a0a */
[----:B------:R-:W-:Y:S02]  /*1a540*/  IMAD R4, R0, 0x8, R2 ;  /* 0x0000000800047824 */ /* 0x000fe400078e0202 */
[----:B------:R-:W-:Y:S01]  /*1a550*/  @!P2 IMAD.IADD R21, R21, 0x1, -R10 ;  /* 0x000000011515a824 */ /* 0x000fe200078e0a0a */
[----:B------:R-:W-:Y:S01]  /*1a560*/  ISETP.GT.U32.AND P2, PT, R10, R19, PT ;  /* 0x000000130a00720c */ /* 0x000fe20003f44070 */
[----:B------:R-:W-:Y:S02]  /*1a570*/  IMAD R5, R0, 0x8, R4 ;  /* 0x0000000800057824 */ /* 0x000fe400078e0204 */
[----:B------:R-:W-:-:S02]  /*1a580*/  @!P0 IMAD.IADD R22, R22, 0x1, -R10 ;  /* 0x0000000116168824 */ /* 0x000fc400078e0a0a */
[----:B------:R-:W-:Y:S02]  /*1a590*/  @!P3 IMAD.IADD R25, R25, 0x1, -R10 ;  /* 0x000000011919b824 */ /* 0x000fe400078e0a0a */
[----:B------:R-:W-:Y:S01]  /*1a5a0*/  @!P4 IMAD.MOV R12, RZ, RZ, -R12 ;  /* 0x000000ffff0cc224 */ /* 0x000fe200078e0a0c */
[----:B------:R-:W-:Y:S01]  /*1a5b0*/  ISETP.GT.U32.AND P4, PT, R10, R11, PT ;  /* 0x0000000b0a00720c */ /* 0x000fe20003f84070 */
[----:B------:R-:W-:Y:S02]  /*1a5c0*/  @!P1 IMAD.IADD R13, R13, 0x1, -R10 ;  /* 0x000000010d0d9824 */ /* 0x000fe400078e0a0a */
[----:B------:R-:W-:Y:S01]  /*1a5d0*/  IMAD R6, R0, 0x10, R5 ;  /* 0x0000001000067824 */ /* 0x000fe200078e0205 */
[----:B------:R0:W-:Y:S01]  /*1a5e0*/  STL [R1+0x1c], R7 ;  /* 0x00001c0701007387 */ /* 0x0001e20000100800 */
[----:B------:R-:W-:Y:S01]  /*1a5f0*/  @!P6 IMAD.MOV R24, RZ, RZ, -R24 ;  /* 0x000000ffff18e224 */ /* 0x000fe200078e0a18 */
[C---:B------:R-:W-:Y:S02]  /*1a600*/  ISETP.GT.U32.AND P3, PT, R10.reuse, R22, PT ;  /* 0x000000160a00720c */ /* 0x040fe40003f64070 */
[----:B------:R-:W-:-:S02]  /*1a610*/  ISETP.GT.U32.AND P5, PT, R10, R25, PT ;  /* 0x000000190a00720c */ /* 0x000fc40003fa4070 */
[C---:B------:R-:W-:Y:S02]  /*1a620*/  ISETP.GT.U32.AND P6, PT, R10.reuse, R21, PT ;  /* 0x000000150a00720c */ /* 0x040fe40003fc4070 */
[----:B------:R-:W-:Y:S01]  /*1a630*/  ISETP.GT.U32.AND P1, PT, R10, R13, PT ;  /* 0x0000000d0a00720c */ /* 0x000fe20003f24070 */
[----:B------:R-:W-:Y:S01]  /*1a640*/  STL [R1+0x2f74], R16 ;  /* 0x002f741001007387 */ /* 0x000fe20000100800 */
[----:B0-----:R-:W-:Y:S01]  /*1a650*/  IMAD R7, R0, 0x8, R6 ;  /* 0x0000000800077824 */ /* 0x001fe200078e0206 */
[----:B------:R-:W-:Y:S02]  /*1a660*/  ISETP.GE.AND P0, PT, R8, RZ, PT ;  /* 0x000000ff0800720c */ /* 0x000fe40003f06270 */
[----:B------:R-:W-:Y:S01]  /*1a670*/  STL [R1+0x2f78], R15 ;  /* 0x002f780f01007387 */ /* 0x000fe20000100800 */
[----:B------:R-:W-:-:S03]  /*1a680*/  IMAD R8, R0, 0x8, R7 ;  /* 0x0000000800087824 */ /* 0x000fc600078e0207 */
[----:B------:R-:W-:Y:S01]  /*1a690*/  STL [R1+0x2f7c], R17 ;  /* 0x002f7c1101007387 */ /* 0x000fe20000100800 */
[----:B------:R-:W-:-:S03]  /*1a6a0*/  @!P2 IMAD.IADD R19, R19, 0x1, -R10 ;  /* 0x000000011313a824 */ /* 0x000fc600078e0a0a */
[----:B------:R0:W-:Y:S01]  /*1a6b0*/  STL [R1+0x2f54], R2 ;  /* 0x002f540201007387 */ /* 0x0001e20000100800 */
[----:B------:R-:W-:-:S03]  /*1a6c0*/  ISETP.GE.AND P2, PT, R9, RZ, PT ;  /* 0x000000ff0900720c */ /* 0x000fc60003f46270 */
[----:B------:R-:W-:Y:S01]  /*1a6d0*/  STL [R1+0x2f50], R4 ;  /* 0x002f500401007387 */ /* 0x000fe20000100800 */
[----:B------:R-:W-:-:S03]  /*1a6e0*/  @!P4 IMAD.IADD R11, R11, 0x1, -R10 ;  /* 0x000000010b0bc824 */ /* 0x000fc600078e0a0a */
[----:B------:R-:W-:Y:S01]  /*1a6f0*/  STL [R1+0x2f80], R12 ;  /* 0x002f800c01007387 */ /* 0x000fe20000100800 */
[----:B------:R-:W-:Y:S01]  /*1a700*/  IMAD R9, R0, 0x8, R8 ;  /* 0x0000000800097824 */ /* 0x000fe200078e0208 */
[----:B0-----:R-:W0:Y:S01]  /*1a710*/  S2R R2, SR_TID.X ;  /* 0x0000000000027919 */ /* 0x001e220000002100 */
[----:B------:R-:W-:Y:S01]  /*1a720*/  ISETP.GE.AND P4, PT, R3, RZ, PT ;  /* 0x000000ff0300720c */ /* 0x000fe20003f86270 */
[----:B------:R-:W-:Y:S04]  /*1a730*/  STL [R1+0x2f4c], R5 ;  /* 0x002f4c0501007387 */ /* 0x000fe80000100800 */
[----:B------:R-:W-:Y:S01]  /*1a740*/  STL [R1+0x2f84], R24 ;  /* 0x002f841801007387 */ /* 0x000fe20000100800 */
[----:B------:R-:W-:-:S03]  /*1a750*/  @!P3 IMAD.IADD R22, R22, 0x1, -R10 ;  /* 0x000000011616b824 */ /* 0x000fc600078e0a0a */
[----:B------:R-:W-:Y:S01]  /*1a760*/  STL [R1+0x2f48], R6 ;  /* 0x002f480601007387 */ /* 0x000fe20000100800 */
[----:B------:R-:W-:-:S03]  /*1a770*/  @!P5 IMAD.IADD R25, R25, 0x1, -R10 ;  /* 0x000000011919d824 */ /* 0x000fc600078e0a0a */
[----:B------:R-:W2:Y:S01]  /*1a780*/  LDL.LU R3, [R1+0x3054] ;  /* 0x0030540001037983 */ /* 0x000ea20000300800 */
[--C-:B------:R-:W-:Y:S02]  /*1a790*/  @!P6 IMAD.IADD R21, R21, 0x1, -R10.reuse ;  /* 0x000000011515e824 */ /* 0x100fe400078e0a0a */
[----:B------:R-:W-:Y:S01]  /*1a7a0*/  @!P1 IMAD.IADD R13, R13, 0x1, -R10 ;  /* 0x000000010d0d9824 */ /* 0x000fe200078e0a0a */
[----:B------:R-:W-:Y:S01]  /*1a7b0*/  STL [R1+0x2f44], R7 ;  /* 0x002f440701007387 */ /* 0x000fe20000100800 */
[----:B------:R-:W-:-:S03]  /*1a7c0*/  IMAD R10, R0, 0x8, R9 ;  /* 0x00000008000a7824 */ /* 0x000fc600078e0209 */
[----:B------:R-:W-:Y:S04]  /*1a7d0*/  STL [R1+0x2f40], R8 ;  /* 0x002f400801007387 */ /* 0x000fe80000100800 */
[----:B------:R1:W-:Y:S02]  /*1a7e0*/  STL [R1+0x2f3c], R9 ;  /* 0x002f3c0901007387 */ /* 0x0003e40000100800 */
[----:B-1----:R-:W1:Y:S01]  /*1a7f0*/  LDC R9, c[0x0][0x23c] ;  /* 0x00008f00ff097b82 */ /* 0x002e620000000800 */
[----:B------:R-:W-:-:S05]  /*1a800*/  @!P0 IMAD.MOV R14, RZ, RZ, -R14 ;  /* 0x000000ffff0e8224 */ /* 0x000fca00078e0a0e */
[----:B------:R-:W-:Y:S04]  /*1a810*/  STL [R1+0x2f88], R14 ;  /* 0x002f880e01007387 */ /* 0x000fe80000100800 */
[----:B------:R-:W-:Y:S04]  /*1a820*/  STL [R1+0x2f38], R10 ;  /* 0x002f380a01007387 */ /* 0x000fe80000100800 */
[----:B0-----:R-:W-:Y:S04]  /*1a830*/  STL [R1+0x2f8c], R2 ;  /* 0x002f8c0201007387 */ /* 0x001fe80000100800 */
[----:B-1----:R0:W-:Y:S04]  /*1a840*/  STL [R1+0x2f90], R9 ;  /* 0x002f900901007387 */ /* 0x0021e80000100800 */
[----:B0-----:R-:W3:Y:S01]  /*1a850*/  LDL.LU R9, [R1+0x7dc] ;  /* 0x0007dc0001097983 */ /* 0x001ee20000300800 */
[----:B------:R-:W-:-:S02]  /*1a860*/  ISETP.GE.AND P6, PT, R28, RZ, PT ;  /* 0x000000ff1c00720c */ /* 0x000fc40003fc6270 */
[----:B------:R-:W-:Y:S02]  /*1a870*/  ISETP.GE.AND P3, PT, R18, RZ, PT ;  /* 0x000000ff1200720c */ /* 0x000fe40003f66270 */
[----:B------:R-:W-:Y:S02]  /*1a880*/  ISETP.GE.AND P5, PT, R27, RZ, PT ;  /* 0x000000ff1b00720c */ /* 0x000fe40003fa6270 */
[----:B------:R-:W-:Y:S01]  /*1a890*/  ISETP.GE.AND P1, PT, R29, RZ, PT ;  /* 0x000000ff1d00720c */ /* 0x000fe20003f26270 */
[----:B------:R-:W-:Y:S02]  /*1a8a0*/  @!P4 IMAD.MOV R11, RZ, RZ, -R11 ;  /* 0x000000ffff0bc224 */ /* 0x000fe400078e0a0b */
[----:B------:R-:W-:-:S06]  /*1a8b0*/  @!P2 IMAD.MOV R19, RZ, RZ, -R19 ;  /* 0x000000ffff13a224 */ /* 0x000fcc00078e0a13 */
[----:B------:R-:W-:Y:S02]  /*1a8c0*/  @!P3 IMAD.MOV R22, RZ, RZ, -R22 ;  /* 0x000000ffff16b224 */ /* 0x000fe400078e0a16 */
[----:B------:R-:W-:Y:S02]  /*1a8d0*/  @!P5 IMAD.MOV R25, RZ, RZ, -R25 ;  /* 0x000000ffff19d224 */ /* 0x000fe400078e0a19 */
[----:B------:R-:W-:Y:S02]  /*1a8e0*/  @!P6 IMAD.MOV R21, RZ, RZ, -R21 ;  /* 0x000000ffff15e224 */ /* 0x000fe400078e0a15 */
[----:B------:R-:W-:Y:S01]  /*1a8f0*/  @!P1 IMAD.MOV R13, RZ, RZ, -R13 ;  /* 0x000000ffff0d9224 */ /* 0x000fe200078e0a0d */
[----:B---3--:R0:W-:Y:S04]  /*1a900*/  STL [R1+0x3050], R9 ;  /* 0x0030500901007387 */ /* 0x0081e80000100800 */
[----:B0-----:R-:W3:Y:S01]  /*1a910*/  LDL.LU R9, [R1+0x38] ;  /* 0x0000380001097983 */ /* 0x001ee20000300800 */
[----:B--2---:R-:W-:-:S02]  /*1a920*/  ISETP.NE.AND P0, PT, R3, RZ, PT ;  /* 0x000000ff0300720c */ /* 0x004fc40003f05270 */
[----:B------:R-:W-:Y:S01]  /*1a930*/  LOP3.LUT R28, RZ, R3, RZ, 0x33, !PT ;  /* 0x00000003ff1c7212 */ /* 0x000fe200078e33ff */
[C---:B------:R-:W-:Y:S01]  /*1a940*/  IMAD R3, R0.reuse, 0x8, R10 ;  /* 0x0000000800037824 */ /* 0x040fe200078e020a */
[----:B------:R-:W2:Y:S04]  /*1a950*/  LDL.LU R2, [R1+0x7e0] ;  /* 0x0007e00001027983 */ /* 0x000ea80000300800 */
[----:B------:R-:W4:Y:S04]  /*1a960*/  LDL.LU R10, [R1+0x7e8] ;  /* 0x0007e800010a7983 */ /* 0x000f280000300800 */
[----:B------:R-:W5:Y:S04]  /*1a970*/  LDL.LU R14, [R1+0x7e4] ;  /* 0x0007e400010e7983 */ /* 0x000f680000300800 */
[----:B------:R-:W2:Y:S04]  /*1a980*/  LDL.LU R8, [R1+0x1bc] ;  /* 0x0001bc0001087983 */ /* 0x000ea80000300800 */
[----:B------:R-:W5:Y:S04]  /*1a990*/  LDL.LU R7, [R1+0x1cc] ;  /* 0x0001cc0001077983 */ /* 0x000f680000300800 */
[----:B------:R-:W5:Y:S04]  /*1a9a0*/  LDL.LU R6, [R1+0x1e4] ;  /* 0x0001e40001067983 */ /* 0x000f680000300800 */
[----:B------:R-:W5:Y:S04]  /*1a9b0*/  LDL.LU R24, [R1+0x7d4] ;  /* 0x0007d40001187983 */ /* 0x000f680000300800 */
[----:B------:R-:W5:Y:S04]  /*1a9c0*/  LDL.LU R5, [R1+0x7d8] ;  /* 0x0007d80001057983 */ /* 0x000f680000300800 */
[----:B------:R-:W5:Y:S04]  /*1a9d0*/  LDL.LU R12, [R1+0x1e8] ;  /* 0x0001e800010c7983 */ /* 0x000f680000300800 */
[----:B------:R-:W4:Y:S04]  /*1a9e0*/  LDL.LU R4, [R1+0x210] ;  /* 0x0002100001047983 */ /* 0x000f280000300800 */
[----:B------:R-:W5:Y:S01]  /*1a9f0*/  LDL.LU R17, [R1+0x214] ;  /* 0x0002140001117983 */ /* 0x000f620000300800 */
[----:B------:R-:W-:-:S03]  /*1aa00*/  IMAD R27, R0, 0x8, R3 ;  /* 0x00000008001b7824 */ /* 0x000fc600078e0203 */
[----:B------:R-:W5:Y:S04]  /*1aa10*/  LDL.LU R15, [R1+0x21c] ;  /* 0x00021c00010f7983 */ /* 0x000f680000300800 */
[----:B------:R-:W5:Y:S04]  /*1aa20*/  LDL.LU R16, [R1+0x22c] ;  /* 0x00022c0001107983 */ /* 0x000f680000300800 */
[----:B------:R-:W5:Y:S04]  /*1aa30*/  LDL.LU R23, [R1+0x240] ;  /* 0x0002400001177983 */ /* 0x000f680000300800 */
[----:B------:R-:W5:Y:S04]  /*1aa40*/  LDL.LU R26, [R1+0x244] ;  /* 0x00024400011a7983 */ /* 0x000f680000300800 */
[----:B------:R-:W5:Y:S04]  /*1aa50*/  LDL.LU R20, [R1+0x26c] ;  /* 0x00026c0001147983 */ /* 0x000f680000300800 */
[----:B------:R-:W5:Y:S04]  /*1aa60*/  LDL.LU R18, [R1+0x284] ;  /* 0x0002840001127983 */ /* 0x000f680000300800 */
[----:B------:R-:W5:Y:S04]  /*1aa70*/  LDL.LU R29, [R1+0x294] ;  /* 0x00029400011d7983 */ /* 0x000f680000300800 */
[----:B------:R-:W5:Y:S04]  /*1aa80*/  LDL.LU R0, [R1+0x2a4] ;  /* 0x0002a40001007983 */ /* 0x000f680000300800 */
[----:B------:R0:W-:Y:S04]  /*1aa90*/  STL [R1+0x2f94], R27 ;  /* 0x002f941b01007387 */ /* 0x0001e80000100800 */
[----:B0-----:R-:W5:Y:S04]  /*1aaa0*/  LDL.LU R27, [R1+0x1ac] ;  /* 0x0001ac00011b7983 */ /* 0x001f680000300800 */
        /* <DEDUP_REMOVED lines=13> */
[----:B0-----:R-:W5:Y:S01]  /*1ab80*/  LDL.LU R13, [R1+0x48] ;  /* 0x00004800010d7983 */ /* 0x001f620000300800 */
[----:B---3--:R-:W-:-:S05]  /*1ab90*/  SEL R9, R28, R9, !P0 ;  /* 0x000000091c097207 */ /* 0x008fca0004000000 */
[----:B------:R0:W-:Y:S04]  /*1aba0*/  STL [R1+0x38], R9 ;  /* 0x0000380901007387 */ /* 0x0001e80000100800 */
[----:B0-----:R-:W3:Y:S01]  /*1abb0*/  LDL.LU R9, [R1+0x3050] ;  /* 0x0030500001097983 */ /* 0x001ee20000300800 */
[C---:B--2---:R-:W-:Y:S02]  /*1abc0*/  SEL R8, R28.reuse, R8, !P0 ;  /* 0x000000081c087207 */ /* 0x044fe40004000000 */
[C---:B----4-:R-:W-:Y:S02]  /*1abd0*/  SEL R4, R28.reuse, R4, !P0 ;  /* 0x000000041c047207 */ /* 0x050fe40004000000 */
[C---:B-----5:R-:W-:Y:S02]  /*1abe0*/  SEL R11, R28.reuse, R11, !P0 ;  /* 0x0000000b1c0b7207 */ /* 0x060fe40004000000 */
[----:B------:R-:W-:-:S05]  /*1abf0*/  SEL R13, R28, R13, !P0 ;  /* 0x0000000d1c0d7207 */ /* 0x000fca0004000000 */
[----:B------:R0:W-:Y:S02]  /*1ac00*/  STL [R1+0x60], R13 ;  /* 0x0000600d01007387 */ /* 0x0001e40000100800 */
[C---:B0-----:R-:W-:Y:S02]  /*1ac10*/  SEL R13, R28.reuse, R21, !P0 ;  /* 0x000000151c0d7207 */ /* 0x041fe40004000000 */
[----:B------:R-:W-:-:S03]  /*1ac20*/  SEL R21, R28, R19, !P0 ;  /* 0x000000131c157207 */ /* 0x000fc60004000000 */
[----:B------:R0:W-:Y:S01]  /*1ac30*/  STL [R1+0x58], R13 ;  /* 0x0000580d01007387 */ /* 0x0001e20000100800 */
[----:B------:R-:W-:-:S03]  /*1ac40*/  SEL R19, R28, R22, !P0 ;  /* 0x000000161c137207 */ /* 0x000fc60004000000 */
[----:B------:R-:W-:Y:S01]  /*1ac50*/  STL [R1+0x54], R21 ;  /* 0x0000541501007387 */ /* 0x000fe20000100800 */
[----:B0-----:R-:W-:-:S05]  /*1ac60*/  SEL R13, R28, R25, !P0 ;  /* 0x000000191c0d7207 */ /* 0x001fca0004000000 */
[----:B------:R0:W-:Y:S04]  /*1ac70*/  STL [R1+0x4c], R13 ;  /* 0x00004c0d01007387 */ /* 0x0001e80000100800 */
[----:B------:R-:W-:Y:S01]  /*1ac80*/  STL [R1+0x48], R19 ;  /* 0x0000481301007387 */ /* 0x000fe20000100800 */
[C---:B0-----:R-:W-:Y:S02]  /*1ac90*/  SEL R13, R28.reuse, R3, !P0 ;  /* 0x000000031c0d7207 */ /* 0x041fe40004000000 */
[C---:B------:R-:W-:Y:S01]  /*1aca0*/  SEL R3, R28.reuse, R27, !P0 ;  /* 0x0000001b1c037207 */ /* 0x040fe20004000000 */
[----:B------:R-:W-:Y:S04]  /*1acb0*/  STL [R1+0x44], R11 ;  /* 0x0000440b01007387 */ /* 0x000fe80000100800 */
[----:B------:R-:W-:Y:S04]  /*1acc0*/  STL [R1+0x40], R13 ;  /* 0x0000400d01007387 */ /* 0x000fe80000100800 */
[----:B------:R0:W-:Y:S02]  /*1acd0*/  STL [R1+0x3c], R3 ;  /* 0x00003c0301007387 */ /* 0x0001e40000100800 */
[----:B0-----:R-:W-:-:S02]  /*1ace0*/  SEL R3, R28, R10, !P0 ;  /* 0x0000000a1c037207 */ /* 0x001fc40004000000 */
[C---:B---3--:R-:W-:Y:S02]  /*1acf0*/  SEL R11, R28.reuse, R9, !P0 ;  /* 0x000000091c0b7207 */ /* 0x048fe40004000000 */
[C---:B------:R-:W-:Y:S02]  /*1ad00*/  SEL R9, R28.reuse, R2, !P0 ;  /* 0x000000021c097207 */ /* 0x040fe40004000000 */
[C---:B------:R-:W-:Y:S01]  /*1ad10*/  SEL R2, R28.reuse, R14, !P0 ;  /* 0x0000000e1c027207 */ /* 0x040fe20004000000 */
[----:B------:R-:W-:Y:S04]  /*1ad20*/  STL [R1+0x34], R11 ;  /* 0x0000340b01007387 */ /* 0x000fe80000100800 */
[----:B------:R-:W-:Y:S04]  /*1ad30*/  STL [R1+0x2c], R9 ;  /* 0x00002c0901007387 */ /* 0x000fe80000100800 */
[----:B------:R0:W-:Y:S04]  /*1ad40*/  STL [R1+0x174], R3 ;  /* 0x0001740301007387 */ /* 0x0001e80000100800 */
[----:B------:R1:W-:Y:S01]  /*1ad50*/  STL [R1+0x184], R2 ;  /* 0x0001840201007387 */ /* 0x0003e20000100800 */
[----:B0-----:R-:W-:-:S03]  /*1ad60*/  SEL R3, R28, R7, !P0 ;  /* 0x000000071c037207 */ /* 0x001fc60004000000 */
[----:B------:R-:W-:Y:S01]  /*1ad70*/  STL [R1+0x190], R8 ;  /* 0x0001900801007387 */ /* 0x000fe20000100800 */
[----:B-1----:R-:W-:-:S03]  /*1ad80*/  SEL R2, R28, R6, !P0 ;  /* 0x000000061c027207 */ /* 0x002fc60004000000 */
[----:B------:R0:W-:Y:S01]  /*1ad90*/  STL [R1+0x1ac], R3 ;  /* 0x0001ac0301007387 */ /* 0x0001e20000100800 */
[----:B------:R-:W-:-:S03]  /*1ada0*/  SEL R6, R28, R24, !P0 ;  /* 0x000000181c067207 */ /* 0x000fc60004000000 */
[----:B------:R1:W-:Y:S01]  /*1adb0*/  STL [R1+0x1bc], R2 ;  /* 0x0001bc0201007387 */ /* 0x0003e20000100800 */
[----:B0-----:R-:W-:-:S03]  /*1adc0*/  SEL R3, R28, R5, !P0 ;  /* 0x000000051c037207 */ /* 0x001fc60004000000 */
[----:B------:R-:W-:Y:S01]  /*1add0*/  STL [R1+0x1cc], R6 ;  /* 0x0001cc0601007387 */ /* 0x000fe20000100800 */
[----:B-1----:R-:W-:-:S03]  /*1ade0*/  SEL R2, R28, R12, !P0 ;  /* 0x0000000c1c027207 */ /* 0x002fc60004000000 */
[----:B------:R0:W-:Y:S04]  /*1adf0*/  STL [R1+0x1e4], R3 ;  /* 0x0001e40301007387 */ /* 0x0001e80000100800 */
[----:B------:R1:W-:Y:S01]  /*1ae00*/  STL [R1+0x1e8], R2 ;  /* 0x0001e80201007387 */ /* 0x0003e20000100800 */
[----:B0-----:R-:W-:-:S03]  /*1ae10*/  SEL R3, R28, R17, !P0 ;  /* 0x000000111c037207 */ /* 0x001fc60004000000 */
[----:B------:R0:W-:Y:S01]  /*1ae20*/  STL [R1+0x210], R4 ;  /* 0x0002100401007387 */ /* 0x0001e20000100800 */
[----:B-1----:R-:W-:-:S03]  /*1ae30*/  SEL R2, R28, R15, !P0 ;  /* 0x0000000f1c027207 */ /* 0x002fc60004000000 */
[----:B------:R1:W-:Y:S01]  /*1ae40*/  STL [R1+0x214], R3 ;  /* 0x0002140301007387 */ /* 0x0003e20000100800 */
[----:B0-----:R-:W-:-:S03]  /*1ae50*/  SEL R4, R28, R16, !P0 ;  /* 0x000000101c047207 */ /* 0x001fc60004000000 */
[----:B------:R0:W-:Y:S01]  /*1ae60*/  STL [R1+0x21c], R2 ;  /* 0x00021c0201007387 */ /* 0x0001e20000100800 */
[----:B-1----:R-:W-:-:S03]  /*1ae70*/  SEL R3, R28, R23, !P0 ;  /* 0x000000171c037207 */ /* 0x002fc60004000000 */
[----:B------:R1:W-:Y:S04]  /*1ae80*/  STL [R1+0x22c], R4 ;  /* 0x00022c0401007387 */ /* 0x0003e80000100800 */
[----:B------:R2:W-:Y:S01]  /*1ae90*/  STL [R1+0x240], R3 ;  /* 0x0002400301007387 */ /* 0x0005e20000100800 */
[C---:B0-----:R-:W-:Y:S02]  /*1aea0*/  SEL R2, R28.reuse, R26, !P0 ;  /* 0x0000001a1c027207 */ /* 0x041fe40004000000 */
[----:B-1----:R-:W-:-:S03]  /*1aeb0*/  SEL R4, R28, R20, !P0 ;  /* 0x000000141c047207 */ /* 0x002fc60004000000 */
[----:B------:R0:W-:Y:S01]  /*1aec0*/  STL [R1+0x244], R2 ;  /* 0x0002440201007387 */ /* 0x0001e20000100800 */
[----:B--2---:R-:W-:-:S03]  /*1aed0*/  SEL R3, R28, R18, !P0 ;  /* 0x000000121c037207 */ /* 0x004fc60004000000 */
[----:B------:R-:W-:Y:S04]  /*1aee0*/  STL [R1+0x26c], R4 ;  /* 0x00026c0401007387 */ /* 0x000fe80000100800 */
[----:B------:R-:W-:Y:S04]  /*1aef0*/  STL [R1+0x284], R3 ;  /* 0x0002840301007387 */ /* 0x000fe80000100800 */
[----:B------:R-:W2:Y:S01]  /*1af00*/  LDL.LU R13, [R1+0x2f0] ;  /* 0x0002f000010d7983 */ /* 0x000ea20000300800 */
[C---:B0-----:R-:W-:Y:S02]  /*1af10*/  SEL R2, R28.reuse, R29, !P0 ;  /* 0x0000001d1c027207 */ /* 0x041fe40004000000 */
[----:B------:R-:W-:-:S03]  /*1af20*/  SEL R0, R28, R0, !P0 ;  /* 0x000000001c007207 */ /* 0x000fc60004000000 */
[----:B------:R-:W-:Y:S04]  /*1af30*/  STL [R1+0x294], R2 ;  /* 0x0002940201007387 */ /* 0x000fe80000100800 */
[----:B--2---:R0:W-:Y:S04]  /*1af40*/  STL [R1+0x3044], R13 ;  /* 0x0030440d01007387 */ /* 0x0041e80000100800 */
[----:B------:R-:W-:Y:S04]  /*1af50*/  STL [R1+0x2a4], R0 ;  /* 0x0002a40001007387 */ /* 0x000fe80000100800 */
[----:B0-----:R-:W2:Y:S04]  /*1af60*/  LDL.LU R13, [R1+0x2ec] ;  /* 0x0002ec00010d7983 */ /* 0x001ea80000300800 */
[----:B--2---:R0:W-:Y:S04]  /*1af70*/  STL [R1+0x3048], R13 ;  /* 0x0030480d01007387 */ /* 0x0041e80000100800 */
[----:B0-----:R-:W2:Y:S04]  /*1af80*/  LDL.LU R13, [R1+0x2c0] ;  /* 0x0002c000010d7983 */ /* 0x001ea80000300800 */
[----:B--2---:R0:W-:Y:S04]  /*1af90*/  STL [R1+0x304c], R13 ;  /* 0x00304c0d01007387 */ /* 0x0041e80000100800 */
[----:B0-----:R-:W2:Y:S04]  /*1afa0*/  LDL.LU R13, [R1+0x2bc] ;  /* 0x0002bc00010d7983 */ /* 0x001ea80000300800 */
[----:B------:R-:W3:Y:S04]  /*1afb0*/  LDL.LU R21, [R1+0x2f8] ;  /* 0x0002f80001157983 */ /* 0x000ee80000300800 */
[----:B------:R-:W4:Y:S04]  /*1afc0*/  LDL.LU R19, [R1+0x310] ;  /* 0x0003100001137983 */ /* 0x000f280000300800 */
[----:B------:R-:W5:Y:S04]  /*1afd0*/  LDL.LU R25, [R1+0x32c] ;  /* 0x00032c0001197983 */ /* 0x000f680000300800 */
[----:B------:R-:W5:Y:S04]  /*1afe0*/  LDL.LU R22, [R1+0x344] ;  /* 0x0003440001167983 */ /* 0x000f680000300800 */
[----:B------:R-:W3:Y:S04]  /*1aff0*/  LDL.LU R11, [R1+0x350] ;  /* 0x00035000010b7983 */ /* 0x000ee80000300800 */
[----:B------:R-:W5:Y:S04]  /*1b000*/  LDL.LU R3, [R1+0x368] ;  /* 0x0003680001037983 */ /* 0x000f680000300800 */
[----:B------:R-:W5:Y:S04]  /*1b010*/  LDL.LU R27, [R1+0x384] ;  /* 0x00038400011b7983 */ /* 0x000f680000300800 */
[----:B------:R-:W5:Y:S04]  /*1b020*/  LDL.LU R9, [R1+0x38c] ;  /* 0x00038c0001097983 */ /* 0x000f680000300800 */
[----:B------:R-:W5:Y:S04]  /*1b030*/  LDL.LU R2, [R1+0x3a8] ;  /* 0x0003a80001027983 */ /* 0x000f680000300800 */
[----:B------:R-:W5:Y:S04]  /*1b040*/  LDL.LU R10, [R1+0x3ac] ;  /* 0x0003ac00010a7983 */ /* 0x000f680000300800 */
[----:B------:R-:W5:Y:S04]  /*1b050*/  LDL.LU R14, [R1+0x3d8] ;  /* 0x0003d800010e7983 */ /* 0x000f680000300800 */
[----:B------:R-:W4:Y:S04]  /*1b060*/  LDL.LU R8, [R1+0x3dc] ;  /* 0x0003dc0001087983 */ /* 0x000f280000300800 */
        /* <DEDUP_REMOVED lines=14> */
[----:B------:R-:W5:Y:S01]  /*1b150*/  LDL.LU R0, [R1+0x4f4] ;  /* 0x0004f40001007983 */ /* 0x000f620000300800 */
[----:B--2---:R-:W-:-:S05]  /*1b160*/  SEL R13, R28, R13, !P0 ;  /* 0x0000000d1c0d7207 */ /* 0x004fca0004000000 */
[----:B------:R0:W-:Y:S04]  /*1b170*/  STL [R1+0x2bc], R13 ;  /* 0x0002bc0d01007387 */ /* 0x0001e80000100800 */
[----:B0-----:R-:W2:Y:S02]  /*1b180*/  LDL.LU R13, [R1+0x304c] ;  /* 0x00304c00010d7983 */ /* 0x001ea40000300800 */
[----:B--2---:R-:W-:-:S05]  /*1b190*/  SEL R13, R28, R13, !P0 ;  /* 0x0000000d1c0d7207 */ /* 0x004fca0004000000 */
[----:B------:R0:W-:Y:S04]  /*1b1a0*/  STL [R1+0x2c0], R13 ;  /* 0x0002c00d01007387 */ /* 0x0001e80000100800 */
[----:B0-----:R-:W2:Y:S02]  /*1b1b0*/  LDL.LU R13, [R1+0x3048] ;  /* 0x00304800010d7983 */ /* 0x001ea40000300800 */
[----:B--2---:R-:W-:-:S05]  /*1b1c0*/  SEL R13, R28, R13, !P0 ;  /* 0x0000000d1c0d7207 */ /* 0x004fca0004000000 */
[----:B------:R0:W-:Y:S04]  /*1b1d0*/  STL [R1+0x2ec], R13 ;  /* 0x0002ec0d01007387 */ /* 0x0001e80000100800 */
[----:B0-----:R-:W2:Y:S01]  /*1b1e0*/  LDL.LU R13, [R1+0x3044] ;  /* 0x00304400010d7983 */ /* 0x001ea20000300800 */
[C---:B---3--:R-:W-:Y:S02]  /*1b1f0*/  SEL R11, R28.reuse, R11, !P0 ;  /* 0x0000000b1c0b7207 */ /* 0x048fe40004000000 */
[C---:B----4-:R-:W-:Y:S02]  /*1b200*/  SEL R8, R28.reuse, R8, !P0 ;  /* 0x000000081c087207 */ /* 0x050fe40004000000 */
[C---:B-----5:R-:W-:Y:S02]  /*1b210*/  SEL R4, R28.reuse, R4, !P0 ;  /* 0x000000041c047207 */ /* 0x060fe40004000000 */
[----:B--2---:R-:W-:-:S05]  /*1b220*/  SEL R13, R28, R13, !P0 ;  /* 0x0000000d1c0d7207 */ /* 0x004fca0004000000 */
        /* <DEDUP_REMOVED lines=11> */
[----:B------:R0:W-:Y:S04]  /*1b2e0*/  STL [R1+0x350], R11 ;  /* 0x0003500b01007387 */ /* 0x0001e80000100800 */
[----:B------:R-:W-:Y:S04]  /*1b2f0*/  STL [R1+0x368], R13 ;  /* 0x0003680d01007387 */ /* 0x000fe80000100800 */
[----:B------:R1:W-:Y:S01]  /*1b300*/  STL [R1+0x384], R3 ;  /* 0x0003840301007387 */ /* 0x0003e20000100800 */
[----:B0-----:R-:W-:-:S02]  /*1b310*/  SEL R11, R28, R9, !P0 ;  /* 0x000000091c0b7207 */ /* 0x001fc40004000000 */
[C---:B------:R-:W-:Y:S02]  /*1b320*/  SEL R9, R28.reuse, R2, !P0 ;  /* 0x000000021c097207 */ /* 0x040fe40004000000 */
[C---:B------:R-:W-:Y:S01]  /*1b330*/  SEL R2, R28.reuse, R14, !P0 ;  /* 0x0000000e1c027207 */ /* 0x040fe20004000000 */
[----:B------:R-:W-:Y:S01]  /*1b340*/  STL [R1+0x38c], R11 ;  /* 0x00038c0b01007387 */ /* 0x000fe20000100800 */
[----:B-1----:R-:W-:-:S03]  /*1b350*/  SEL R3, R28, R10, !P0 ;  /* 0x0000000a1c037207 */ /* 0x002fc60004000000 */
        /* <DEDUP_REMOVED lines=518> */
[----:B------:R1:W-:Y:S04]  /*1d3c0*/  STL [R1+0x5a0], R3 ;  /* 0x0005a00301007387 */ /* 0x0003e80000100800 */
[----:B------:R2:W-:Y:S01]  /*1d3d0*/  STL [R1+0x59c], R2 ;  /* 0x00059c0201007387 */ /* 0x0005e20000100800 */
[C---:B0-----:R-:W-:Y:S02]  /*1d3e0*/  SEL R4, R28.reuse, R20, !P0 ;  /* 0x000000141c047207 */ /* 0x041fe40004000000 */
[----:B-1----:R-:W-:-:S03]  /*1d3f0*/  SEL R3, R28, R18, !P0 ;  /* 0x000000121c037207 */ /* 0x002fc60004000000 */
[----:B------:R-:W-:Y:S01]  /*1d400*/  STL [R1+0x598], R4 ;  /* 0x0005980401007387 */ /* 0x000fe20000100800 */
[----:B--2---:R-:W-:-:S03]  /*1d410*/  SEL R2, R28, R29, !P0 ;  /* 0x0000001d1c027207 */ /* 0x004fc60004000000 */
[----:B------:R-:W-:Y:S04]  /*1d420*/  STL [R1+0x590], R3 ;  /* 0x0005900301007387 */ /* 0x000fe80000100800 */
[----:B------:R-:W2:Y:S04]  /*1d430*/  LDL.LU R29, [R1+0x57c] ;  /* 0x00057c00011d7983 */ /* 0x000ea80000300800 */
[----:B------:R-:W-:Y:S04]  /*1d440*/  STL [R1+0x588], R2 ;  /* 0x0005880201007387 */ /* 0x000fe80000100800 */
[----:B------:R-:W3:Y:S01]  /*1d450*/  LDL.LU R13, [R1+0x56c] ;  /* 0x00056c00010d7983 */ /* 0x000ee20000300800 */
[----:B------:R-:W-:-:S05]  /*1d460*/  SEL R0, R28, R0, !P0 ;  /* 0x000000001c007207 */ /* 0x000fca0004000000 */
[----:B------:R-:W-:Y:S04]  /*1d470*/  STL [R1+0x580], R0 ;  /* 0x0005800001007387 */ /* 0x000fe80000100800 */
[----:B---3--:R0:W-:Y:S04]  /*1d480*/  STL [R1+0x3000], R13 ;  /* 0x0030000d01007387 */ /* 0x0081e80000100800 */
[----:B0-----:R-:W3:Y:S01]  /*1d490*/  LDL.LU R13, [R1+0x574] ;  /* 0x00057400010d7983 */ /* 0x001ee20000300800 */
[----:B--2---:R-:W-:-:S03]  /*1d4a0*/  SEL R29, R28, R29, !P0 ;  /* 0x0000001d1c1d7207 */ /* 0x004fc60004000000 */
[----:B---3--:R0:W-:Y:S04]  /*1d4b0*/  STL [R1+0x3004], R13 ;  /* 0x0030040d01007387 */ /* 0x0081e80000100800 */
[----:B0-----:R-:W2:Y:S04]  /*1d4c0*/  LDL.LU R13, [R1+0x578] ;  /* 0x00057800010d7983 */ /* 0x001ea80000300800 */
[----:B------:R-:W3:Y:S04]  /*1d4d0*/  LDL.LU R21, [R1+0x568] ;  /* 0x0005680001157983 */ /* 0x000ee80000300800 */
        /* <DEDUP_REMOVED lines=26> */
[----:B0-----:R-:W5:Y:S01]  /*1d680*/  LDL.LU R29, [R1+0x4e4] ;  /* 0x0004e400011d7983 */ /* 0x001f620000300800 */
        /* <DEDUP_REMOVED lines=9> */
[----:B------:R-:W-:-:S02]  /*1d720*/  SEL R4, R28, R4, !P0 ;  /* 0x000000041c047207 */ /* 0x000fc40004000000 */
[----:B--2---:R-:W-:-:S05]  /*1d730*/  SEL R13, R28, R13, !P0 ;  /* 0x0000000d1c0d7207 */ /* 0x004fca0004000000 */
[----:B------:R0:W-:Y:S04]  /*1d740*/  STL [R1+0x56c], R13 ;  /* 0x00056c0d01007387 */ /* 0x0001e80000100800 */
[----:B------:R1:W-:Y:S01]  /*1d750*/  STL [R1+0x568], R21 ;  /* 0x0005681501007387 */ /* 0x0003e20000100800 */
[----:B0-----:R-:W-:-:S03]  /*1d760*/  SEL R13, R28, R25, !P0 ;  /* 0x000000191c0d7207 */ /* 0x001fc60004000000 */
[----:B------:R0:W-:Y:S01]  /*1d770*/  STL [R1+0x564], R19 ;  /* 0x0005641301007387 */ /* 0x0001e20000100800 */
[----:B-1----:R-:W-:-:S03]  /*1d780*/  SEL R21, R28, R22, !P0 ;  /* 0x000000161c157207 */ /* 0x002fc60004000000 */
[----:B------:R1:W-:Y:S01]  /*1d790*/  STL [R1+0x560], R13 ;  /* 0x0005600d01007387 */ /* 0x0003e20000100800 */
[C---:B0-----:R-:W-:Y:S02]  /*1d7a0*/  SEL R19, R28.reuse, R11, !P0 ;  /* 0x0000000b1c137207 */ /* 0x041fe40004000000 */
[C---:B------:R-:W-:Y:S02]  /*1d7b0*/  SEL R11, R28.reuse, R27, !P0 ;  /* 0x0000001b1c0b7207 */ /* 0x040fe40004000000 */
[C---:B-1----:R-:W-:Y:S01]  /*1d7c0*/  SEL R13, R28.reuse, R3, !P0 ;  /* 0x000000031c0d7207 */ /* 0x042fe20004000000 */
[----:B------:R-:W-:Y:S01]  /*1d7d0*/  STL [R1+0x55c], R21 ;  /* 0x00055c1501007387 */ /* 0x000fe20000100800 */
[----:B------:R-:W-:-:S03]  /*1d7e0*/  SEL R3, R28, R9, !P0 ;  /* 0x000000091c037207 */ /* 0x000fc60004000000 */
[----:B------:R-:W-:Y:S01]  /*1d7f0*/  STL [R1+0x558], R19 ;  /* 0x0005581301007387 */ /* 0x000fe20000100800 */
[----:B------:R-:W-:-:S03]  /*1d800*/  SEL R9, R28, R2, !P0 ;  /* 0x000000021c097207 */ /* 0x000fc60004000000 */
[----:B------:R-:W-:Y:S01]  /*1d810*/  STL [R1+0x554], R13 ;  /* 0x0005540d01007387 */ /* 0x000fe20000100800 */
[----:B------:R-:W-:-:S03]  /*1d820*/  SEL R2, R28, R10, !P0 ;  /* 0x0000000a1c027207 */ /* 0x000fc60004000000 */
[----:B------:R-:W-:Y:S04]  /*1d830*/  STL [R1+0x550], R11 ;  /* 0x0005500b01007387 */ /* 0x000fe80000100800 */
[----:B------:R0:W-:Y:S04]  /*1d840*/  STL [R1+0x54c], R3 ;  /* 0x00054c0301007387 */ /* 0x0001e80000100800 */
[----:B------:R-:W-:Y:S01]  /*1d850*/  STL [R1+0x548], R9 ;  /* 0x0005480901007387 */ /* 0x000fe20000100800 */
[----:B0-----:R-:W-:-:S03]  /*1d860*/  SEL R3, R28, R14, !P0 ;  /* 0x0000000e1c037207 */ /* 0x001fc60004000000 */
        /* <DEDUP_REMOVED lines=28> */
[----:B------:R-:W2:Y:S04]  /*1da30*/  LDL.LU R0, [R1+0x4e0] ;  /* 0x0004e00001007983 */ /* 0x000ea80000300800 */
[----:B------:R0:W-:Y:S04]  /*1da40*/  STL [R1+0x4f0], R2 ;  /* 0x0004f00201007387 */ /* 0x0001e80000100800 */
[----:B------:R-:W-:Y:S04]  /*1da50*/  STL [R1+0x4ec], R3 ;  /* 0x0004ec0301007387 */ /* 0x000fe80000100800 */
[----:B------:R-:W3:Y:S01]  /*1da60*/  LDL.LU R13, [R1+0x4d0] ;  /* 0x0004d000010d7983 */ /* 0x000ee20000300800 */
[----:B0-----:R-:W-:-:S03]  /*1da70*/  SEL R2, R28, R29, !P0 ;  /* 0x0000001d1c027207 */ /* 0x001fc60004000000 */
[----:B---3--:R0:W-:Y:S04]  /*1da80*/  STL [R1+0x2ff8], R13 ;  /* 0x002ff80d01007387 */ /* 0x0081e80000100800 */
[----:B------:R-:W-:Y:S04]  /*1da90*/  STL [R1+0x4e4], R2 ;  /* 0x0004e40201007387 */ /* 0x000fe80000100800 */
        /* <DEDUP_REMOVED lines=42> */
[C---:B------:R-:W-:Y:S02]  /*1dd40*/  SEL R5, R28.reuse, R5, !P0 ;  /* 0x000000051c057207 */ /* 0x040fe40004000000 */
        /* <DEDUP_REMOVED lines=14> */
[----:B------:R-:W-:Y:S04]  /*1de30*/  STL [R1+0x4b4], R13 ;  /* 0x0004b40d01007387 */ /* 0x000fe80000100800 */
[----:B------:R-:W-:Y:S04]  /*1de40*/  STL [R1+0x4b0], R11 ;  /* 0x0004b00b01007387 */ /* 0x000fe80000100800 */
[----:B------:R0:W-:Y:S04]  /*1de50*/  STL [R1+0x4a8], R3 ;  /* 0x0004a80301007387 */ /* 0x0001e80000100800 */
[----:B------:R1:W-:Y:S01]  /*1de60*/  STL [R1+0x4a4], R2 ;  /* 0x0004a40201007387 */ /* 0x0003e20000100800 */
[----:B0-----:R-:W-:-:S03]  /*1de70*/  SEL R3, R28, R14, !P0 ;  /* 0x0000000e1c037207 */ /* 0x001fc60004000000 */
[----:B------:R-:W-:Y:S01]  /*1de80*/  STL [R1+0x4a0], R9 ;  /* 0x0004a00901007387 */ /* 0x000fe20000100800 */
[----:B-1----:R-:W-:-:S03]  /*1de90*/  SEL R2, R28, R8, !P0 ;  /* 0x000000081c027207 */ /* 0x002fc60004000000 */
        /* <DEDUP_REMOVED lines=20> */
[----:B------:R-:W-:Y:S01]  /*1dfe0*/  STL [R1+0x464], R4 ;  /* 0x0004640401007387 */ /* 0x000fe20000100800 */
[----:B0-----:R-:W-:-:S03]  /*1dff0*/  SEL R2, R28, R29, !P0 ;  /* 0x0000001d1c027207 */ /* 0x001fc60004000000 */
[----:B------:R-:W2:Y:S04]  /*1e000*/  LDL.LU R29, [R1+0x444] ;  /* 0x00044400011d7983 */ /* 0x000ea80000300800 */
[----:B------:R0:W-:Y:S04]  /*1e010*/  STL [R1+0x45c], R3 ;  /* 0x00045c0301007387 */ /* 0x0001e80000100800 */
[----:B------:R1:W-:Y:S01]  /*1e020*/  STL [R1+0x454], R2 ;  /* 0x0004540201007387 */ /* 0x0003e20000100800 */
[----:B0-----:R-:W-:-:S05]  /*1e030*/  SEL R3, R28, R20, !P0 ;  /* 0x000000141c037207 */ /* 0x001fca0004000000 */
[----:B------:R-:W-:Y:S04]  /*1e040*/  STL [R1+0x450], R3 ;  /* 0x0004500301007387 */ /* 0x000fe80000100800 */
[----:B------:R-:W3:Y:S01]  /*1e050*/  LDL.LU R13, [R1+0x434] ;  /* 0x00043400010d7983 */ /* 0x000ee20000300800 */
[C---:B-1----:R-:W-:Y:S02]  /*1e060*/  SEL R2, R28.reuse, R18, !P0 ;  /* 0x000000121c027207 */ /* 0x042fe40004000000 */
[----:B------:R-:W-:-:S03]  /*1e070*/  SEL R0, R28, R0, !P0 ;  /* 0x000000001c007207 */ /* 0x000fc60004000000 */
[----:B------:R-:W-:Y:S04]  /*1e080*/  STL [R1+0x44c], R2 ;  /* 0x00044c0201007387 */ /* 0x000fe80000100800 */
        /* <DEDUP_REMOVED lines=31> */
[----:B------:R-:W5:Y:S04]  /*1e280*/  LDL.LU R20, [R1+0x3b8] ;  /* 0x0003b80001147983 */ /* 0x000f680000300800 */
[----:B0-----:R-:W5:Y:S04]  /*1e290*/  LDL.LU R18, [R1+0x3b4] ;  /* 0x0003b40001127983 */ /* 0x001f680000300800 */
[----:B------:R-:W5:Y:S01]  /*1e2a0*/  LDL.LU R29, [R1+0x3b0] ;  /* 0x0003b000011d7983 */ /* 0x000f620000300800 */
        /* <DEDUP_REMOVED lines=13> */
[C---:B0-----:R-:W-:Y:S02]  /*1e380*/  SEL R13, R28.reuse, R19, !P0 ;  /* 0x000000131c0d7207 */ /* 0x041fe40004000000 */
[C---:B------:R-:W-:Y:S02]  /*1e390*/  SEL R19, R28.reuse, R22, !P0 ;  /* 0x000000161c137207 */ /* 0x040fe40004000000 */
[C---:B-1----:R-:W-:Y:S01]  /*1e3a0*/  SEL R21, R28.reuse, R25, !P0 ;  /* 0x000000191c157207 */ /* 0x042fe20004000000 */
[----:B------:R0:W-:Y:S04]  /*1e3b0*/  STL [R1+0x42c], R13 ;  /* 0x00042c0d01007387 */ /* 0x0001e80000100800 */
[----:B------:R-:W-:Y:S01]  /*1e3c0*/  STL [R1+0x424], R21 ;  /* 0x0004241501007387 */ /* 0x000fe20000100800 */
[----:B0-----:R-:W-:-:S03]  /*1e3d0*/  SEL R13, R28, R11, !P0 ;  /* 0x0000000b1c0d7207 */ /* 0x001fc60004000000 */
[----:B------:R-:W-:Y:S01]  /*1e3e0*/  STL [R1+0x420], R19 ;  /* 0x0004201301007387 */ /* 0x000fe20000100800 */
[----:B------:R-:W-:-:S03]  /*1e3f0*/  SEL R11, R28, R27, !P0 ;  /* 0x0000001b1c0b7207 */ /* 0x000fc60004000000 */
[----:B------:R-:W-:Y:S04]  /*1e400*/  STL [R1+0x41c], R13 ;  /* 0x00041c0d01007387 */ /* 0x000fe80000100800 */
[----:B------:R0:W-:Y:S04]  /*1e410*/  STL [R1+0x418], R3 ;  /* 0x0004180301007387 */ /* 0x0001e80000100800 */
[----:B------:R-:W-:Y:S01]  /*1e420*/  STL [R1+0x410], R11 ;  /* 0x0004100b01007387 */ /* 0x000fe20000100800 */
[C---:B0-----:R-:W-:Y:S02]  /*1e430*/  SEL R3, R28.reuse, R2, !P0 ;  /* 0x000000021c037207 */ /* 0x041fe40004000000 */
[C---:B------:R-:W-:Y:S01]  /*1e440*/  SEL R2, R28.reuse, R10, !P0 ;  /* 0x0000000a1c027207 */ /* 0x040fe20004000000 */
[----:B------:R0:W-:Y:S04]  /*1e450*/  STL [R1+0x40c], R9 ;  /* 0x00040c0901007387 */ /* 0x0001e80000100800 */
[----:B------:R1:W-:Y:S04]  /*1e460*/  STL [R1+0x408], R3 ;  /* 0x0004080301007387 */ /* 0x0003e80000100800 */
[----:B------:R2:W-:Y:S01]  /*1e470*/  STL [R1+0x404], R2 ;  /* 0x0004040201007387 */ /* 0x0005e20000100800 */
[----:B0-----:R-:W-:-:S02]  /*1e480*/  SEL R9, R28, R14, !P0 ;  /* 0x0000000e1c097207 */ /* 0x001fc40004000000 */
[----:B-1----:R-:W-:-:S03]  /*1e490*/  SEL R3, R28, R8, !P0 ;  /* 0x000000081c037207 */ /* 0x002fc60004000000 */
[----:B------:R-:W-:Y:S01]  /*1e4a0*/  STL [R1+0x3fc], R9 ;  /* 0x0003fc0901007387 */ /* 0x000fe20000100800 */
[----:B--2---:R-:W-:-:S03]  /*1e4b0*/  SEL R2, R28, R7, !P0 ;  /* 0x000000071c027207 */ /* 0x004fc60004000000 */
        /* <DEDUP_REMOVED lines=17> */
[----:B------:R-:W2:Y:S04]  /*1e5d0*/  LDL.LU R0, [R1+0x3a4] ;  /* 0x0003a40001007983 */ /* 0x000ea80000300800 */
[----:B------:R1:W-:Y:S01]  /*1e5e0*/  STL [R1+0x3c8], R3 ;  /* 0x0003c80301007387 */ /* 0x0003e20000100800 */
[----:B0-----:R-:W-:-:S03]  /*1e5f0*/  SEL R4, R28, R20, !P0 ;  /* 0x000000141c047207 */ /* 0x001fc60004000000 */
[----:B------:R0:W-:Y:S01]  /*1e600*/  STL [R1+0x3c4], R2 ;  /* 0x0003c40201007387 */ /* 0x0001e20000100800 */
[C---:B-1----:R-:W-:Y:S02]  /*1e610*/  SEL R3, R28.reuse, R23, !P0 ;  /* 0x000000171c037207 */ /* 0x042fe40004000000 */
[----:B0-----:R-:W-:-:S03]  /*1e620*/  SEL R2, R28, R26, !P0 ;  /* 0x0000001a1c027207 */ /* 0x001fc60004000000 */
[----:B------:R0:W-:Y:S04]  /*1e630*/  STL [R1+0x3c0], R3 ;  /* 0x0003c00301007387 */ /* 0x0001e80000100800 */
[----:B------:R1:W-:Y:S04]  /*1e640*/  STL [R1+0x3bc], R2 ;  /* 0x0003bc0201007387 */ /* 0x0003e80000100800 */
[----:B------:R-:W-:Y:S04]  /*1e650*/  STL [R1+0x3b8], R4 ;  /* 0x0003b80401007387 */ /* 0x000fe80000100800 */
[----:B------:R-:W3:Y:S01]  /*1e660*/  LDL.LU R13, [R1+0x398] ;  /* 0x00039800010d7983 */ /* 0x000ee20000300800 */
[----:B0-----:R-:W-:-:S02]  /*1e670*/  SEL R3, R28, R18, !P0 ;  /* 0x000000121c037207 */ /* 0x001fc40004000000 */
[----:B-1----:R-:W-:-:S03]  /*1e680*/  SEL R2, R28, R29, !P0 ;  /* 0x0000001d1c027207 */ /* 0x002fc60004000000 */
        /* <DEDUP_REMOVED lines=31> */
[----:B------:R-:W5:Y:S04]  /*1e880*/  LDL.LU R26, [R1+0x31c] ;  /* 0x00031c00011a7983 */ /* 0x000f680000300800 */
[----:B------:R-:W5:Y:S04]  /*1e890*/  LDL.LU R20, [R1+0x318] ;  /* 0x0003180001147983 */ /* 0x000f680000300800 */
[----:B------:R-:W5:Y:S04]  /*1e8a0*/  LDL.LU R18, [R1+0x314] ;  /* 0x0003140001127983 */ /* 0x000f680000300800 */
        /* <DEDUP_REMOVED lines=56> */
[----:B------:R1:W-:Y:S01]  /*1ec30*/  STL [R1+0x320], R2 ;  /* 0x0003200201007387 */ /* 0x0003e20000100800 */
[----:B0-----:R-:W-:-:S03]  /*1ec40*/  SEL R3, R28, R20, !P0 ;  /* 0x000000141c037207 */ /* 0x001fc60004000000 */
[----:B------:R-:W-:Y:S04]  /*1ec50*/  STL [R1+0x31c], R4 ;  /* 0x00031c0401007387 */ /* 0x000fe80000100800 */
        /* <DEDUP_REMOVED lines=82> */
[----:B------:R-:W2:Y:S04]  /*1f180*/  LDL.LU R0, [R1+0x268] ;  /* 0x0002680001007983 */ /* 0x000ea80000300800 */
[----:B------:R0:W-:Y:S04]  /*1f190*/  STL [R1+0x2a0], R3 ;  /* 0x0002a00301007387 */ /* 0x0001e80000100800 */
[----:B------:R1:W-:Y:S04]  /*1f1a0*/  STL [R1+0x29c], R2 ;  /* 0x00029c0201007387 */ /* 0x0003e80000100800 */
[----:B------:R3:W-:Y:S01]  /*1f1b0*/  STL [R1+0x298], R4 ;  /* 0x0002980401007387 */ /* 0x0007e20000100800 */
[----:B0-----:R-:W-:-:S02]  /*1f1c0*/  SEL R3, R28, R17, !P0 ;  /* 0x000000111c037207 */ /* 0x001fc40004000000 */
[----:B-1----:R-:W-:-:S03]  /*1f1d0*/  SEL R2, R28, R15, !P0 ;  /* 0x0000000f1c027207 */ /* 0x002fc60004000000 */
[----:B------:R0:W-:Y:S01]  /*1f1e0*/  STL [R1+0x290], R3 ;  /* 0x0002900301007387 */ /* 0x0001e20000100800 */
[----:B---3--:R-:W-:-:S03]  /*1f1f0*/  SEL R4, R28, R16, !P0 ;  /* 0x000000101c047207 */ /* 0x008fc60004000000 */
[----:B------:R1:W-:Y:S04]  /*1f200*/  STL [R1+0x28c], R2 ;  /* 0x00028c0201007387 */ /* 0x0003e80000100800 */
[----:B------:R3:W-:Y:S01]  /*1f210*/  STL [R1+0x288], R4 ;  /* 0x0002880401007387 */ /* 0x0007e20000100800 */
[C---:B0-----:R-:W-:Y:S02]  /*1f220*/  SEL R3, R28.reuse, R23, !P0 ;  /* 0x000000171c037207 */ /* 0x041fe40004000000 */
[----:B-1----:R-:W-:-:S03]  /*1f230*/  SEL R2, R28, R26, !P0 ;  /* 0x0000001a1c027207 */ /* 0x002fc60004000000 */
[----:B------:R0:W-:Y:S01]  /*1f240*/  STL [R1+0x280], R3 ;  /* 0x0002800301007387 */ /* 0x0001e20000100800 */
[----:B---3--:R-:W-:-:S03]  /*1f250*/  SEL R4, R28, R20, !P0 ;  /* 0x000000141c047207 */ /* 0x008fc60004000000 */
[----:B------:R1:W-:Y:S04]  /*1f260*/  STL [R1+0x27c], R2 ;  /* 0x00027c0201007387 */ /* 0x0003e80000100800 */
[----:B------:R-:W-:Y:S04]  /*1f270*/  STL [R1+0x278], R4 ;  /* 0x0002780401007387 */ /* 0x000fe80000100800 */
[----:B------:R-:W3:Y:S01]  /*1f280*/  LDL.LU R13, [R1+0x25c] ;  /* 0x00025c00010d7983 */ /* 0x000ee20000300800 */
[C---:B0-----:R-:W-:Y:S02]  /*1f290*/  SEL R3, R28.reuse, R18, !P0 ;  /* 0x000000121c037207 */ /* 0x041fe40004000000 */
        /* <DEDUP_REMOVED lines=75> */
[----:B------:R-:W-:Y:S04]  /*1f750*/  STL [R1+0x2fb0], R5 ;  /* 0x002fb00501007387 */ /* 0x000fe80000100800 */
[----:B------:R1:W-:Y:S01]  /*1f760*/  STL [R1+0x208], R2 ;  /* 0x0002080201007387 */ /* 0x0003e20000100800 */
[C---:B0-----:R-:W-:Y:S02]  /*1f770*/  SEL R3, R28.reuse, R17, !P0 ;  /* 0x000000111c037207 */ /* 0x041fe40004000000 */
[----:B-1----:R-:W-:-:S05]  /*1f780*/  SEL R2, R28, R12, !P0 ;  /* 0x0000000c1c027207 */ /* 0x002fca0004000000 */
[----:B------:R0:W-:Y:S04]  /*1f790*/  STL [R1+0x14c], R2 ;  /* 0x00014c0201007387 */ /* 0x0001e80000100800 */
        /* <DEDUP_REMOVED lines=63> */
[----:B--2---:R-:W-:-:S05]  /*1fb90*/  SEL R5, R28, R5, !P0 ;  /* 0x000000051c057207 */ /* 0x004fca0004000000 */
[----:B------:R0:W-:Y:S02]  /*1fba0*/  STL [R1+0x1c0], R5 ;  /* 0x0001c00501007387 */ /* 0x0001e40000100800 */
[C---:B0-----:R-:W-:Y:S02]  /*1fbb0*/  SEL R5, R28.reuse, R13, !P0 ;  /* 0x0000000d1c057207 */ /* 0x041fe40004000000 */
[----:B------:R-:W-:-:S03]  /*1fbc0*/  SEL R13, R28, R21, !P0 ;  /* 0x000000151c0d7207 */ /* 0x000fc60004000000 */
[----:B------:R5:W-:Y:S04]  /*1fbd0*/  STL [R1+0x1b8], R5 ;  /* 0x0001b80501007387 */ /* 0x000be80000100800 */
[----:B------:R0:W-:Y:S01]  /*1fbe0*/  STL [R1+0x1b4], R13 ;  /* 0x0001b40d01007387 */ /* 0x0001e20000100800 */
[C---:B-----5:R-:W-:Y:S02]  /*1fbf0*/  SEL R5, R28.reuse, R19, !P0 ;  /* 0x000000131c057207 */ /* 0x060fe40004000000 */
[C---:B------:R-:W-:Y:S02]  /*1fc00*/  SEL R19, R28.reuse, R25, !P0 ;  /* 0x000000191c137207 */ /* 0x040fe40004000000 */
[C---:B0-----:R-:W-:Y:S01]  /*1fc10*/  SEL R13, R28.reuse, R22, !P0 ;  /* 0x000000161c0d7207 */ /* 0x041fe20004000000 */
[----:B------:R0:W-:Y:S04]  /*1fc20*/  STL [R1+0x1b0], R5 ;  /* 0x0001b00501007387 */ /* 0x0001e80000100800 */
[----:B------:R-:W-:Y:S01]  /*1fc30*/  STL [R1+0x1a8], R19 ;  /* 0x0001a81301007387 */ /* 0x000fe20000100800 */
[----:B0-----:R-:W-:-:S03]  /*1fc40*/  SEL R5, R28, R11, !P0 ;  /* 0x0000000b1c057207 */ /* 0x001fc60004000000 */
[----:B------:R-:W-:Y:S01]  /*1fc50*/  STL [R1+0x1a4], R13 ;  /* 0x0001a40d01007387 */ /* 0x000fe20000100800 */
[----:B------:R-:W-:-:S03]  /*1fc60*/  SEL R11, R28, R27, !P0 ;  /* 0x0000001b1c0b7207 */ /* 0x000fc60004000000 */
        /* <DEDUP_REMOVED lines=18> */
[----:B------:R1:W-:Y:S01]  /*1fd90*/  STL [R1+0x16c], R3 ;  /* 0x00016c0301007387 */ /* 0x0003e20000100800 */
[----:B0-----:R-:W-:-:S05]  /*1fda0*/  SEL R2, R28, R12, !P0 ;  /* 0x0000000c1c027207 */ /* 0x001fca0004000000 */
        /* <DEDUP_REMOVED lines=168> */
[C---:B------:R-:W-:Y:S02]  /*20830*/  SEL R27, R28.reuse, R27, !P0 ;  /* 0x0000001b1c1b7207 */ /* 0x040fe40004000000 */
[C---:B------:R-:W-:Y:S02]  /*20840*/  SEL R9, R28.reuse, R9, !P0 ;  /* 0x000000091c097207 */ /* 0x040fe40004000000 */
[C---:B------:R-:W-:Y:S02]  /*20850*/  SEL R2, R28.reuse, R2, !P0 ;  /* 0x000000021c027207 */ /* 0x040fe40004000000 */
        /* <DEDUP_REMOVED lines=12> */
[----:B--2---:R-:W-:-:S05]  /*20920*/  SEL R5, R28, R5, !P0 ;  /* 0x000000051c057207 */ /* 0x004fca0004000000 */
[----:B------:R0:W-:Y:S04]  /*20930*/  STL [R1+0xac], R5 ;  /* 0x0000ac0501007387 */ /* 0x0001e80000100800 */
[----:B0-----:R-:W2:Y:S04]  /*20940*/  LDL.LU R5, [R1+0x2fb0] ;  /* 0x002fb00001057983 */ /* 0x001ea80000300800 */
[----:B------:R0:W-:Y:S04]  /*20950*/  STL [R1+0xa8], R13 ;  /* 0x0000a80d01007387 */ /* 0x0001e80000100800 */
[----:B0-----:R-:W3:Y:S04]  /*20960*/  LDL.LU R13, [R1+0x2fac] ;  /* 0x002fac00010d7983 */ /* 0x001ee80000300800 */
[----:B------:R0:W-:Y:S04]  /*20970*/  STL [R1+0xa4], R21 ;  /* 0x0000a41501007387 */ /* 0x0001e80000100800 */
[----:B0-----:R-:W4:Y:S04]  /*20980*/  LDL.LU R21, [R1+0x2fa8] ;  /* 0x002fa80001157983 */ /* 0x001f280000300800 */
[----:B------:R0:W-:Y:S04]  /*20990*/  STL [R1+0xa0], R19 ;  /* 0x0000a01301007387 */ /* 0x0001e80000100800 */
[----:B0-----:R-:W5:Y:S04]  /*209a0*/  LDL.LU R19, [R1+0x2fa4] ;  /* 0x002fa40001137983 */ /* 0x001f680000300800 */
[----:B------:R0:W-:Y:S04]  /*209b0*/  STL [R1+0x9c], R25 ;  /* 0x00009c1901007387 */ /* 0x0001e80000100800 */
[----:B0-----:R-:W2:Y:S04]  /*209c0*/  LDL.LU R25, [R1+0x2fa0] ;  /* 0x002fa00001197983 */ /* 0x001ea80000300800 */
[----:B------:R0:W-:Y:S04]  /*209d0*/  STL [R1+0x94], R22 ;  /* 0x0000941601007387 */ /* 0x0001e80000100800 */
[----:B0-----:R-:W4:Y:S04]  /*209e0*/  LDL.LU R22, [R1+0x2f9c] ;  /* 0x002f9c0001167983 */ /* 0x001f280000300800 */
[----:B------:R0:W-:Y:S04]  /*209f0*/  STL [R1+0x90], R11 ;  /* 0x0000900b01007387 */ /* 0x0001e80000100800 */
[----:B0-----:R-:W3:Y:S04]  /*20a00*/  LDL.LU R11, [R1+0x2f98] ;  /* 0x002f9800010b7983 */ /* 0x001ee80000300800 */
[----:B------:R0:W-:Y:S04]  /*20a10*/  STL [R1+0x8c], R27 ;  /* 0x00008c1b01007387 */ /* 0x0001e80000100800 */
[----:B0-----:R-:W5:Y:S04]  /*20a20*/  LDL.LU R27, [R1+0x2f94] ;  /* 0x002f9400011b7983 */ /* 0x001f680000300800 */
[----:B------:R0:W-:Y:S04]  /*20a30*/  STL [R1+0x88], R9 ;  /* 0x0000880901007387 */ /* 0x0001e80000100800 */
[----:B0-----:R-:W2:Y:S04]  /*20a40*/  LDL.LU R9, [R1+0x2f90] ;  /* 0x002f900001097983 */ /* 0x001ea80000300800 */
[----:B------:R0:W-:Y:S04]  /*20a50*/  STL [R1+0x84], R2 ;  /* 0x0000840201007387 */ /* 0x0001e80000100800 */
[----:B0-----:R-:W4:Y:S04]  /*20a60*/  LDL.LU R2, [R1+0x2f8c] ;  /* 0x002f8c0001027983 */ /* 0x001f280000300800 */
[----:B------:R0:W-:Y:S04]  /*20a70*/  STL [R1+0x80], R14 ;  /* 0x0000800e01007387 */ /* 0x0001e80000100800 */
[----:B0-----:R-:W5:Y:S04]  /*20a80*/  LDL.LU R14, [R1+0x2f88] ;  /* 0x002f8800010e7983 */ /* 0x001f680000300800 */
[----:B------:R0:W-:Y:S04]  /*20a90*/  STL [R1+0x7c], R24 ;  /* 0x00007c1801007387 */ /* 0x0001e80000100800 */
[----:B0-----:R-:W5:Y:S04]  /*20aa0*/  LDL.LU R24, [R1+0x2f84] ;  /* 0x002f840001187983 */ /* 0x001f680000300800 */
[----:B------:R0:W-:Y:S04]  /*20ab0*/  STL [R1+0x78], R12 ;  /* 0x0000780c01007387 */ /* 0x0001e80000100800 */
[----:B0-----:R-:W5:Y:S04]  /*20ac0*/  LDL.LU R12, [R1+0x2f80] ;  /* 0x002f8000010c7983 */ /* 0x001f680000300800 */
        /* <DEDUP_REMOVED lines=17> */
[----:B0-----:R-:W3:Y:S01]  /*20be0*/  LDL.LU R0, [R1+0x2f5c] ;  /* 0x002f5c0001007983 */ /* 0x001ee20000300800 */
[----:B------:R-:W-:-:S02]  /*20bf0*/  SEL R3, R28, R3, !P0 ;  /* 0x000000031c037207 */ /* 0x000fc40004000000 */
[C---:B------:R-:W-:Y:S02]  /*20c00*/  SEL R10, R28.reuse, R10, !P0 ;  /* 0x0000000a1c0a7207 */ /* 0x040fe40004000000 */
[C---:B------:R-:W-:Y:S01]  /*20c10*/  SEL R8, R28.reuse, R8, !P0 ;  /* 0x000000081c087207 */ /* 0x040fe20004000000 */
[----:B------:R0:W-:Y:S01]  /*20c20*/  STL [R1+0x18], R3 ;  /* 0x0000180301007387 */ /* 0x0001e20000100800 */
[----:B------:R-:W-:-:S03]  /*20c30*/  SEL R6, R28, R6, !P0 ;  /* 0x000000061c067207 */ /* 0x000fc60004000000 */
[----:B------:R-:W-:Y:S01]  /*20c40*/  STL [R1+0x14], R10 ;  /* 0x0000140a01007387 */ /* 0x000fe20000100800 */
[----:B0-----:R-:W-:-:S03]  /*20c50*/  SEL R3, R28, R7, !P0 ;  /* 0x000000071c037207 */ /* 0x001fc60004000000 */
[----:B------:R-:W-:Y:S04]  /*20c60*/  STL [R1+0x10], R8 ;  /* 0x0000100801007387 */ /* 0x000fe80000100800 */
[----:B------:R3:W-:Y:S04]  /*20c70*/  STL [R1+0xc], R3 ;  /* 0x00000c0301007387 */ /* 0x0007e80000100800 */
[----:B------:R4:W-:Y:S01]  /*20c80*/  STL [R1+0x8], R6 ;  /* 0x0000080601007387 */ /* 0x0009e20000100800 */
[----:B---3--:R-:W-:-:S03]  /*20c90*/  SEL R3, R28, R0, !P0 ;  /* 0x000000001c037207 */ /* 0x008fc60004000000 */
[----:B------:R-:W3:Y:S01]  /*20ca0*/  LDL.LU R0, [R1+0x2f58] ;  /* 0x002f580001007983 */ /* 0x000ee20000300800 */
[C---:B------:R-:W-:Y:S02]  /*20cb0*/  SEL R4, R28.reuse, R4, !P0 ;  /* 0x000000041c047207 */ /* 0x040fe40004000000 */
[----:B----4-:R-:W-:-:S03]  /*20cc0*/  SEL R6, R28, R29, !P0 ;  /* 0x0000001d1c067207 */ /* 0x010fc60004000000 */
[----:B------:R-:W-:Y:S04]  /*20cd0*/  STL [R1+0x204], R4 ;  /* 0x0002040401007387 */ /* 0x000fe80000100800 */
[----:B------:R5:W-:Y:S04]  /*20ce0*/  STL [R1+0x7d4], R3 ;  /* 0x0007d40301007387 */ /* 0x000be80000100800 */
[----:B------:R0:W-:Y:S01]  /*20cf0*/  STL [R1+0x7d8], R6 ;  /* 0x0007d80601007387 */ /* 0x0001e20000100800 */
[C---:B-----5:R-:W-:Y:S02]  /*20d00*/  SEL R3, R28.reuse, R20, !P0 ;  /* 0x000000141c037207 */ /* 0x060fe40004000000 */
[----:B--2---:R-:W-:-:S03]  /*20d10*/  SEL R4, R28, R18, !P0 ;  /* 0x000000121c047207 */ /* 0x004fc60004000000 */
[----:B------:R1:W-:Y:S01]  /*20d20*/  STL [R1+0x2f34], R3 ;  /* 0x002f340301007387 */ /* 0x0003e20000100800 */
[----:B0-----:R-:W-:Y:S02]  /*20d30*/  SEL R6, R28, R23, !P0 ;  /* 0x000000171c067207 */ /* 0x001fe40004000000 */
[----:B------:R-:W-:Y:S01]  /*20d40*/  LOP3.LUT R29, R2, 0x7f, RZ, 0xc0, !PT ;  /* 0x0000007f021d7812 */ /* 0x000fe200078ec0ff */
[----:B------:R0:W-:Y:S01]  /*20d50*/  STL [R1+0x7dc], R4 ;  /* 0x0007dc0401007387 */ /* 0x0001e20000100800 */
[C---:B-1----:R-:W-:Y:S01]  /*20d60*/  SEL R3, R28.reuse, R26, !P0 ;  /* 0x0000001a1c037207 */ /* 0x042fe20004000000 */
[----:B------:R-:W-:Y:S01]  /*20d70*/  IMAD R26, RZ, RZ, -UR6 ;  /* 0x80000006ff1a7e24 */ /* 0x000fe2000f8e02ff */
[C---:B------:R-:W-:Y:S02]  /*20d80*/  SEL R17, R28.reuse, R17, !P0 ;  /* 0x000000111c117207 */ /* 0x040fe40004000000 */
[C---:B0-----:R-:W-:Y:S01]  /*20d90*/  SEL R4, R28.reuse, R16, !P0 ;  /* 0x000000101c047207 */ /* 0x041fe20004000000 */
[----:B------:R-:W-:Y:S01]  /*20da0*/  STL [R1+0x7e4], R3 ;  /* 0x0007e40301007387 */ /* 0x000fe20000100800 */
[----:B------:R-:W-:-:S03]  /*20db0*/  SEL R7, R28, R11, !P0 ;  /* 0x0000000b1c077207 */ /* 0x000fc60004000000 */
[----:B------:R0:W-:Y:S01]  /*20dc0*/  STL [R1+0x7ec], R6 ;  /* 0x0007ec0601007387 */ /* 0x0001e20000100800 */
[C---:B------:R-:W-:Y:S01]  /*20dd0*/  SEL R16, R28.reuse, R13, !P0 ;  /* 0x0000000d1c107207 */ /* 0x040fe20004000000 */
[----:B------:R-:W-:Y:S01]  /*20de0*/  IMAD R13, R29, R9, RZ ;  /* 0x000000091d0d7224 */ /* 0x000fe200078e02ff */
[----:B------:R-:W-:Y:S01]  /*20df0*/  SEL R8, R28, R14, !P0 ;  /* 0x0000000e1c087207 */ /* 0x000fe20004000000 */
[----:B------:R-:W-:Y:S01]  /*20e00*/  IMAD R11, R26, 0x10, R27 ;  /* 0x000000101a0b7824 */ /* 0x000fe200078e021b */
[----:B------:R1:W-:Y:S01]  /*20e10*/  STL [R1+0x7e8], R4 ;  /* 0x0007e80401007387 */ /* 0x0003e20000100800 */
[C---:B------:R-:W-:Y:S02]  /*20e20*/  SEL R10, R28.reuse, R22, !P0 ;  /* 0x000000161c0a7207 */ /* 0x040fe40004000000 */
[C---:B0-----:R-:W-:Y:S01]  /*20e30*/  SEL R6, R28.reuse, R12, !P0 ;  /* 0x0000000c1c067207 */ /* 0x041fe20004000000 */
[----:B------:R-:W-:Y:S01]  /*20e40*/  IMAD.MOV.U32 R22, RZ, RZ, R17 ;  /* 0x000000ffff167224 */ /* 0x000fe200078e0011 */
[----:B------:R-:W-:-:S03]  /*20e50*/  SEL R3, R28, R15, !P0 ;  /* 0x0000000f1c037207 */ /* 0x000fc60004000000 */
[----:B------:R0:W-:Y:S01]  /*20e60*/  STL [R1+0x7f8], R6 ;  /* 0x0007f80601007387 */ /* 0x0001e20000100800 */
[C---:B-1----:R-:W-:Y:S02]  /*20e70*/  SEL R4, R28.reuse, R24, !P0 ;  /* 0x000000181c047207 */ /* 0x042fe40004000000 */
[C---:B------:R-:W-:Y:S01]  /*20e80*/  SEL R24, R28.reuse, R19, !P0 ;  /* 0x000000131c187207 */ /* 0x040fe20004000000 */
[----:B------:R-:W2:Y:S01]  /*20e90*/  LDL.LU R17, [R1+0x38] ;  /* 0x0000380001117983 */ /* 0x000ea20000300800 */
[----:B------:R-:W-:-:S03]  /*20ea0*/  SEL R23, R28, R21, !P0 ;  /* 0x000000151c177207 */ /* 0x000fc60004000000 */
[----:B------:R-:W-:Y:S01]  /*20eb0*/  STL [R1+0x2f2c], R27 ;  /* 0x002f2c1b01007387 */ /* 0x000fe20000100800 */
[----:B0-----:R-:W-:-:S03]  /*20ec0*/  SEL R6, R28, R25, !P0 ;  /* 0x000000191c067207 */ /* 0x001fc60004000000 */
[----:B------:R0:W-:Y:S01]  /*20ed0*/  STL [R1+0x2f28], R11 ;  /* 0x002f280b01007387 */ /* 0x0001e20000100800 */
[----:B------:R-:W-:Y:S02]  /*20ee0*/  IMAD R15, R9, 0x80, R13 ;  /* 0x00000080090f7824 */ /* 0x000fe400078e020d */
[----:B---3--:R-:W-:Y:S01]  /*20ef0*/  IMAD R20, R0, UR4, RZ ;  /* 0x0000000400147c24 */ /* 0x008fe2000f8e02ff */
[----:B------:R-:W-:Y:S01]  /*20f00*/  ULDC.64 UR4, c[0x0][0x218] ;  /* 0x0000860000047ab9 */ /* 0x000fe20000000a00 */
[----:B------:R-:W-:Y:S01]  /*20f10*/  IMAD R0, R26, 0x8, R11 ;  /* 0x000000081a007824 */ /* 0x000fe200078e020b */
[----:B------:R-:W-:Y:S01]  /*20f20*/  LEA R12, P0, R13, UR4, 0x1 ;  /* 0x000000040d0c7c11 */ /* 0x000fe2000f8008ff */
[----:B0-----:R-:W-:Y:S02]  /*20f30*/  IMAD.MOV.U32 R11, RZ, RZ, R8 ;  /* 0x000000ffff0b7224 */ /* 0x001fe400078e0008 */
[----:B------:R-:W3:Y:S04]  /*20f40*/  LDL.LU R8, [R1+0x98] ;  /* 0x0000980001087983 */ /* 0x000ee80000300800 */
[----:B------:R-:W4:Y:S04]  /*20f50*/  LDL.LU R9, [R1+0x1c] ;  /* 0x00001c0001097983 */ /* 0x000f280000300800 */
[----:B------:R-:W-:Y:S04]  /*20f60*/  STL [R1+0x2f24], R0 ;  /* 0x002f240001007387 */ /* 0x000fe80000100800 */
[----:B------:R0:W-:Y:S04]  /*20f70*/  STL [R1+0x2f14], R12 ;  /* 0x002f140c01007387 */ /* 0x0001e80000100800 */
[----:B0-----:R-:W5:Y:S01]  /*20f80*/  LDL.LU R12, [R1+0x5c] ;  /* 0x00005c00010c7983 */ /* 0x001f620000300800 */
[----:B------:R-:W-:-:S02]  /*20f90*/  IMAD.MOV.U32 R27, RZ, RZ, R4 ;  /* 0x000000ffff1b7224 */ /* 0x000fc400078e0004 */
[----:B------:R-:W0:Y:S01]  /*20fa0*/  S2R R4, SR_TID.X ;  /* 0x0000000000047919 */ /* 0x000e220000002100 */
[----:B------:R-:W1:Y:S01]  /*20fb0*/  S2R R29, SR_TID.X ;  /* 0x00000000001d7919 */ /* 0x000e620000002100 */
[C---:B------:R-:W-:Y:S01]  /*20fc0*/  IMAD R19, R26.reuse, 0x8, R0 ;  /* 0x000000081a137824 */ /* 0x040fe200078e0200 */
[----:B------:R-:W-:Y:S02]  /*20fd0*/  SHF.R.U32.HI R2, RZ, 0x4, R2 ;  /* 0x00000004ff027819 */ /* 0x000fe40000011602 */
[----:B------:R-:W-:Y:S01]  /*20fe0*/  LEA.HI.X.SX32 R13, R13, UR5, 0x1, P0 ;  /* 0x000000050d0d7c11 */ /* 0x000fe200080f0eff */
[----:B------:R-:W-:Y:S01]  /*20ff0*/  IMAD R21, R26, 0x8, R19 ;  /* 0x000000081a157824 */ /* 0x000fe200078e0213 */
[----:B------:R-:W-:Y:S01]  /*21000*/  SGXT.U32 R2, R2, 0x3 ;  /* 0x000000030202781a */ /* 0x000fe20000000000 */
[----:B------:R-:W-:Y:S02]  /*21010*/  IMAD.MOV.U32 R0, RZ, RZ, R22 ;  /* 0x000000ffff007224 */ /* 0x000fe400078e0016 */
[----:B------:R0:W-:Y:S01]  /*21020*/  STL [R1+0x2f10], R13 ;  /* 0x002f100d01007387 */ /* 0x0001e20000100800 */
[----:B------:R-:W-:-:S03]  /*21030*/  IMAD R22, R26, 0x8, R21 ;  /* 0x000000081a167824 */ /* 0x000fc600078e0215 */
[----:B------:R0:W-:Y:S01]  /*21040*/  STL [R1+0x2f20], R19 ;  /* 0x002f201301007387 */ /* 0x0001e20000100800 */
[----:B------:R-:W-:Y:S01]  /*21050*/  IMAD R25, R2, UR6, RZ ;  /* 0x0000000602197c24 */ /* 0x000fe2000f8e02ff */
[----:B------:R-:W-:Y:S01]  /*21060*/  LEA R14, P1, R15, UR4, 0x1 ;  /* 0x000000040f0e7c11 */ /* 0x000fe2000f8208ff */
[----:B------:R-:W-:Y:S01]  /*21070*/  ULDC UR4, c[0x0][0x240] ;  /* 0x0000900000047ab9 */ /* 0x000fe20000000800 */
[----:B0-----:R-:W-:Y:S02]  /*21080*/  IMAD.MOV.U32 R13, RZ, RZ, R23 ;  /* 0x000000ffff0d7224 */ /* 0x001fe400078e0017 */
[----:B------:R-:W-:Y:S02]  /*21090*/  IMAD R23, R26, 0x8, R22 ;  /* 0x000000081a177824 */ /* 0x000fe400078e0216 */
[----:B------:R-:W-:Y:S01]  /*210a0*/  IMAD.MOV.U32 R19, RZ, RZ, R24 ;  /* 0x000000ffff137224 */ /* 0x000fe200078e0018 */
[----:B------:R-:W-:Y:S02]  /*210b0*/  SHF.R.U32.HI R4, RZ, 0x4, R4 ;  /* 0x00000004ff047819 */ /* 0x000fe40000011604 */
[----:B-1----:R-:W-:-:S03]  /*210c0*/  SHF.R.U32.HI R24, RZ, 0x4, R29 ;  /* 0x00000004ff187819 */ /* 0x002fc6000001161d */
[----:B------:R-:W-:Y:S01]  /*210d0*/  VIADD R4, R4, 0xf8 ;  /* 0x000000f804047836 */ /* 0x000fe20000000000 */
[----:B------:R-:W-:Y:S01]  /*210e0*/  SHF.R.U32.HI R29, RZ, 0x4, R29 ;  /* 0x00000004ff1d7819 */ /* 0x000fe2000001161d */
[----:B------:R0:W-:Y:S01]  /*210f0*/  STL [R1+0x2f18], R25 ;  /* 0x002f181901007387 */ /* 0x0001e20000100800 */
[----:B------:R-:W-:Y:S01]  /*21100*/  LEA R18, P2, R20, UR8, 0x1 ;  /* 0x0000000814127c11 */ /* 0x000fe2000f8408ff */
[----:B------:R-:W-:Y:S02]  /*21110*/  IMAD R4, R4, UR6, RZ ;  /* 0x0000000604047c24 */ /* 0x000fe4000f8e02ff */
[----:B------:R-:W-:Y:S01]  /*21120*/  VIADD R29, R29, 0xb8 ;  /* 0x000000b81d1d7836 */ /* 0x000fe20000000000 */
[----:B------:R1:W-:Y:S01]  /*21130*/  STL [R1+0x2f1c], R23 ;  /* 0x002f1c1701007387 */ /* 0x0003e20000100800 */
[----:B------:R-:W-:Y:S01]  /*21140*/  IMAD R26, R26, 0x8, R23 ;  /* 0x000000081a1a7824 */ /* 0x000fe200078e0217 */
[----:B------:R-:W-:Y:S01]  /*21150*/  LEA.HI.X.SX32 R15, R15, UR5, 0x1, P1 ;  /* 0x000000050f0f7c11 */ /* 0x000fe200088f0eff */
[----:B------:R-:W-:Y:S01]  /*21160*/  IMAD R29, R29, UR6, RZ ;  /* 0x000000061d1d7c24 */ /* 0x000fe2000f8e02ff */
[----:B------:R-:W-:Y:S01]  /*21170*/  LEA.HI.X.SX32 R20, R20, UR9, 0x1, P2 ;  /* 0x0000000914147c11 */ /* 0x000fe200090f0eff */
[----:B------:R-:W-:Y:S01]  /*21180*/  VIADD R24, R24, 0x78 ;  /* 0x0000007818187836 */ /* 0x000fe20000000000 */
[----:B------:R-:W-:Y:S01]  /*21190*/  ULDC UR5, c[0x0][0x238] ;  /* 0x00008e0000057ab9 */ /* 0x000fe20000000800 */
[----:B0-----:R-:W-:Y:S01]  /*211a0*/  IMAD.MOV.U32 R25, RZ, RZ, R16 ;  /* 0x000000ffff197224 */ /* 0x001fe200078e0010 */
[----:B------:R-:W-:Y:S01]  /*211b0*/  ULDC UR9, c[0x0][0x230] ;  /* 0x00008c0000097ab9 */ /* 0x000fe20000000800 */
[----:B-1----:R-:W-:Y:S01]  /*211c0*/  IMAD.MOV.U32 R23, RZ, RZ, R6 ;  /* 0x000000ffff177224 */ /* 0x002fe200078e0006 */
[----:B------:R-:W-:-:S02]  /*211d0*/  LOP3.LUT R6, R2, 0xf0, RZ, 0xfc, !PT ;  /* 0x000000f002067812 */ /* 0x000fc400078efcff */
[----:B------:R-:W-:-:S03]  /*211e0*/  LEA R2, P1, R4, R18, 0x1 ;  /* 0x0000001204027211 */ /* 0x000fc600078208ff */
[----:B------:R-:W-:Y:S02]  /*211f0*/  IMAD R6, R6, UR7, RZ ;  /* 0x0000000706067c24 */ /* 0x000fe4000f8e02ff */
[----:B------:R0:W-:Y:S02]  /*21200*/  STL [R1+0x2eec], R2 ;  /* 0x002eec0201007387 */ /* 0x0001e40000100800 */
[----:B0-----:R-:W-:-:S05]  /*21210*/  LEA R2, P2, R29, R18, 0x1 ;  /* 0x000000121d027211 */ /* 0x001fca00078408ff */
[----:B------:R0:W-:Y:S02]  /*21220*/  STL [R1+0x2f00], R2 ;  /* 0x002f000201007387 */ /* 0x0001e40000100800 */
[----:B0-----:R-:W-:-:S05]  /*21230*/  LEA R2, P3, R6, R18, 0x1 ;  /* 0x0000001206027211 */ /* 0x001fca00078608ff */
[----:B------:R5:W-:Y:S02]  /*21240*/  STL [R1+0x2ef0], R2 ;  /* 0x002ef00201007387 */ /* 0x000be40000100800 */
[----:B-----5:R-:W-:-:S05]  /*21250*/  LEA R2, P5, R12, R18, 0x1 ;  /* 0x000000120c027211 */ /* 0x020fca00078a08ff */
[----:B------:R3:W-:Y:S02]  /*21260*/  STL [R1+0x2ef4], R2 ;  /* 0x002ef40201007387 */ /* 0x0007e40000100800 */
[----:B---3--:R-:W-:-:S05]  /*21270*/  LEA R2, P4, R8, R18, 0x1 ;  /* 0x0000001208027211 */ /* 0x008fca00078808ff */
[----:B------:R4:W-:Y:S02]  /*21280*/  STL [R1+0x2ef8], R2 ;  /* 0x002ef80201007387 */ /* 0x0009e40000100800 */
[----:B----4-:R-:W-:-:S05]  /*21290*/  LEA R2, P0, R9, R18, 0x1 ;  /* 0x0000001209027211 */ /* 0x010fca00078008ff */
[----:B------:R0:W-:Y:S04]  /*212a0*/  STL [R1+0x2efc], R2 ;  /* 0x002efc0201007387 */ /* 0x0001e80000100800 */
[----:B0-----:R-:W3:Y:S01]  /*212b0*/  LDL.LU R2, [R1+0x2f54] ;  /* 0x002f540001027983 */ /* 0x001ee20000300800 */
[----:B------:R-:W-:-:S05]  /*212c0*/  LEA.HI.X.SX32 R4, R4, R20, 0x1, P1 ;  /* 0x0000001404047211 */ /* 0x000fca00008f0eff */
[----:B------:R3:W-:Y:S02]  /*212d0*/  STL [R1+0x2ee4], R4 ;  /* 0x002ee40401007387 */ /* 0x0007e40000100800 */
[----:B---3--:R-:W-:-:S05]  /*212e0*/  LEA R4, P1, R2, R18, 0x1 ;  /* 0x0000001202047211 */ /* 0x008fca00078208ff */
[----:B------:R0:W-:Y:S04]  /*212f0*/  STL [R1+0x2ee8], R4 ;  /* 0x002ee80401007387 */ /* 0x0001e80000100800 */
[----:B0-----:R-:W3:Y:S01]  /*21300*/  LDL.LU R4, [R1+0x2f50] ;  /* 0x002f500001047983 */ /* 0x001ee20000300800 */
[----:B------:R-:W-:-:S05]  /*21310*/  LEA.HI.X.SX32 R29, R29, R20, 0x1, P2 ;  /* 0x000000141d1d7211 */ /* 0x000fca00010f0eff */
[----:B------:R0:W-:Y:S02]  /*21320*/  STL [R1+0x2ee0], R29 ;  /* 0x002ee01d01007387 */ /* 0x0001e40000100800 */
[----:B0-----:R-:W-:Y:S01]  /*21330*/  IMAD.MOV.U32 R29, RZ, RZ, R5 ;  /* 0x000000ffff1d7224 */ /* 0x001fe200078e0005 */
[----:B---3--:R-:W-:-:S05]  /*21340*/  LEA R5, P2, R4, R18, 0x1 ;  /* 0x0000001204057211 */ /* 0x008fca00078408ff */
        /* <DEDUP_REMOVED lines=35> */
[-C--:B------:R-:W-:Y:S01]  /*21580*/  LEA.HI.X.SX32 R5, R5, R20.reuse, 0x1, P3 ;  /* 0x0000001405057211 */ /* 0x080fe200018f0eff */
[----:B------:R-:W-:Y:S01]  /*21590*/  IMAD R28, R24, UR6, RZ ;  /* 0x00000006181c7c24 */ /* 0x000fe2000f8e02ff */
[----:B------:R-:W-:Y:S01]  /*215a0*/  LEA.HI.X.SX32 R6, R6, R20, 0x1, P5 ;  /* 0x0000001406067211 */ /* 0x000fe200028f0eff */
[----:B------:R-:W-:Y:S02]  /*215b0*/  ULDC UR6, c[0x0][0x238] ;  /* 0x00008e0000067ab9 */ /* 0x000fe40000000800 */
[----:B------:R3:W-:Y:S02]  /*215c0*/  STL [R1+0x2ea4], R5 ;  /* 0x002ea40501007387 */ /* 0x0007e40000100800 */
[----:B---3--:R-:W-:Y:S01]  /*215d0*/  IMAD.MOV.U32 R5, RZ, RZ, R3 ;  /* 0x000000ffff057224 */ /* 0x008fe200078e0003 */
[----:B------:R-:W-:-:S05]  /*215e0*/  LEA R3, P3, R28, R18, 0x1 ;  /* 0x000000121c037211 */ /* 0x000fca00078608ff */
[----:B------:R0:W-:Y:S04]  /*215f0*/  STL [R1+0x2ea8], R3 ;  /* 0x002ea80301007387 */ /* 0x0001e80000100800 */
[----:B0-----:R-:W3:Y:S04]  /*21600*/  LDL.LU R3, [R1+0x2f30] ;  /* 0x002f300001037983 */ /* 0x001ee80000300800 */
[----:B------:R0:W-:Y:S02]  /*21610*/  STL [R1+0x2e9c], R6 ;  /* 0x002e9c0601007387 */ /* 0x0001e40000100800 */
[----:B0-----:R-:W-:Y:S01]  /*21620*/  IMAD.MOV.U32 R6, RZ, RZ, R27 ;  /* 0x000000ffff067224 */ /* 0x001fe200078e001b */
[----:B---3--:R-:W-:-:S05]  /*21630*/  LEA R27, P5, R3, R18, 0x1 ;  /* 0x00000012031b7211 */ /* 0x008fca00078a08ff */
[----:B------:R0:W-:Y:S04]  /*21640*/  STL [R1+0x2ea0], R27 ;  /* 0x002ea01b01007387 */ /* 0x0001e80000100800 */
[----:B0-----:R-:W3:Y:S01]  /*21650*/  LDL.LU R27, [R1+0x2f2c] ;  /* 0x002f2c00011b7983 */ /* 0x001ee20000300800 */
[----:B------:R-:W-:-:S05]  /*21660*/  LEA.HI.X.SX32 R7, R7, R20, 0x1, P4 ;  /* 0x0000001407077211 */ /* 0x000fca00020f0eff */
[----:B------:R0:W-:Y:S02]  /*21670*/  STL [R1+0x2e94], R7 ;  /* 0x002e940701007387 */ /* 0x0001e40000100800 */
[----:B0-----:R-:W-:Y:S02]  /*21680*/  IMAD.MOV.U32 R7, RZ, RZ, R25 ;  /* 0x000000ffff077224 */ /* 0x001fe400078e0019 */
[----:B------:R-:W-:Y:S01]  /*21690*/  IMAD.MOV.U32 R25, RZ, RZ, R11 ;  /* 0x000000ffff197224 */ /* 0x000fe200078e000b */
        /* <DEDUP_REMOVED lines=18> */
[----:B------:R-:W-:Y:S02]  /*217c0*/  IMAD.MOV.U32 R9, RZ, RZ, R8 ;  /* 0x000000ffff097224 */ /* 0x000fe400078e0008 */
[----:B------:R-:W-:Y:S01]  /*217d0*/  IMAD.MOV.U32 R8, RZ, RZ, R7 ;  /* 0x000000ffff087224 */ /* 0x000fe200078e0007 */
[----:B---3--:R-:W-:-:S05]  /*217e0*/  LEA R7, P2, R19, R18, 0x1 ;  /* 0x0000001213077211 */ /* 0x008fca00078408ff */
[----:B------:R0:W-:Y:S02]  /*217f0*/  STL [R1+0x2e80], R7 ;  /* 0x002e800701007387 */ /* 0x0001e40000100800 */
[----:B0-----:R-:W-:Y:S01]  /*21800*/  LEA.HI.X.SX32 R7, R28, R20, 0x1, P3 ;  /* 0x000000141c077211 */ /* 0x001fe200018f0eff */
[----:B------:R-:W-:Y:S02]  /*21810*/  IMAD.MOV.U32 R28, RZ, RZ, R23 ;  /* 0x000000ffff1c7224 */ /* 0x000fe400078e0017 */
[----:B------:R-:W0:Y:S02]  /*21820*/  S2R R23, SR_TID.X ;  /* 0x0000000000177919 */ /* 0x000e240000002100 */
[----:B------:R1:W-:Y:S02]  /*21830*/  STL [R1+0x2e74], R7 ;  /* 0x002e740701007387 */ /* 0x0003e40000100800 */
[----:B-1----:R-:W-:-:S05]  /*21840*/  LEA R7, P3, R21, R18, 0x1 ;  /* 0x0000001215077211 */ /* 0x002fca00078608ff */
[----:B------:R1:W-:Y:S02]  /*21850*/  STL [R1+0x2e78], R7 ;  /* 0x002e780701007387 */ /* 0x0003e40000100800 */
[----:B-1----:R-:W-:Y:S02]  /*21860*/  LEA.HI.X.SX32 R7, R3, R20, 0x1, P5 ;  /* 0x0000001403077211 */ /* 0x002fe400028f0eff */
[----:B0-----:R-:W-:-:S03]  /*21870*/  SHF.R.U32.HI R23, RZ, 0x4, R23 ;  /* 0x00000004ff177819 */ /* 0x001fc60000011617 */
[----:B------:R0:W-:Y:S02]  /*21880*/  STL [R1+0x2e6c], R7 ;  /* 0x002e6c0701007387 */ /* 0x0001e40000100800 */
[----:B------:R-:W-:-:S04]  /*21890*/  VIADD R23, R23, 0x38 ;  /* 0x0000003817177836 */ /* 0x000fc80000000000 */
[----:B0-----:R-:W-:Y:S01]  /*218a0*/  IMAD R7, R23, UR6, RZ ;  /* 0x0000000617077c24 */ /* 0x001fe2000f8e02ff */
[----:B------:R-:W-:-:S05]  /*218b0*/  LEA R23, P5, R22, R18, 0x1 ;  /* 0x0000001216177211 */ /* 0x000fca00078a08ff */
[----:B------:R0:W-:Y:S04]  /*218c0*/  STL [R1+0x2e70], R23 ;  /* 0x002e701701007387 */ /* 0x0001e80000100800 */
[----:B0-----:R-:W3:Y:S01]  /*218d0*/  LDL.LU R23, [R1+0x2f1c] ;  /* 0x002f1c0001177983 */ /* 0x001ee20000300800 */
[-C--:B------:R-:W-:Y:S02]  /*218e0*/  LEA.HI.X.SX32 R27, R27, R20.reuse, 0x1, P4 ;  /* 0x000000141b1b7211 */ /* 0x080fe400020f0eff */
[----:B------:R-:W-:-:S03]  /*218f0*/  LEA.HI.X.SX32 R11, R11, R20, 0x1, P0 ;  /* 0x000000140b0b7211 */ /* 0x000fc600000f0eff */
[----:B------:R0:W-:Y:S02]  /*21900*/  STL [R1+0x2e64], R27 ;  /* 0x002e641b01007387 */ /* 0x0001e40000100800 */
[----:B0-----:R-:W-:Y:S01]  /*21910*/  IMAD.MOV.U32 R27, RZ, RZ, R2 ;  /* 0x000000ffff1b7224 */ /* 0x001fe200078e0002 */
[----:B------:R-:W-:-:S05]  /*21920*/  LEA R2, P4, R7, R18, 0x1 ;  /* 0x0000001207027211 */ /* 0x000fca00078808ff */
[----:B------:R-:W-:Y:S04]  /*21930*/  STL [R1+0x2e68], R2 ;  /* 0x002e680201007387 */ /* 0x000fe80000100800 */
[----:B------:R0:W-:Y:S02]  /*21940*/  STL [R1+0x2e5c], R11 ;  /* 0x002e5c0b01007387 */ /* 0x0001e40000100800 */
[----:B0-----:R-:W-:Y:S01]  /*21950*/  IMAD.MOV.U32 R11, RZ, RZ, R25 ;  /* 0x000000ffff0b7224 */ /* 0x001fe200078e0019 */
[----:B---3--:R-:W-:-:S05]  /*21960*/  LEA R25, P0, R23, R18, 0x1 ;  /* 0x0000001217197211 */ /* 0x008fca00078008ff */
[----:B------:R0:W-:Y:S04]  /*21970*/  STL [R1+0x2e60], R25 ;  /* 0x002e601901007387 */ /* 0x0001e80000100800 */
[----:B0-----:R-:W3:Y:S01]  /*21980*/  LDL.LU R25, [R1+0x2f18] ;  /* 0x002f180001197983 */ /* 0x001ee20000300800 */
[-C--:B------:R-:W-:Y:S02]  /*21990*/  LEA.HI.X.SX32 R0, R0, R20.reuse, 0x1, P1 ;  /* 0x0000001400007211 */ /* 0x080fe400008f0eff */
[----:B------:R-:W-:-:S03]  /*219a0*/  LEA.HI.X.SX32 R19, R19, R20, 0x1, P2 ;  /* 0x0000001413137211 */ /* 0x000fc600010f0eff */
[----:B------:R0:W-:Y:S02]  /*219b0*/  STL [R1+0x2e54], R0 ;  /* 0x002e540001007387 */ /* 0x0001e40000100800 */
[----:B0-----:R-:W-:-:S05]  /*219c0*/  LEA R0, P6, R26, R18, 0x1 ;  /* 0x000000121a007211 */ /* 0x001fca00078c08ff */
[----:B------:R-:W-:Y:S04]  /*219d0*/  STL [R1+0x2e58], R0 ;  /* 0x002e580001007387 */ /* 0x000fe80000100800 */
[----:B------:R0:W-:Y:S01]  /*219e0*/  STL [R1+0x2e4c], R19 ;  /* 0x002e4c1301007387 */ /* 0x0001e20000100800 */
[-C--:B------:R-:W-:Y:S02]  /*219f0*/  LEA.HI.X.SX32 R21, R21, R20.reuse, 0x1, P3 ;  /* 0x0000001415157211 */ /* 0x080fe400018f0eff */
[-C--:B------:R-:W-:Y:S01]  /*21a00*/  LEA.HI.X.SX32 R22, R22, R20.reuse, 0x1, P5 ;  /* 0x0000001416167211 */ /* 0x080fe200028f0eff */
[----:B0-----:R-:W-:Y:S02]  /*21a10*/  IMAD.MOV.U32 R19, RZ, RZ, R11 ;  /* 0x000000ffff137224 */ /* 0x001fe400078e000b */
[----:B------:R-:W-:Y:S01]  /*21a20*/  IMAD.MOV.U32 R11, RZ, RZ, R12 ;  /* 0x000000ffff0b7224 */ /* 0x000fe200078e000c */
[----:B------:R-:W-:Y:S01]  /*21a30*/  LEA.HI.X.SX32 R7, R7, R20, 0x1, P4 ;  /* 0x0000001407077211 */ /* 0x000fe200020f0eff */
[----:B------:R-:W-:-:S02]  /*21a40*/  IMAD.MOV.U32 R3, RZ, RZ, R6 ;  /* 0x000000ffff037224 */ /* 0x000fc400078e0006 */
[----:B------:R-:W-:-:S04]  /*21a50*/  IMAD R6, RZ, RZ, -UR5 ;  /* 0x80000005ff067e24 */ /* 0x000fc8000f8e02ff */
[----:B------:R-:W-:Y:S01]  /*21a60*/  IMAD R2, R6, 0x10, R26 ;  /* 0x0000001006027824 */ /* 0x000fe200078e021a */
[----:B---3--:R-:W-:-:S05]  /*21a70*/  LEA R12, P1, R25, R18, 0x1 ;  /* 0x00000012190c7211 */ /* 0x008fca00078208ff */
[----:B------:R0:W-:Y:S04]  /*21a80*/  STL [R1+0x2e50], R12 ;  /* 0x002e500c01007387 */ /* 0x0001e80000100800 */
[----:B0-----:R-:W3:Y:S04]  /*21a90*/  LDL.LU R12, [R1+0x2f14] ;  /* 0x002f1400010c7983 */ /* 0x001ee80000300800 */
[----:B------:R-:W-:Y:S04]  /*21aa0*/  STL [R1+0x2e48], R21 ;  /* 0x002e481501007387 */ /* 0x000fe80000100800 */
[----:B------:R0:W-:Y:S04]  /*21ab0*/  STL [R1+0x2e44], R22 ;  /* 0x002e441601007387 */ /* 0x0001e80000100800 */
[----:B0-----:R-:W4:Y:S04]  /*21ac0*/  LDL.LU R22, [R1+0x7f8] ;  /* 0x0007f80001167983 */ /* 0x001f280000300800 */
[----:B------:R0:W-:Y:S02]  /*21ad0*/  STL [R1+0x2e40], R7 ;  /* 0x002e400701007387 */ /* 0x0001e40000100800 */
[----:B0-----:R-:W-:-:S05]  /*21ae0*/  LEA.HI.X.SX32 R7, R23, R20, 0x1, P0 ;  /* 0x0000001417077211 */ /* 0x001fca00000f0eff */
[----:B------:R0:W-:Y:S02]  /*21af0*/  STL [R1+0x2e3c], R7 ;  /* 0x002e3c0701007387 */ /* 0x0001e40000100800 */
[----:B0-----:R-:W-:-:S05]  /*21b00*/  LEA.HI.X.SX32 R7, R26, R20, 0x1, P6 ;  /* 0x000000141a077211 */ /* 0x001fca00030f0eff */
[----:B------:R0:W-:Y:S02]  /*21b10*/  STL [R1+0x2e30], R7 ;  /* 0x002e300701007387 */ /* 0x0001e40000100800 */
[----:B0-----:R-:W-:-:S05]  /*21b20*/  LEA R7, P0, R2, R18, 0x1 ;  /* 0x0000001202077211 */ /* 0x001fca00078008ff */
[----:B------:R0:W-:Y:S04]  /*21b30*/  STL [R1+0x2e34], R7 ;  /* 0x002e340701007387 */ /* 0x0001e80000100800 */
[----:B0-----:R-:W5:Y:S01]  /*21b40*/  LDL.LU R7, [R1+0x60] ;  /* 0x0000600001077983 */ /* 0x001f620000300800 */
[----:B------:R-:W-:Y:S02]  /*21b50*/  IMAD R0, R6, 0x8, R2 ;  /* 0x0000000806007824 */ /* 0x000fe400078e0202 */
[----:B------:R-:W-:Y:S01]  /*21b60*/  IMAD.MOV.U32 R26, RZ, RZ, R5 ;  /* 0x000000ffff1a7224 */ /* 0x000fe200078e0005 */
[----:B------:R-:W-:Y:S01]  /*21b70*/  LEA.HI.X.SX32 R25, R25, R20, 0x1, P1 ;  /* 0x0000001419197211 */ /* 0x000fe200008f0eff */
[----:B------:R-:W-:Y:S01]  /*21b80*/  IMAD.MOV.U32 R21, RZ, RZ, R3 ;  /* 0x000000ffff157224 */ /* 0x000fe200078e0003 */
[----:B------:R-:W-:Y:S01]  /*21b90*/  LEA R5, P2, R0, R18, 0x1 ;  /* 0x0000001200057211 */ /* 0x000fe200078408ff */
[----:B------:R-:W-:Y:S01]  /*21ba0*/  IMAD R3, R6, 0x8, R0 ;  /* 0x0000000806037824 */ /* 0x000fe200078e0200 */
[----:B------:R-:W-:Y:S01]  /*21bb0*/  LEA.HI.X.SX32 R2, R2, R20, 0x1, P0 ;  /* 0x0000001402027211 */ /* 0x000fe200000f0eff */
[----:B------:R-:W-:-:S02]  /*21bc0*/  IMAD.MOV.U32 R23, RZ, RZ, R4 ;  /* 0x000000ffff177224 */ /* 0x000fc400078e0004 */
[----:B------:R-:W-:Y:S01]  /*21bd0*/  IMAD R4, R6, 0x8, R3 ;  /* 0x0000000806047824 */ /* 0x000fe200078e0203 */
[----:B------:R0:W-:Y:S01]  /*21be0*/  STL [R1+0x2e38], R5 ;  /* 0x002e380501007387 */ /* 0x0001e20000100800 */
[----:B------:R-:W-:-:S03]  /*21bf0*/  LEA.HI.X.SX32 R0, R0, R20, 0x1, P2 ;  /* 0x0000001400007211 */ /* 0x000fc600010f0eff */
[----:B------:R1:W-:Y:S01]  /*21c00*/  STL [R1+0x2e2c], R25 ;  /* 0x002e2c1901007387 */ /* 0x0003e20000100800 */
[----:B0-----:R-:W-:-:S03]  /*21c10*/  IMAD R5, R6, 0x8, R4 ;  /* 0x0000000806057824 */ /* 0x001fc600078e0204 */
[----:B-1----:R-:W3:Y:S04]  /*21c20*/  LDL.LU R25, [R1+0x7ec] ;  /* 0x0007ec0001197983 */ /* 0x002ee80000300800 */
[----:B------:R0:W-:Y:S04]  /*21c30*/  STL [R1+0x2e28], R2 ;  /* 0x002e280201007387 */ /* 0x0001e80000100800 */
[----:B------:R1:W-:Y:S01]  /*21c40*/  STL [R1+0x2e24], R0 ;  /* 0x002e240001007387 */ /* 0x0003e20000100800 */
[----:B0-----:R-:W-:Y:S01]  /*21c50*/  IMAD.MOV.U32 R2, RZ, RZ, R26 ;  /* 0x000000ffff027224 */ /* 0x001fe200078e001a */
[----:B------:R-:W-:Y:S01]  /*21c60*/  LEA R26, P0, R3, R18, 0x1 ;  /* 0x00000012031a7211 */ /* 0x000fe200078008ff */
[----:B-1----:R-:W-:-:S02]  /*21c70*/  IMAD R0, R6, 0x8, R5 ;  /* 0x0000000806007824 */ /* 0x002fc400078e0205 */
[----:B------:R-:W4:Y:S04]  /*21c80*/  LDL.LU R6, [R1+0x58] ;  /* 0x0000580001067983 */ /* 0x000f280000300800 */
[----:B------:R0:W-:Y:S02]  /*21c90*/  STL [R1+0x2e18], R26 ;  /* 0x002e181a01007387 */ /* 0x0001e40000100800 */
[----:B0-----:R-:W-:Y:S02]  /*21ca0*/  IMAD.MOV.U32 R26, RZ, RZ, R23 ;  /* 0x000000ffff1a7224 */ /* 0x001fe400078e0017 */
[----:B------:R-:W-:Y:S02]  /*21cb0*/  IMAD.MOV.U32 R23, RZ, RZ, R9 ;  /* 0x000000ffff177224 */ /* 0x000fe400078e0009 */
[----:B------:R-:W-:Y:S01]  /*21cc0*/  IMAD.MOV.U32 R9, RZ, RZ, R13 ;  /* 0x000000ffff097224 */ /* 0x000fe200078e000d */
[----:B------:R-:W-:-:S05]  /*21cd0*/  LEA R13, P1, R4, R18, 0x1 ;  /* 0x00000012040d7211 */ /* 0x000fca00078208ff */
[----:B------:R0:W-:Y:S01]  /*21ce0*/  STL [R1+0x2e1c], R13 ;  /* 0x002e1c0d01007387 */ /* 0x0001e20000100800 */
[-C--:B------:R-:W-:Y:S02]  /*21cf0*/  LEA.HI.X.SX32 R3, R3, R20.reuse, 0x1, P0 ;  /* 0x0000001403037211 */ /* 0x080fe400000f0eff */
[----:B------:R-:W-:Y:S02]  /*21d00*/  LEA.HI.X.SX32 R4, R4, R20, 0x1, P1 ;  /* 0x0000001404047211 */ /* 0x000fe400008f0eff */
[-C--:B0-----:R-:W-:Y:S02]  /*21d10*/  LEA R13, P2, R5, R18.reuse, 0x1 ;  /* 0x00000012050d7211 */ /* 0x081fe400078408ff */
[----:B------:R-:W-:-:S03]  /*21d20*/  LEA R18, P3, R0, R18, 0x1 ;  /* 0x0000001200127211 */ /* 0x000fc600078608ff */
[----:B------:R0:W-:Y:S01]  /*21d30*/  STL [R1+0x2e20], R13 ;  /* 0x002e200d01007387 */ /* 0x0001e20000100800 */
[----:B--2---:R-:W-:Y:S01]  /*21d40*/  IMAD R24, R17, UR4, RZ ;  /* 0x0000000411187c24 */ /* 0x004fe2000f8e02ff */
[----:B------:R-:W-:Y:S02]  /*21d50*/  LEA.HI.X.SX32 R0, R0, R20, 0x1, P3 ;  /* 0x0000001400007211 */ /* 0x000fe400018f0eff */
[----:B0-----:R-:W2:Y:S04]  /*21d60*/  LDL.LU R13, [R1+0x2f10] ;  /* 0x002f1000010d7983 */ /* 0x001ea80000300800 */
[----:B------:R0:W-:Y:S01]  /*21d70*/  STL [R1+0x2e14], R18 ;  /* 0x002e141201007387 */ /* 0x0001e20000100800 */
[----:B------:R-:W-:-:S03]  /*21d80*/  IMAD.WIDE R16, R24, 0x2, R14 ;  /* 0x0000000218107825 */ /* 0x000fc600078e020e */
[----:B0-----:R-:W2:Y:S04]  /*21d90*/  LDL.LU R18, [R1+0x7e8] ;  /* 0x0007e80001127983 */ /* 0x001ea80000300800 */
[----:B------:R0:W-:Y:S04]  /*21da0*/  STL [R1+0x2e08], R3 ;  /* 0x002e080301007387 */ /* 0x0001e80000100800 */
[----:B0-----:R-:W2:Y:S04]  /*21db0*/  LDL.LU R3, [R1+0x7e4] ;  /* 0x0007e40001037983 */ /* 0x001ea80000300800 */
[----:B------:R0:W-:Y:S02]  /*21dc0*/  STL [R1+0x2e0c], R4 ;  /* 0x002e0c0401007387 */ /* 0x0001e40000100800 */
[----:B0-----:R-:W-:-:S05]  /*21dd0*/  LEA.HI.X.SX32 R4, R5, R20, 0x1, P2 ;  /* 0x0000001405047211 */ /* 0x001fca00010f0eff */
[----:B------:R5:W-:Y:S04]  /*21de0*/  STL [R1+0x2e10], R4 ;  /* 0x002e100401007387 */ /* 0x000be80000100800 */
[----:B------:R0:W-:Y:S04]  /*21df0*/  STL [R1+0x2e04], R0 ;  /* 0x002e040001007387 */ /* 0x0001e80000100800 */
[----:B------:R-:W-:Y:S01]  /*21e00*/  STL [R1+0x2e00], R16 ;  /* 0x002e001001007387 */ /* 0x000fe20000100800 */
[----:B-----5:R-:W-:-:S03]  /*21e10*/  IMAD R4, R7, UR4, RZ ;  /* 0x0000000407047c24 */ /* 0x020fc6000f8e02ff */
[----:B------:R-:W5:Y:S04]  /*21e20*/  LDL.LU R7, [R1+0x54] ;  /* 0x0000540001077983 */ /* 0x000f680000300800 */
[----:B------:R1:W-:Y:S04]  /*21e30*/  STL [R1+0x2dfc], R17 ;  /* 0x002dfc1101007387 */ /* 0x0003e80000100800 */
[----:B0-----:R-:W5:Y:S01]  /*21e40*/  LDL.LU R0, [R1+0x4c] ;  /* 0x00004c0001007983 */ /* 0x001f620000300800 */
[----:B-1----:R-:W-:-:S04]  /*21e50*/  IMAD.MOV.U32 R17, RZ, RZ, R2 ;  /* 0x000000ffff117224 */ /* 0x002fc800078e0002 */
[----:B------:R-:W-:Y:S02]  /*21e60*/  IMAD.MOV.U32 R16, RZ, RZ, R17 ;  /* 0x000000ffff107224 */ /* 0x000fe400078e0011 */
[----:B---3--:R-:W-:Y:S02]  /*21e70*/  IMAD.MOV.U32 R20, RZ, RZ, R25 ;  /* 0x000000ffff147224 */ /* 0x008fe400078e0019 */
[----:B----4-:R-:W-:Y:S02]  /*21e80*/  IMAD R6, R6, UR4, RZ ;  /* 0x0000000406067c24 */ /* 0x010fe4000f8e02ff */
[----:B--2---:R-:W-:-:S05]  /*21e90*/  IMAD.WIDE R24, R24, 0x2, R12 ;  /* 0x0000000218187825 */ /* 0x004fca00078e020c */
[----:B------:R0:W-:Y:S04]  /*21ea0*/  STL [R1+0x2df8], R24 ;  /* 0x002df81801007387 */ /* 0x0001e80000100800 */
[----:B------:R1:W-:Y:S04]  /*21eb0*/  STL [R1+0x2df0], R25 ;  /* 0x002df01901007387 */ /* 0x0003e80000100800 */
[----:B0-----:R-:W2:Y:S04]  /*21ec0*/  LDL.LU R24, [R1+0x7d8] ;  /* 0x0007d80001187983 */ /* 0x001ea80000300800 */
[----:B-1----:R-:W3:Y:S01]  /*21ed0*/  LDL.LU R25, [R1+0x7dc] ;  /* 0x0007dc0001197983 */ /* 0x002ee20000300800 */
[----:B------:R-:W-:-:S02]  /*21ee0*/  IMAD.MOV.U32 R5, RZ, RZ, R3 ;  /* 0x000000ffff057224 */ /* 0x000fc400078e0003 */
[----:B------:R-:W-:-:S04]  /*21ef0*/  IMAD.WIDE R2, R4, 0x2, R14 ;  /* 0x0000000204027825 */ /* 0x000fc800078e020e */
[----:B------:R-:W-:Y:S02]  /*21f00*/  IMAD.MOV.U32 R17, RZ, RZ, R5 ;  /* 0x000000ffff117224 */ /* 0x000fe400078e0005 */
[----:B------:R-:W-:Y:S01]  /*21f10*/  IMAD.WIDE R4, R4, 0x2, R12 ;  /* 0x0000000204047825 */ /* 0x000fe200078e020c */
[----:B------:R-:W-:Y:S04]  /*21f20*/  STL [R1+0x2df4], R2 ;  /* 0x002df40201007387 */ /* 0x000fe80000100800 */
[----:B------:R0:W-:Y:S04]  /*21f30*/  STL [R1+0x2de8], R3 ;  /* 0x002de80301007387 */ /* 0x0001e80000100800 */
[----:B------:R5:W-:Y:S01]  /*21f40*/  STL [R1+0x2dec], R4 ;  /* 0x002dec0401007387 */ /* 0x000be20000100800 */
[----:B0-----:R-:W-:-:S03]  /*21f50*/  IMAD.WIDE R2, R6, 0x2, R14 ;  /* 0x0000000206027825 */ /* 0x001fc600078e020e */
[----:B------:R-:W-:Y:S04]  /*21f60*/  STL [R1+0x2de4], R5 ;  /* 0x002de40501007387 */ /* 0x000fe80000100800 */
[----:B------:R-:W-:Y:S04]  /*21f70*/  STL [R1+0x2de0], R2 ;  /* 0x002de00201007387 */ /* 0x000fe80000100800 */
[----:B------:R0:W-:Y:S01]  /*21f80*/  STL [R1+0x2ddc], R3 ;  /* 0x002ddc0301007387 */ /* 0x0001e20000100800 */
[----:B-----5:R-:W-:Y:S02]  /*21f90*/  IMAD R4, R7, UR4, RZ ;  /* 0x0000000407047c24 */ /* 0x020fe4000f8e02ff */
[----:B------:R-:W-:-:S04]  /*21fa0*/  IMAD.WIDE R6, R6, 0x2, R12 ;  /* 0x0000000206067825 */ /* 0x000fc800078e020c */
[C---:B0-----:R-:W-:Y:S01]  /*21fb0*/  IMAD.WIDE R2, R4.reuse, 0x2, R14 ;  /* 0x0000000204027825 */ /* 0x041fe200078e020e */
[----:B------:R-:W-:Y:S03]  /*21fc0*/  STL [R1+0x2dc8], R6 ;  /* 0x002dc80601007387 */ /* 0x000fe60000100800 */
[----:B------:R-:W-:Y:S01]  /*21fd0*/  IMAD.WIDE R4, R4, 0x2, R12 ;  /* 0x0000000204047825 */ /* 0x000fe200078e020c */
[----:B------:R0:W-:Y:S04]  /*21fe0*/  STL [R1+0x2dc4], R7 ;  /* 0x002dc40701007387 */ /* 0x0001e80000100800 */
[----:B0-----:R-:W4:Y:S04]  /*21ff0*/  LDL.LU R7, [R1+0x48] ;  /* 0x0000480001077983 */ /* 0x001f280000300800 */
[----:B------:R-:W-:Y:S04]  /*22000*/  STL [R1+0x2dd8], R2 ;  /* 0x002dd80201007387 */ /* 0x000fe80000100800 */
[----:B------:R-:W-:Y:S04]  /*22010*/  STL [R1+0x2dcc], R3 ;  /* 0x002dcc0301007387 */ /* 0x000fe80000100800 */
[----:B------:R-:W-:Y:S04]  /*22020*/  STL [R1+0x2dd4], R4 ;  /* 0x002dd40401007387 */ /* 0x000fe80000100800 */
[----:B------:R0:W-:Y:S04]  /*22030*/  STL [R1+0x2dd0], R5 ;  /* 0x002dd00501007387 */ /* 0x0001e80000100800 */
[----:B0-----:R-:W5:Y:S01]  /*22040*/  LDL.LU R5, [R1+0x44] ;  /* 0x0000440001057983 */ /* 0x001f620000300800 */
[----:B------:R-:W-:-:S04]  /*22050*/  IMAD R0, R0, UR4, RZ ;  /* 0x0000000400007c24 */ /* 0x000fc8000f8e02ff */
[----:B------:R-:W-:-:S05]  /*22060*/  IMAD.WIDE R2, R0, 0x2, R14 ;  /* 0x0000000200027825 */ /* 0x000fca00078e020e */
[----:B------:R-:W-:Y:S04]  /*22070*/  STL [R1+0x2dc0], R2 ;  /* 0x002dc00201007387 */ /* 0x000fe80000100800 */
[----:B------:R0:W-:Y:S01]  /*22080*/  STL [R1+0x2dbc], R3 ;  /* 0x002dbc0301007387 */ /* 0x0001e20000100800 */
[----:B----4-:R-:W-:Y:S02]  /*22090*/  IMAD R4, R7, UR4, RZ ;  /* 0x0000000407047c24 */ /* 0x010fe4000f8e02ff */
[----:B------:R-:W-:-:S04]  /*220a0*/  IMAD.WIDE R6, R0, 0x2, R12 ;  /* 0x0000000200067825 */ /* 0x000fc800078e020c */
[----:B0-----:R-:W-:Y:S01]  /*220b0*/  IMAD.WIDE R2, R4, 0x2, R14 ;  /* 0x0000000204027825 */ /* 0x001fe200078e020e */
[----:B------:R-:W-:Y:S04]  /*220c0*/  STL [R1+0x2da8], R6 ;  /* 0x002da80601007387 */ /* 0x000fe80000100800 */
[----:B------:R0:W-:Y:S04]  /*220d0*/  STL [R1+0x2da4], R7 ;  /* 0x002da40701007387 */ /* 0x0001e80000100800 */
[----:B0-----:R-:W4:Y:S01]  /*220e0*/  LDL.LU R7, [R1+0x40] ;  /* 0x0000400001077983 */ /* 0x001f220000300800 */
[----:B-----5:R-:W-:-:S02]  /*220f0*/  IMAD R0, R5, UR4, RZ ;  /* 0x0000000405007c24 */ /* 0x020fc4000f8e02ff */
[----:B------:R-:W-:Y:S01]  /*22100*/  IMAD.WIDE R4, R4, 0x2, R12 ;  /* 0x0000000204047825 */ /* 0x000fe200078e020c */
[----:B------:R-:W-:Y:S04]  /*22110*/  STL [R1+0x2db0], R2 ;  /* 0x002db00201007387 */ /* 0x000fe80000100800 */
[----:B------:R-:W-:Y:S04]  /*22120*/  STL [R1+0x2dac], R3 ;  /* 0x002dac0301007387 */ /* 0x000fe80000100800 */
[----:B------:R-:W-:Y:S04]  /*22130*/  STL [R1+0x2db8], R4 ;  /* 0x002db80401007387 */ /* 0x000fe80000100800 */
[----:B------:R0:W-:Y:S04]  /*22140*/  STL [R1+0x2db4], R5 ;  /* 0x002db40501007387 */ /* 0x0001e80000100800 */
[----:B0-----:R-:W5:Y:S01]  /*22150*/  LDL.LU R5, [R1+0x3c] ;  /* 0x00003c0001057983 */ /* 0x001f620000300800 */
        /* <DEDUP_REMOVED lines=8> */
[----:B0-----:R-:W4:Y:S04]  /*221e0*/  LDL.LU R7, [R1+0x34] ;  /* 0x0000340001077983 */ /* 0x001f280000300800 */
[----:B------:R-:W-:Y:S01]  /*221f0*/  STL [R1+0x2d90], R2 ;  /* 0x002d900201007387 */ /* 0x000fe20000100800 */
[----:B-----5:R-:W-:-:S02]  /*22200*/  IMAD R0, R5, UR4, RZ ;  /* 0x0000000405007c24 */ /* 0x020fc4000f8e02ff */
[----:B------:R-:W-:Y:S01]  /*22210*/  IMAD.WIDE R4, R4, 0x2, R12 ;  /* 0x0000000204047825 */ /* 0x000fe200078e020c */
        /* <DEDUP_REMOVED lines=426> */
[----:B------:R0:W-:Y:S04]  /*23cc0*/  STL [R1+0x2a60], R6 ;  /* 0x002a600601007387 */ /* 0x0001e80000100800 */
[----:B------:R1:W-:Y:S04]  /*23cd0*/  STL [R1+0xe3c], R7 ;  /* 0x000e3c0701007387 */ /* 0x0003e80000100800 */
[----:B0-----:R-:W4:Y:S04]  /*23ce0*/  LDL.LU R6, [R1+0x53c] ;  /* 0x00053c0001067983 */ /* 0x001f280000300800 */
[----:B-1----:R-:W2:Y:S01]  /*23cf0*/  LDL.LU R7, [R1+0x540] ;  /* 0x0005400001077983 */ /* 0x002ea20000300800 */
[----:B-----5:R-:W-:-:S02]  /*23d00*/  IMAD R0, R5, UR4, RZ ;  /* 0x0000000405007c24 */ /* 0x020fc4000f8e02ff */
[----:B------:R-:W-:Y:S01]  /*23d10*/  IMAD.WIDE R4, R4, 0x2, R12 ;  /* 0x0000000204047825 */ /* 0x000fe200078e020c */
[----:B------:R-:W-:Y:S04]  /*23d20*/  STL [R1+0x2a54], R2 ;  /* 0x002a540201007387 */ /* 0x000fe80000100800 */
[----:B------:R0:W-:Y:S04]  /*23d30*/  STL [R1+0x2a4c], R3 ;  /* 0x002a4c0301007387 */ /* 0x0001e80000100800 */
[----:B------:R-:W-:Y:S04]  /*23d40*/  STL [R1+0x2a50], R4 ;  /* 0x002a500401007387 */ /* 0x000fe80000100800 */
[----:B------:R1:W-:Y:S01]  /*23d50*/  STL [R1+0xe40], R5 ;  /* 0x000e400501007387 */ /* 0x0003e20000100800 */
[----:B0-----:R-:W-:-:S05]  /*23d60*/  IMAD.WIDE R2, R0, 0x2, R14 ;  /* 0x0000000200027825 */ /* 0x001fca00078e020e */
[----:B------:R-:W-:Y:S01]  /*23d70*/  STL [R1+0x2a48], R2 ;  /* 0x002a480201007387 */ /* 0x000fe20000100800 */
[----:B-1----:R-:W-:-:S03]  /*23d80*/  IMAD.WIDE R4, R0, 0x2, R12 ;  /* 0x0000000200047825 */ /* 0x002fc600078e020c */
[----:B------:R-:W-:Y:S04]  /*23d90*/  STL [R1+0xe44], R3 ;  /* 0x000e440301007387 */ /* 0x000fe80000100800 */
[----:B------:R-:W-:Y:S04]  /*23da0*/  STL [R1+0xe4c], R4 ;  /* 0x000e4c0401007387 */ /* 0x000fe80000100800 */
[----:B------:R0:W-:Y:S04]  /*23db0*/  STL [R1+0xe48], R5 ;  /* 0x000e480501007387 */ /* 0x0001e80000100800 */
[----:B0-----:R-:W5:Y:S01]  /*23dc0*/  LDL.LU R5, [R1+0x570] ;  /* 0x0005700001057983 */ /* 0x001f620000300800 */
[----:B----4-:R-:W-:-:S04]  /*23dd0*/  IMAD R6, R6, UR4, RZ ;  /* 0x0000000406067c24 */ /* 0x010fc8000f8e02ff */
[----:B------:R-:W-:-:S04]  /*23de0*/  IMAD.WIDE R2, R6, 0x2, R14 ;  /* 0x0000000206027825 */ /* 0x000fc800078e020e */
[----:B--2---:R-:W-:Y:S02]  /*23df0*/  IMAD R0, R7, UR4, RZ ;  /* 0x0000000407007c24 */ /* 0x004fe4000f8e02ff */
[----:B------:R-:W-:Y:S01]  /*23e00*/  IMAD.WIDE R6, R6, 0x2, R12 ;  /* 0x0000000206067825 */ /* 0x000fe200078e020c */
[----:B------:R-:W-:Y:S04]  /*23e10*/  STL [R1+0xe54], R2 ;  /* 0x000e540201007387 */ /* 0x000fe80000100800 */
[----:B------:R0:W-:Y:S04]  /*23e20*/  STL [R1+0xe50], R3 ;  /* 0x000e500301007387 */ /* 0x0001e80000100800 */
[----:B------:R-:W-:Y:S04]  /*23e30*/  STL [R1+0xe5c], R6 ;  /* 0x000e5c0601007387 */ /* 0x000fe80000100800 */
[----:B------:R1:W-:Y:S01]  /*23e40*/  STL [R1+0xe58], R7 ;  /* 0x000e580701007387 */ /* 0x0003e20000100800 */
[----:B0-----:R-:W-:-:S03]  /*23e50*/  IMAD.WIDE R2, R0, 0x2, R14 ;  /* 0x0000000200027825 */ /* 0x001fc600078e020e */
[----:B-1----:R-:W2:Y:S04]  /*23e60*/  LDL.LU R7, [R1+0x584] ;  /* 0x0005840001077983 */ /* 0x002ea80000300800 */
[----:B------:R-:W-:Y:S04]  /*23e70*/  STL [R1+0xe64], R2 ;  /* 0x000e640201007387 */ /* 0x000fe80000100800 */
[----:B------:R-:W-:Y:S01]  /*23e80*/  STL [R1+0xe60], R3 ;  /* 0x000e600301007387 */ /* 0x000fe20000100800 */
[----:B-----5:R-:W-:Y:S02]  /*23e90*/  IMAD R6, R5, UR4, RZ ;  /* 0x0000000405067c24 */ /* 0x020fe4000f8e02ff */
[----:B------:R-:W-:-:S05]  /*23ea0*/  IMAD.WIDE R4, R0, 0x2, R12 ;  /* 0x0000000200047825 */ /* 0x000fca00078e020c */
[----:B------:R-:W-:Y:S04]  /*23eb0*/  STL [R1+0xe6c], R4 ;  /* 0x000e6c0401007387 */ /* 0x000fe80000100800 */
[----:B------:R0:W-:Y:S04]  /*23ec0*/  STL [R1+0xe68], R5 ;  /* 0x000e680501007387 */ /* 0x0001e80000100800 */
[----:B0-----:R-:W4:Y:S01]  /*23ed0*/  LDL.LU R5, [R1+0x58c] ;  /* 0x00058c0001057983 */ /* 0x001f220000300800 */
[----:B------:R-:W-:-:S05]  /*23ee0*/  IMAD.WIDE R2, R6, 0x2, R14 ;  /* 0x0000000206027825 */ /* 0x000fca00078e020e */
[----:B------:R-:W-:Y:S04]  /*23ef0*/  STL [R1+0xe74], R2 ;  /* 0x000e740201007387 */ /* 0x000fe80000100800 */
[----:B------:R0:W-:Y:S01]  /*23f00*/  STL [R1+0xe70], R3 ;  /* 0x000e700301007387 */ /* 0x0001e20000100800 */
[----:B--2---:R-:W-:Y:S02]  /*23f10*/  IMAD R0, R7, UR4, RZ ;  /* 0x0000000407007c24 */ /* 0x004fe4000f8e02ff */
[----:B------:R-:W-:-:S04]  /*23f20*/  IMAD.WIDE R6, R6, 0x2, R12 ;  /* 0x0000000206067825 */ /* 0x000fc800078e020c */
[----:B0-----:R-:W-:Y:S01]  /*23f30*/  IMAD.WIDE R2, R0, 0x2, R14 ;  /* 0x0000000200027825 */ /* 0x001fe200078e020e */
[----:B------:R-:W-:Y:S04]  /*23f40*/  STL [R1+0xe7c], R6 ;  /* 0x000e7c0601007387 */ /* 0x000fe80000100800 */
[----:B------:R0:W-:Y:S04]  /*23f50*/  STL [R1+0xe78], R7 ;  /* 0x000e780701007387 */ /* 0x0001e80000100800 */
[----:B0-----:R-:W2:Y:S04]  /*23f60*/  LDL.LU R7, [R1+0x594] ;  /* 0x0005940001077983 */ /* 0x001ea80000300800 */
[----:B------:R-:W-:Y:S04]  /*23f70*/  STL [R1+0xe84], R2 ;  /* 0x000e840201007387 */ /* 0x000fe80000100800 */
[----:B------:R-:W-:Y:S01]  /*23f80*/  STL [R1+0xe80], R3 ;  /* 0x000e800301007387 */ /* 0x000fe20000100800 */
[----:B----4-:R-:W-:-:S02]  /*23f90*/  IMAD R6, R5, UR4, RZ ;  /* 0x0000000405067c24 */ /* 0x010fc4000f8e02ff */
        /* <DEDUP_REMOVED lines=1505> */
[----:B------:R0:W-:Y:S04]  /*29db0*/  STL [R1+0x1a4c], R4 ;  /* 0x001a4c0401007387 */ /* 0x0001e80000100800 */
[----:B------:R1:W-:Y:S04]  /*29dc0*/  STL [R1+0x1a48], R5 ;  /* 0x001a480501007387 */ /* 0x0003e80000100800 */
[----:B0-----:R-:W4:Y:S04]  /*29dd0*/  LDL.LU R4, [R1+0x4a4] ;  /* 0x0004a40001047983 */ /* 0x001f280000300800 */
[----:B-1----:R-:W5:Y:S01]  /*29de0*/  LDL.LU R5, [R1+0x4a8] ;  /* 0x0004a80001057983 */ /* 0x002f620000300800 */
        /* <DEDUP_REMOVED lines=8> */
[----:B------:R-:W-:Y:S04]  /*29e70*/  STL [R1+0x1a64], R2 ;  /* 0x001a640201007387 */ /* 0x000fe80000100800 */
[----:B------:R-:W-:Y:S01]  /*29e80*/  STL [R1+0x1a60], R3 ;  /* 0x001a600301007387 */ /* 0x000fe20000100800 */
[----:B----4-:R-:W-:-:S02]  /*29e90*/  IMAD.MOV.U32 R7, RZ, RZ, R4 ;  /* 0x000000ffff077224 */ /* 0x010fc400078e0004 */
[----:B-----5:R-:W-:Y:S02]  /*29ea0*/  IMAD R6, R5, UR4, RZ ;  /* 0x0000000405067c24 */ /* 0x020fe4000f8e02ff */
[----:B------:R-:W-:-:S05]  /*29eb0*/  IMAD.WIDE R4, R0, 0x2, R12 ;  /* 0x0000000200047825 */ /* 0x000fca00078e020c */
[----:B------:R0:W-:Y:S04]  /*29ec0*/  STL [R1+0x1a6c], R4 ;  /* 0x001a6c0401007387 */ /* 0x0001e80000100800 */
[----:B------:R1:W-:Y:S04]  /*29ed0*/  STL [R1+0x1a68], R5 ;  /* 0x001a680501007387 */ /* 0x0003e80000100800 */
[----:B0-----:R-:W2:Y:S04]  /*29ee0*/  LDL.LU R4, [R1+0x49c] ;  /* 0x00049c0001047983 */ /* 0x001ea80000300800 */
[----:B-1----:R-:W4:Y:S01]  /*29ef0*/  LDL.LU R5, [R1+0x4a0] ;  /* 0x0004a00001057983 */ /* 0x002f220000300800 */
[----:B------:R-:W-:-:S04]  /*29f00*/  IMAD.WIDE R2, R6, 0x2, R14 ;  /* 0x0000000206027825 */ /* 0x000fc800078e020e */
[----:B------:R-:W-:Y:S02]  /*29f10*/  IMAD R0, R7, UR4, RZ ;  /* 0x0000000407007c24 */ /* 0x000fe4000f8e02ff */
[----:B------:R-:W-:Y:S01]  /*29f20*/  IMAD.WIDE R6, R6, 0x2, R12 ;  /* 0x0000000206067825 */ /* 0x000fe200078e020c */
[----:B------:R-:W-:Y:S04]  /*29f30*/  STL [R1+0x1a74], R2 ;  /* 0x001a740201007387 */ /* 0x000fe80000100800 */
[----:B------:R0:W-:Y:S04]  /*29f40*/  STL [R1+0x1a70], R3 ;  /* 0x001a700301007387 */ /* 0x0001e80000100800 */
[----:B------:R-:W-:Y:S04]  /*29f50*/  STL [R1+0x1a7c], R6 ;  /* 0x001a7c0601007387 */ /* 0x000fe80000100800 */
[----:B------:R2:W-:Y:S01]  /*29f60*/  STL [R1+0x1a78], R7 ;  /* 0x001a780701007387 */ /* 0x0005e20000100800 */
[----:B0-----:R-:W-:-:S05]  /*29f70*/  IMAD.WIDE R2, R0, 0x2, R14 ;  /* 0x0000000200027825 */ /* 0x001fca00078e020e */
[----:B------:R-:W-:Y:S04]  /*29f80*/  STL [R1+0x1a84], R2 ;  /* 0x001a840201007387 */ /* 0x000fe80000100800 */
[----:B------:R-:W-:Y:S01]  /*29f90*/  STL [R1+0x1a80], R3 ;  /* 0x001a800301007387 */ /* 0x000fe20000100800 */
[----:B--2---:R-:W-:Y:S02]  /*29fa0*/  IMAD.MOV.U32 R7, RZ, RZ, R4 ;  /* 0x000000ffff077224 */ /* 0x004fe400078e0004 */
[----:B----4-:R-:W-:Y:S02]  /*29fb0*/  IMAD R6, R5, UR4, RZ ;  /* 0x0000000405067c24 */ /* 0x010fe4000f8e02ff */
        /* <DEDUP_REMOVED lines=1935> */
[----:B------:R0:W-:Y:S01]  /*318b0*/  STL [R1+0x28c0], R3 ;  /* 0x0028c00301007387 */ /* 0x0001e20000100800 */
[----:B--2---:R-:W-:Y:S02]  /*318c0*/  IMAD.MOV.U32 R7, RZ, RZ, R4 ;  /* 0x000000ffff077224 */ /* 0x004fe400078e0004 */
[----:B----4-:R-:W-:Y:S02]  /*318d0*/  IMAD R6, R5, UR4, RZ ;  /* 0x0000000405067c24 */ /* 0x010fe4000f8e02ff */
[----:B------:R-:W-:-:S04]  /*318e0*/  IMAD.WIDE R4, R0, 0x2, R12 ;  /* 0x0000000200047825 */ /* 0x000fc800078e020c */
[----:B0-----:R-:W-:-:S04]  /*318f0*/  IMAD.WIDE R2, R6, 0x2, R14 ;  /* 0x0000000206027825 */ /* 0x001fc800078e020e */
[----:B------:R-:W-:Y:S02]  /*31900*/  IMAD R0, R7, UR4, RZ ;  /* 0x0000000407007c24 */ /* 0x000fe4000f8e02ff */
[----:B------:R-:W-:Y:S01]  /*31910*/  IMAD.WIDE R6, R6, 0x2, R12 ;  /* 0x0000000206067825 */ /* 0x000fe200078e020c */
[----:B------:R-:W-:Y:S04]  /*31920*/  STL [R1+0x28cc], R4 ;  /* 0x0028cc0401007387 */ /* 0x000fe80000100800 */
[----:B------:R0:W-:Y:S04]  /*31930*/  STL [R1+0x28c8], R5 ;  /* 0x0028c80501007387 */ /* 0x0001e80000100800 */
[----:B------:R-:W-:Y:S04]  /*31940*/  STL [R1+0x28d4], R2 ;  /* 0x0028d40201007387 */ /* 0x000fe80000100800 */
[----:B------:R1:W-:Y:S04]  /*31950*/  STL [R1+0x28d0], R3 ;  /* 0x0028d00301007387 */ /* 0x0003e80000100800 */
[----:B------:R2:W-:Y:S04]  /*31960*/  STL [R1+0x28dc], R6 ;  /* 0x0028dc0601007387 */ /* 0x0005e80000100800 */
[----:B------:R4:W-:Y:S01]  /*31970*/  STL [R1+0x28d8], R7 ;  /* 0x0028d80701007387 */ /* 0x0009e20000100800 */
[----:B0-----:R-:W-:-:S04]  /*31980*/  IMAD.WIDE R4, R0, 0x2, R14 ;  /* 0x0000000200047825 */ /* 0x001fc800078e020e */
[----:B-1----:R-:W-:Y:S01]  /*31990*/  IMAD.WIDE R2, R0, 0x2, R12 ;  /* 0x0000000200027825 */ /* 0x002fe200078e020c */
[----:B--2---:R-:W2:Y:S04]  /*319a0*/  LDL.LU R6, [R1+0x204] ;  /* 0x0002040001067983 */ /* 0x004ea80000300800 */
[----:B----4-:R-:W4:Y:S04]  /*319b0*/  LDL.LU R7, [R1+0x7d4] ;  /* 0x0007d40001077983 */ /* 0x010f280000300800 */
[----:B------:R-:W5:Y:S04]  /*319c0*/  LDL.LU R0, [R1+0x10] ;  /* 0x0000100001007983 */ /* 0x000f680000300800 */
[----:B------:R-:W-:Y:S04]  /*319d0*/  STL [R1+0x28e4], R4 ;  /* 0x0028e40401007387 */ /* 0x000fe80000100800 */
[----:B------:R0:W-:Y:S04]  /*319e0*/  STL [R1+0x28e0], R5 ;  /* 0x0028e00501007387 */ /* 0x0001e80000100800 */
[----:B0-----:R-:W3:Y:S04]  /*319f0*/  LDL.LU R5, [R1+0x8] ;  /* 0x0000080001057983 */ /* 0x001ee80000300800 */
[----:B------:R-:W2:Y:S04]  /*31a00*/  LDL.LU R4, [R1+0xc] ;  /* 0x00000c0001047983 */ /* 0x000ea80000300800 */
[----:B------:R-:W-:Y:S04]  /*31a10*/  STL [R1+0x28ec], R2 ;  /* 0x0028ec0201007387 */ /* 0x000fe80000100800 */
[----:B------:R0:W-:Y:S01]  /*31a20*/  STL [R1+0x28e8], R3 ;  /* 0x0028e80301007387 */ /* 0x0001e20000100800 */
[----:B-----5:R-:W-:-:S04]  /*31a30*/  IMAD R0, R0, UR4, RZ ;  /* 0x0000000400007c24 */ /* 0x020fc8000f8e02ff */
[----:B0-----:R-:W-:-:S05]  /*31a40*/  IMAD.WIDE R2, R0, 0x2, R14 ;  /* 0x0000000200027825 */ /* 0x001fca00078e020e */
[----:B------:R-:W-:Y:S04]  /*31a50*/  STL [R1+0x28f4], R2 ;  /* 0x0028f40201007387 */ /* 0x000fe80000100800 */
[----:B------:R0:W-:Y:S02]  /*31a60*/  STL [R1+0x28f0], R3 ;  /* 0x0028f00301007387 */ /* 0x0001e40000100800 */
[----:B0-----:R-:W-:-:S04]  /*31a70*/  IMAD.WIDE R2, R0, 0x2, R12 ;  /* 0x0000000200027825 */ /* 0x001fc800078e020c */
[----:B--2---:R-:W-:Y:S01]  /*31a80*/  IMAD R0, R4, UR4, RZ ;  /* 0x0000000404007c24 */ /* 0x004fe2000f8e02ff */
[----:B------:R-:W-:Y:S04]  /*31a90*/  STL [R1+0x28fc], R2 ;  /* 0x0028fc0201007387 */ /* 0x000fe80000100800 */
[----:B------:R0:W-:Y:S02]  /*31aa0*/  STL [R1+0x28f8], R3 ;  /* 0x0028f80301007387 */ /* 0x0001e40000100800 */
[----:B0-----:R-:W-:-:S05]  /*31ab0*/  IMAD.WIDE R2, R0, 0x2, R14 ;  /* 0x0000000200027825 */ /* 0x001fca00078e020e */
[----:B------:R-:W-:Y:S04]  /*31ac0*/  STL [R1+0x2904], R2 ;  /* 0x0029040201007387 */ /* 0x000fe80000100800 */
[----:B------:R0:W-:Y:S02]  /*31ad0*/  STL [R1+0x2900], R3 ;  /* 0x0029000301007387 */ /* 0x0001e40000100800 */
[----:B0-----:R-:W-:-:S04]  /*31ae0*/  IMAD.WIDE R2, R0, 0x2, R12 ;  /* 0x0000000200027825 */ /* 0x001fc800078e020c */
[----:B---3--:R-:W-:Y:S01]  /*31af0*/  IMAD R0, R5, UR4, RZ ;  /* 0x0000000405007c24 */ /* 0x008fe2000f8e02ff */
[----:B------:R-:W-:Y:S04]  /*31b00*/  STL [R1+0x290c], R2 ;  /* 0x00290c0201007387 */ /* 0x000fe80000100800 */
[----:B------:R0:W-:Y:S02]  /*31b10*/  STL [R1+0x2908], R3 ;  /* 0x0029080301007387 */ /* 0x0001e40000100800 */
[----:B0-----:R-:W-:-:S05]  /*31b20*/  IMAD.WIDE R2, R0, 0x2, R14 ;  /* 0x0000000200027825 */ /* 0x001fca00078e020e */
[----:B------:R-:W-:Y:S04]  /*31b30*/  STL [R1+0x2914], R2 ;  /* 0x0029140201007387 */ /* 0x000fe80000100800 */
[----:B------:R0:W-:Y:S02]  /*31b40*/  STL [R1+0x2910], R3 ;  /* 0x0029100301007387 */ /* 0x0001e40000100800 */
[----:B0-----:R-:W-:-:S04]  /*31b50*/  IMAD.WIDE R2, R0, 0x2, R12 ;  /* 0x0000000200027825 */ /* 0x001fc800078e020c */
[----:B------:R-:W-:Y:S01]  /*31b60*/  IMAD R0, R6, UR4, RZ ;  /* 0x0000000406007c24 */ /* 0x000fe2000f8e02ff */
[----:B------:R-:W-:Y:S04]  /*31b70*/  STL [R1+0x291c], R2 ;  /* 0x00291c0201007387 */ /* 0x000fe80000100800 */
[----:B------:R0:W-:Y:S02]  /*31b80*/  STL [R1+0x2918], R3 ;  /* 0x0029180301007387 */ /* 0x0001e40000100800 */
[----:B0-----:R-:W-:-:S05]  /*31b90*/  IMAD.WIDE R2, R0, 0x2, R14 ;  /* 0x0000000200027825 */ /* 0x001fca00078e020e */
[----:B------:R-:W-:Y:S04]  /*31ba0*/  STL [R1+0x2924], R2 ;  /* 0x0029240201007387 */ /* 0x000fe80000100800 */
[----:B------:R0:W-:Y:S02]  /*31bb0*/  STL [R1+0x2920], R3 ;  /* 0x0029200301007387 */ /* 0x0001e40000100800 */
[----:B0-----:R-:W-:-:S04]  /*31bc0*/  IMAD.WIDE R2, R0, 0x2, R12 ;  /* 0x0000000200027825 */ /* 0x001fc800078e020c */
[----:B----4-:R-:W-:Y:S01]  /*31bd0*/  IMAD R0, R7, UR4, RZ ;  /* 0x0000000407007c24 */ /* 0x010fe2000f8e02ff */
        /* <DEDUP_REMOVED lines=29> */
[----:B------:R0:W-:Y:S01]  /*31db0*/  STL [R1+0x2968], R3 ;  /* 0x0029680301007387 */ /* 0x0001e20000100800 */
[----:B------:R-:W-:Y:S02]  /*31dc0*/  IMAD R4, R20, UR4, RZ ;  /* 0x0000000414047c24 */ /* 0x000fe4000f8e02ff */
[----:B0-----:R-:W-:-:S05]  /*31dd0*/  IMAD.WIDE R2, R0, 0x2, R14 ;  /* 0x0000000200027825 */ /* 0x001fca00078e020e */
[----:B------:R-:W-:Y:S04]  /*31de0*/  STL [R1+0x2974], R2 ;  /* 0x0029740201007387 */ /* 0x000fe80000100800 */
[----:B------:R0:W-:Y:S02]  /*31df0*/  STL [R1+0x2970], R3 ;  /* 0x0029700301007387 */ /* 0x0001e40000100800 */
[----:B0-----:R-:W-:-:S05]  /*31e00*/  IMAD.WIDE R2, R0, 0x2, R12 ;  /* 0x0000000200027825 */ /* 0x001fca00078e020c */
        /* <DEDUP_REMOVED lines=87> */
[----:B------:R-:W-:Y:S02]  /*32380*/  IMAD R0, R29, UR4, RZ ;  /* 0x000000041d007c24 */ /* 0x000fe4000f8e02ff */
[----:B------:R-:W0:Y:S01]  /*32390*/  S2R R29, SR_TID.X ;  /* 0x00000000001d7919 */ /* 0x000e220000002100 */
[----:B------:R-:W-:Y:S04]  /*323a0*/  STL [R1+0x2a44], R2 ;  /* 0x002a440201007387 */ /* 0x000fe80000100800 */
[----:B------:R1:W-:Y:S01]  /*323b0*/  STL [R1+0x2a40], R3 ;  /* 0x002a400301007387 */ /* 0x0003e20000100800 */
[----:B------:R-:W-:-:S04]  /*323c0*/  IMAD.WIDE R14, R0, 0x2, R14 ;  /* 0x00000002000e7825 */ /* 0x000fc800078e020e */
[----:B-1----:R-:W-:-:S04]  /*323d0*/  IMAD.WIDE R2, R4, 0x2, R12 ;  /* 0x0000000204027825 */ /* 0x002fc800078e020c */
[----:B------:R-:W-:Y:S01]  /*323e0*/  IMAD.WIDE R12, R0, 0x2, R12 ;  /* 0x00000002000c7825 */ /* 0x000fe200078e020c */
[----:B------:R0:W-:Y:S04]  /*323f0*/  STL [R1+0xe08], R2 ;  /* 0x000e080201007387 */ /* 0x0001e80000100800 */
[----:B------:R1:W-:Y:S04]  /*32400*/  STL [R1+0xe04], R3 ;  /* 0x000e040301007387 */ /* 0x0003e80000100800 */
[----:B------:R1:W-:Y:S04]  /*32410*/  STL [R1+0xe10], R14 ;  /* 0x000e100e01007387 */ /* 0x0003e80000100800 */
[----:B------:R1:W-:Y:S04]  /*32420*/  STL [R1+0xe0c], R15 ;  /* 0x000e0c0f01007387 */ /* 0x0003e80000100800 */
[----:B------:R1:W-:Y:S04]  /*32430*/  STL [R1+0xe18], R12 ;  /* 0x000e180c01007387 */ /* 0x0003e80000100800 */
[----:B------:R1:W-:Y:S01]  /*32440*/  STL [R1+0xe14], R13 ;  /* 0x000e140d01007387 */ /* 0x0003e20000100800 */
[----:B0-----:R-:W-:-:S05]  /*32450*/  IMAD.SHL.U32 R2, R29, 0x10, RZ ;  /* 0x000000101d027824 */ /* 0x001fca00078e00ff */
[----:B------:R1:W-:Y:S01]  /*32460*/  STL [R1+0x2f08], R2 ;  /* 0x002f080201007387 */ /* 0x0003e20000100800 */
[----:B------:R-:W-:Y:S01]  /*32470*/  IMAD.SHL.U32 R0, R29, 0x20, RZ ;  /* 0x000000201d007824 */ /* 0x000fe200078e00ff */
[----:B------:R-:W-:-:S04]  /*32480*/  UMOV UR4, URZ ;  /* 0x0000003f00047c82 */ /* 0x000fc80008000000 */
[----:B------:R-:W-:-:S05]  /*32490*/  LOP3.LUT R0, R0, 0x60, RZ, 0xc0, !PT ;  /* 0x0000006000007812 */ /* 0x000fca00078ec0ff */
[----:B------:R1:W-:Y:S04]  /*324a0*/  STL [R1+0x2f04], R0 ;  /* 0x002f040001007387 */ /* 0x0003e80000100800 */
[----:B------:R1:W-:Y:S01]  /*324b0*/  STL [R1+0x6b0], RZ ;  /* 0x0006b0ff01007387 */ /* 0x0003e20000100800 */
[----:B------:R-:W-:-:S03]  /*324c0*/  ULDC UR14, c[0x0][0x23c] ;  /* 0x00008f00000e7ab9 */ /* 0x000fc60000000800 */
[----:B------:R1:W-:Y:S04]  /*324d0*/  STL [R1+0x6b4], RZ ;  /* 0x0006b4ff01007387 */ /* 0x0003e80000100800 */
        /* <DEDUP_REMOVED lines=61> */
[----:B------:R1:W-:Y:S02]  /*328b0*/  STL [R1+0x17c], RZ ;  /* 0x00017cff01007387 */ /* 0x0003e40000100800 */
.L_x_2:
[----:B------:R-:W-:Y:S01]  /*328c0*/  STL [R1+0x3f24], R18 ;  /* 0x003f241201007387 */ /* 0x000fe20000100800 */
[----:B------:R-:W-:-:S03]  /*328d0*/  UIMAD UR5, UR4, -0x100, UR9 ;  /* 0xffffff00040578a4 */ /* 0x000fc6000f8e0209 */
[----:B------:R-:W-:Y:S04]  /*328e0*/  STL [R1+0x3f30], R18 ;  /* 0x003f301201007387 */ /* 0x000fe80000100800 */
        /* <DEDUP_REMOVED lines=13> */
[----:B0-----:R0:W-:Y:S04]  /*329c0*/  STL [R1+0x3f8c], R18 ;  /* 0x003f8c1201007387 */ /* 0x0011e80000100800 */
[----:B------:R-:W-:Y:S04]  /*329d0*/  STL [R1+0x3da8], R13 ;  /* 0x003da80d01007387 */ /* 0x000fe80000100800 */
[----:B------:R-:W-:Y:S01]  /*329e0*/  STL [R1+0x3db0], R13 ;  /* 0x003db00d01007387 */ /* 0x000fe20000100800 */
[----:B0-----:R-:W-:-:S03]  /*329f0*/  PRMT R18, RZ, 0x7610, R18 ;  /* 0x00007610ff127816 */ /* 0x001fc60000000012 */
        /* <DEDUP_REMOVED lines=46> */
[----:B------:R1:W-:Y:S04]  /*32ce0*/  STL [R1+0x3f28], R13 ;  /* 0x003f280d01007387 */ /* 0x0003e80000100800 */
        /* <DEDUP_REMOVED lines=25> */
[----:B------:R-:W-:Y:S01]  /*32e80*/  STL [R1+0x3e64], R15 ;  /* 0x003e640f01007387 */ /* 0x000fe20000100800 */
[----:B-1----:R-:W0:Y:S03]  /*32e90*/  S2R R13, SR_TID.X ;  /* 0x00000000000d7919 */ /* 0x002e260000002100 */
        /* <DEDUP_REMOVED lines=8> */
[----:B0-----:R-:W-:-:S02]  /*32f20*/  SHF.R.U32.HI R0, RZ, 0x4, R13 ;  /* 0x00000004ff007819 */ /* 0x001fc4000001160d */
[----:B------:R-:W-:Y:S01]  /*32f30*/  SHF.R.U32.HI R5, RZ, 0x4, R13 ;  /* 0x00000004ff057819 */ /* 0x000fe2000001160d */
[----:B------:R-:W-:Y:S01]  /*32f40*/  STL [R1+0x3eac], R15 ;  /* 0x003eac0f01007387 */ /* 0x000fe20000100800 */
[----:B------:R-:W-:-:S03]  /*32f50*/  SGXT.U32 R0, R0, 0x3 ;  /* 0x000000030000781a */ /* 0x000fc60000000000 */
[----:B------:R-:W-:Y:S01]  /*32f60*/  STL [R1+0x3eb4], R15 ;  /* 0x003eb40f01007387 */ /* 0x000fe20000100800 */
[----:B-----5:R-:W-:Y:S01]  /*32f70*/  LOP3.LUT R2, R0, 0xe8, RZ, 0xfc, !PT ;  /* 0x000000e800027812 */ /* 0x020fe200078efcff */
[C---:B------:R-:W-:Y:S02]  /*32f80*/  VIADD R3, R5.reuse, 0x78 ;  /* 0x0000007805037836 */ /* 0x040fe40000000000 */
[----:B------:R-:W-:Y:S01]  /*32f90*/  STL [R1+0x3ebc], R15 ;  /* 0x003ebc0f01007387 */ /* 0x000fe20000100800 */
[----:B------:R-:W-:Y:S01]  /*32fa0*/  ISETP.GE.AND P6, PT, R2, UR5, PT ;  /* 0x0000000502007c0c */ /* 0x000fe2000bfc6270 */
[----:B------:R-:W-:Y:S01]  /*32fb0*/  VIADD R4, R5, 0x38 ;  /* 0x0000003805047836 */ /* 0x000fe20000000000 */
[----:B------:R-:W-:Y:S01]  /*32fc0*/  LOP3.LUT R2, R0, 0x8, RZ, 0xfc, !PT ;  /* 0x0000000800027812 */ /* 0x000fe200078efcff */
[----:B------:R-:W-:Y:S01]  /*32fd0*/  STL [R1+0x3ec4], R15 ;  /* 0x003ec40f01007387 */ /* 0x000fe20000100800 */
[----:B------:R-:W-:Y:S02]  /*32fe0*/  ISETP.GE.AND P0, PT, R3, UR5, PT ;  /* 0x0000000503007c0c */ /* 0x000fe4000bf06270 */
[----:B------:R-:W-:Y:S01]  /*32ff0*/  ISETP.GE.AND P3, PT, R2, UR5, PT ;  /* 0x0000000502007c0c */ /* 0x000fe2000bf66270 */
[----:B------:R-:W-:Y:S01]  /*33000*/  STL [R1+0x3ecc], R15 ;  /* 0x003ecc0f01007387 */ /* 0x000fe20000100800 */
[----:B------:R-:W-:-:S02]  /*33010*/  LOP3.LUT R2, R0, 0x10, RZ, 0xfc, !PT ;  /* 0x0000001000027812 */ /* 0x000fc400078efcff */
[----:B------:R-:W-:Y:S01]  /*33020*/  LOP3.LUT R3, R0, 0x18, RZ, 0xfc, !PT ;  /* 0x0000001800037812 */ /* 0x000fe200078efcff */
[----:B------:R-:W-:Y:S01]  /*33030*/  STL [R1+0x3ed4], R15 ;  /* 0x003ed40f01007387 */ /* 0x000fe20000100800 */
[----:B------:R-:W-:Y:S02]  /*33040*/  ISETP.GE.AND P4, PT, R2, UR5, PT ;  /* 0x0000000502007c0c */ /* 0x000fe4000bf86270 */
[----:B------:R-:W-:Y:S01]  /*33050*/  ISETP.GE.AND P2, PT, R4, UR5, PT ;  /* 0x0000000504007c0c */ /* 0x000fe2000bf46270 */
[----:B------:R-:W-:Y:S01]  /*33060*/  STL [R1+0x3edc], R15 ;  /* 0x003edc0f01007387 */ /* 0x000fe20000100800 */
[----:B------:R-:W-:Y:S01]  /*33070*/  ISETP.GE.AND P5, PT, R3, UR5, PT ;  /* 0x0000000503007c0c */ /* 0x000fe2000bfa6270 */
[----:B------:R-:W-:Y:S02]  /*33080*/  VIADD R4, R5, 0xb8 ;  /* 0x000000b805047836 */ /* 0x000fe40000000000 */
[----:B------:R-:W-:Y:S03]  /*33090*/  STL [R1+0x3ee4], R15 ;  /* 0x003ee40f01007387 */ /* 0x000fe60000100800 */
[----:B------:R-:W-:Y:S01]  /*330a0*/  ISETP.GE.AND P1, PT, R4, UR5, PT ;  /* 0x0000000504007c0c */ /* 0x000fe2000bf26270 */
        /* <DEDUP_REMOVED lines=39> */
[----:B------:R-:W2:Y:S04]  /*33320*/  LDL R2, [R1+0x2ef4] ;  /* 0x002ef40001027983 */ /* 0x000ea80000100800 */
[----:B------:R-:W2:Y:S01]  /*33330*/  LDL R3, [R1+0x2ecc] ;  /* 0x002ecc0001037983 */ /* 0x000ea20000100800 */
[----:B------:R-:W-:-:S03]  /*33340*/  LOP3.LUT R4, R0, 0x20, RZ, 0xfc, !PT ;  /* 0x0000002000047812 */ /* 0x000fc600078efcff */
[----:B--2---:R-:W2:Y:S04]  /*33350*/  @!P6 LDG.E.U16 R18, desc[UR10][R2.64] ;  /* 0x0000000a0212e981 */ /* 0x004ea8000c1e1500 */
[----:B--2---:R0:W-:Y:S04]  /*33360*/  STL [R1+0x280], R18 ;  /* 0x0002801201007387 */ /* 0x0041e80000100800 */
[----:B0-----:R-:W2:Y:S04]  /*33370*/  LDL.LU R18, [R1+0x3f8c] ;  /* 0x003f8c0001127983 */ /* 0x001ea80000300800 */
[----:B------:R-:W3:Y:S04]  /*33380*/  LDL R2, [R1+0x2e04] ;  /* 0x002e040001027983 */ /* 0x000ee80000100800 */
[----:B------:R-:W3:Y:S01]  /*33390*/  LDL R3, [R1+0x2e14] ;  /* 0x002e140001037983 */ /* 0x000ee20000100800 */
[----:B------:R-:W-:-:S02]  /*333a0*/  PRMT R15, RZ, 0x7610, R15 ;  /* 0x00007610ff0f7816 */ /* 0x000fc4000000000f */
[----:B------:R-:W-:Y:S02]  /*333b0*/  ISETP.GE.AND P6, PT, R4, UR5, PT ;  /* 0x0000000504007c0c */ /* 0x000fe4000bfc6270 */
[----:B------:R-:W-:Y:S02]  /*333c0*/  LOP3.LUT R4, R0, 0x28, RZ, 0xfc, !PT ;  /* 0x0000002800047812 */ /* 0x000fe400078efcff */
[----:B--2---:R-:W-:Y:S02]  /*333d0*/  PRMT R18, RZ, 0x7610, R18 ;  /* 0x00007610ff127816 */ /* 0x004fe40000000012 */
[----:B---3--:R-:W-:-:S04]  /*333e0*/  @!P3 LOP3.LUT R3, R3, R2, RZ, 0x3c, !PT ;  /* 0x000000020303b212 */ /* 0x008fc800078e3cff */
[----:B------:R-:W-:-:S04]  /*333f0*/  @!P3 LOP3.LUT R2, R3, R2, RZ, 0x3c, !PT ;  /* 0x000000020302b212 */ /* 0x000fc800078e3cff */
[----:B------:R-:W-:-:S05]  /*33400*/  @!P3 LOP3.LUT R3, R3, R2, RZ, 0x3c, !PT ;  /* 0x000000020303b212 */ /* 0x000fca00078e3cff */
[----:B------:R-:W2:Y:S04]  /*33410*/  @!P3 LDG.E.U16 R15, desc[UR10][R2.64] ;  /* 0x0000000a020fb981 */ /* 0x000ea8000c1e1500 */
[----:B--2---:R0:W-:Y:S04]  /*33420*/  STL [R1+0x2fc], R15 ;  /* 0x0002fc0f01007387 */ /* 0x0041e80000100800 */
[----:B0-----:R-:W2:Y:S04]  /*33430*/  LDL.LU R15, [R1+0x3f88] ;  /* 0x003f8800010f7983 */ /* 0x001ea80000300800 */
[----:B------:R-:W3:Y:S04]  /*33440*/  LDL R2, [R1+0x2e10] ;  /* 0x002e100001027983 */ /* 0x000ee80000100800 */
[----:B------:R-:W3:Y:S01]  /*33450*/  LDL R3, [R1+0x2e20] ;  /* 0x002e200001037983 */ /* 0x000ee20000100800 */
[----:B------:R-:W-:-:S02]  /*33460*/  ISETP.GE.AND P3, PT, R4, UR5, PT ;  /* 0x0000000504007c0c */ /* 0x000fc4000bf66270 */
[----:B------:R-:W-:Y:S02]  /*33470*/  LOP3.LUT R4, R0, 0x30, RZ, 0xfc, !PT ;  /* 0x0000003000047812 */ /* 0x000fe400078efcff */
[----:B---3--:R-:W-:-:S04]  /*33480*/  @!P4 LOP3.LUT R3, R3, R2, RZ, 0x3c, !PT ;  /* 0x000000020303c212 */ /* 0x008fc800078e3cff */
[----:B------:R-:W-:-:S04]  /*33490*/  @!P4 LOP3.LUT R2, R3, R2, RZ, 0x3c, !PT ;  /* 0x000000020302c212 */ /* 0x000fc800078e3cff */
[----:B------:R-:W-:-:S05]  /*334a0*/  @!P4 LOP3.LUT R3, R3, R2, RZ, 0x3c, !PT ;  /* 0x000000020303c212 */ /* 0x000fca00078e3cff */
[----:B------:R-:W3:Y:S04]  /*334b0*/  @!P4 LDG.E.U16 R18, desc[UR10][R2.64] ;  /* 0x0000000a0212c981 */ /* 0x000ee8000c1e1500 */
[----:B---3--:R0:W-:Y:S04]  /*334c0*/  STL [R1+0x2f8], R18 ;  /* 0x0002f81201007387 */ /* 0x0081e80000100800 */
[----:B0-----:R-:W3:Y:S04]  /*334d0*/  LDL.LU R18, [R1+0x3f84] ;  /* 0x003f840001127983 */ /* 0x001ee80000300800 */
[----:B------:R-:W4:Y:S04]  /*334e0*/  LDL R2, [R1+0x2e0c] ;  /* 0x002e0c0001027983 */ /* 0x000f280000100800 */
[----:B------:R-:W4:Y:S01]  /*334f0*/  LDL R3, [R1+0x2e1c] ;  /* 0x002e1c0001037983 */ /* 0x000f220000100800 */
[----:B--2---:R-:W-:-:S02]  /*33500*/  PRMT R15, RZ, 0x7610, R15 ;  /* 0x00007610ff0f7816 */ /* 0x004fc4000000000f */
[----:B------:R-:W-:Y:S02]  /*33510*/  ISETP.GE.AND P4, PT, R4, UR5, PT ;  /* 0x0000000504007c0c */ /* 0x000fe4000bf86270 */
[----:B------:R-:W-:Y:S02]  /*33520*/  LOP3.LUT R4, R0, 0x40, RZ, 0xfc, !PT ;  /* 0x0000004000047812 */ /* 0x000fe400078efcff */
[----:B---3--:R-:W-:Y:S02]  /*33530*/  PRMT R18, RZ, 0x7610, R18 ;  /* 0x00007610ff127816 */ /* 0x008fe40000000012 */
[----:B----4-:R-:W-:-:S04]  /*33540*/  @!P5 LOP3.LUT R3, R3, R2, RZ, 0x3c, !PT ;  /* 0x000000020303d212 */ /* 0x010fc800078e3cff */
        /* <DEDUP_REMOVED lines=170> */
[----:B------:R-:W3:Y:S02]  /*33ff0*/  LDL R3, [R1+0x2ec8] ;  /* 0x002ec80001037983 */ /* 0x000ee40000100800 */
[----:B---3--:R-:W-:-:S04]  /*34000*/  @!P5 LOP3.LUT R3, R3, R2, RZ, 0x3c, !PT ;  /* 0x000000020303d212 */ /* 0x008fc800078e3cff */
[----:B------:R-:W-:-:S04]  /*34010*/  @!P5 LOP3.LUT R2, R3, R2, RZ, 0x3c, !PT ;  /* 0x000000020302d212 */ /* 0x000fc800078e3cff */
[----:B------:R-:W-:-:S05]  /*34020*/  @!P5 LOP3.LUT R3, R3, R2, RZ, 0x3c, !PT ;  /* 0x000000020303d212 */ /* 0x000fca00078e3cff */
[----:B------:R-:W3:Y:S01]  /*34030*/  @!P5 LDG.E.U16 R18, desc[UR10][R2.64] ;  /* 0x0000000a0212d981 */ /* 0x000ee2000c1e1500 */
[----:B------:R-:W-:Y:S02]  /*34040*/  PRMT R4, RZ, 0x7610, R4 ;  /* 0x00007610ff047816 */ /* 0x000fe40000000004 */
[----:B------:R-:W-:Y:S01]  /*34050*/  ISETP.GE.AND P5, PT, R0, UR5, PT ;  /* 0x0000000500007c0c */ /* 0x000fe2000bfa6270 */
[----:B---3--:R0:W-:Y:S04]  /*34060*/  STL [R1+0x2b4], R18 ;  /* 0x0002b41201007387 */ /* 0x0081e80000100800 */
[----:B0-----:R-:W3:Y:S04]  /*34070*/  LDL.LU R18, [R1+0x3f40] ;  /* 0x003f400001127983 */ /* 0x001ee80000300800 */
[----:B------:R-:W4:Y:S04]  /*34080*/  LDL R2, [R1+0x2e9c] ;  /* 0x002e9c0001027983 */ /* 0x000f280000100800 */
[----:B------:R-:W4:Y:S01]  /*34090*/  LDL R3, [R1+0x2ed0] ;  /* 0x002ed00001037983 */ /* 0x000f220000100800 */
[----:B------:R-:W-:Y:S01]  /*340a0*/  VIADD R5, R5, 0xf8 ;  /* 0x000000f805057836 */ /* 0x000fe20000000000 */
[----:B------:R-:W-:-:S02]  /*340b0*/  LOP3.LUT R13, R13, 0x7f, RZ, 0xc0, !PT ;  /* 0x0000007f0d0d7812 */ /* 0x000fc400078ec0ff */
[----:B------:R0:W-:Y:S04]  /*340c0*/  STL.S16 [R1+0x2b0], R4 ;  /* 0x0002b00401007387 */ /* 0x0001e80000100600 */
[----:B------:R-:W2:Y:S01]  /*340d0*/  LDL R0, [R1+0x2b0] ;  /* 0x0002b00001007983 */ /* 0x000ea20000100800 */
[----:B------:R-:W-:Y:S02]  /*340e0*/  ISETP.GE.AND P4, PT, R5, UR5, PT ;  /* 0x0000000505007c0c */ /* 0x000fe4000bf86270 */
[-C--:B----4-:R-:W-:Y:S02]  /*340f0*/  @!P6 LOP3.LUT R3, R3, R2.reuse, RZ, 0x3c, !PT ;  /* 0x000000020303e212 */ /* 0x090fe400078e3cff */
[----:B---3--:R-:W-:Y:S02]  /*34100*/  PRMT R18, RZ, 0x7610, R18 ;  /* 0x00007610ff127816 */ /* 0x008fe40000000012 */
[----:B------:R-:W-:-:S02]  /*34110*/  @!P6 LOP3.LUT R2, R3, R2, RZ, 0x3c, !PT ;  /* 0x000000020302e212 */ /* 0x000fc400078e3cff */
[----:B0-----:R-:W-:Y:S02]  /*34120*/  LOP3.LUT R4, R13, 0x80, RZ, 0xfc, !PT ;  /* 0x000000800d047812 */ /* 0x001fe400078efcff */
[----:B------:R-:W-:-:S05]  /*34130*/  @!P6 LOP3.LUT R3, R3, R2, RZ, 0x3c, !PT ;  /* 0x000000020303e212 */ /* 0x000fca00078e3cff */
[----:B--2---:R-:W2:Y:S04]  /*34140*/  @!P6 LDG.E.U16 R0, desc[UR10][R2.64] ;  /* 0x0000000a0200e981 */ /* 0x004ea8000c1e1500 */
[----:B--2---:R0:W-:Y:S04]  /*34150*/  @!P6 STL [R1+0x2b0], R0 ;  /* 0x0002b0000100e387 */ /* 0x0041e80000100800 */
[----:B------:R-:W2:Y:S04]  /*34160*/  LDL R2, [R1+0x2ea4] ;  /* 0x002ea40001027983 */ /* 0x000ea80000100800 */
[----:B------:R-:W2:Y:S01]  /*34170*/  LDL R3, [R1+0x2ed8] ;  /* 0x002ed80001037983 */ /* 0x000ea20000100800 */
[----:B------:R-:W-:Y:S01]  /*34180*/  PRMT R5, RZ, 0x7610, R5 ;  /* 0x00007610ff057816 */ /* 0x000fe20000000005 */
[----:B0-----:R-:W0:Y:S01]  /*34190*/  S2R R0, SR_TID.X ;  /* 0x0000000000007919 */ /* 0x001e220000002100 */
[----:B------:R-:W-:-:S02]  /*341a0*/  ISETP.GE.AND P6, PT, R4, UR5, PT ;  /* 0x0000000504007c0c */ /* 0x000fc4000bfc6270 */
[----:B0-----:R-:W-:-:S04]  /*341b0*/  SHF.R.U32.HI R0, RZ, 0x4, R0 ;  /* 0x00000004ff007819 */ /* 0x001fc80000011600 */
[----:B------:R-:W-:Y:S02]  /*341c0*/  SGXT.U32 R0, R0, 0x3 ;  /* 0x000000030000781a */ /* 0x000fe40000000000 */
[----:B--2---:R-:W-:-:S04]  /*341d0*/  @!P3 LOP3.LUT R3, R3, R2, RZ, 0x3c, !PT ;  /* 0x000000020303b212 */ /* 0x004fc800078e3cff */
[----:B------:R-:W-:-:S04]  /*341e0*/  @!P3 LOP3.LUT R2, R3, R2, RZ, 0x3c, !PT ;  /* 0x000000020302b212 */ /* 0x000fc800078e3cff */
[----:B------:R-:W-:-:S05]  /*341f0*/  @!P3 LOP3.LUT R3, R3, R2, RZ, 0x3c, !PT ;  /* 0x000000020303b212 */ /* 0x000fca00078e3cff */
[----:B------:R0:W2:Y:S04]  /*34200*/  @!P3 LDG.E.U16 R5, desc[UR10][R2.64] ;  /* 0x0000000a0205b981 */ /* 0x0000a8000c1e1500 */
[----:B------:R-:W0:Y:S04]  /*34210*/  LDL R2, [R1+0x2e2c] ;  /* 0x002e2c0001027983 */ /* 0x000e280000100800 */
[----:B------:R-:W0:Y:S02]  /*34220*/  LDL R3, [R1+0x2e50] ;  /* 0x002e500001037983 */ /* 0x000e240000100800 */
[----:B0-----:R-:W-:-:S04]  /*34230*/  @!P5 LOP3.LUT R3, R3, R2, RZ, 0x3c, !PT ;  /* 0x000000020303d212 */ /* 0x001fc800078e3cff */
[----:B------:R-:W-:-:S04]  /*34240*/  @!P5 LOP3.LUT R2, R3, R2, RZ, 0x3c, !PT ;  /* 0x000000020302d212 */ /* 0x000fc800078e3cff */
[----:B------:R-:W-:-:S05]  /*34250*/  @!P5 LOP3.LUT R3, R3, R2, RZ, 0x3c, !PT ;  /* 0x000000020303d212 */ /* 0x000fca00078e3cff */
[----:B------:R-:W3:Y:S01]  /*34260*/  @!P5 LDG.E.U16 R18, desc[UR10][R2.64] ;  /* 0x0000000a0212d981 */ /* 0x000ee2000c1e1500 */
[----:B------:R-:W-:-:S04]  /*34270*/  LOP3.LUT R4, R0, 0xc8, RZ, 0xfc, !PT ;  /* 0x000000c800047812 */ /* 0x000fc800078efcff */
[----:B------:R-:W-:Y:S01]  /*34280*/  ISETP.GE.AND P3, PT, R4, UR5, PT ;  /* 0x0000000504007c0c */ /* 0x000fe2000bf66270 */
[----:B--2---:R0:W-:Y:S01]  /*34290*/  STL [R1+0x2a8], R5 ;  /* 0x0002a80501007387 */ /* 0x0041e20000100800 */
[----:B------:R-:W-:Y:S02]  /*342a0*/  LOP3.LUT R4, R0, 0xd0, RZ, 0xfc, !PT ;  /* 0x000000d000047812 */ /* 0x000fe400078efcff */
[----:B------:R-:W-:Y:S01]  /*342b0*/  PRMT R0, RZ, 0x7610, R0 ;  /* 0x00007610ff007816 */ /* 0x000fe20000000000 */
[----:B0-----:R-:W2:Y:S01]  /*342c0*/  LDL R5, [R1+0x2f00] ;  /* 0x002f000001057983 */ /* 0x001ea20000100800 */
[----:B------:R-:W-:-:S03]  /*342d0*/  ISETP.GE.AND P5, PT, R4, UR5, PT ;  /* 0x0000000504007c0c */ /* 0x000fc6000bfa6270 */
[----:B---3--:R0:W-:Y:S04]  /*342e0*/  STL [R1+0x2ac], R18 ;  /* 0x0002ac1201007387 */ /* 0x0081e80000100800 */
[----:B0-----:R-:W3:Y:S04]  /*342f0*/  LDL.LU R18, [R1+0x3f3c] ;  /* 0x003f3c0001127983 */ /* 0x001ee80000300800 */
[----:B------:R-:W4:Y:S04]  /*34300*/  LDL R2, [R1+0x2e40] ;  /* 0x002e400001027983 */ /* 0x000f280000100800 */
[----:B------:R-:W4:Y:S04]  /*34310*/  LDL R3, [R1+0x2e68] ;  /* 0x002e680001037983 */ /* 0x000f280000100800 */
[----:B------:R0:W-:Y:S02]  /*34320*/  STL.S16 [R1+0x2a4], R0 ;  /* 0x0002a40001007387 */ /* 0x0001e40000100600 */
[----:B0-----:R-:W0:Y:S02]  /*34330*/  S2R R0, SR_TID.X ;  /* 0x0000000000007919 */ /* 0x001e240000002100 */
[----:B0-----:R-:W-:-:S04]  /*34340*/  SHF.R.U32.HI R0, RZ, 0x4, R0 ;  /* 0x00000004ff007819 */ /* 0x001fc80000011600 */
[----:B------:R-:W-:-:S04]  /*34350*/  SGXT.U32 R0, R0, 0x3 ;  /* 0x000000030000781a */ /* 0x000fc80000000000 */
[----:B------:R-:W-:Y:S02]  /*34360*/  LOP3.LUT R4, R0, 0xd8, RZ, 0xfc, !PT ;  /* 0x000000d800047812 */ /* 0x000fe400078efcff */
[----:B------:R-:W2:Y:S01]  /*34370*/  LDL R0, [R1+0x2a4] ;  /* 0x0002a40001007983 */ /* 0x000ea20000100800 */
[----:B----4-:R-:W-:-:S04]  /*34380*/  @!P2 LOP3.LUT R3, R3, R2, RZ, 0x3c, !PT ;  /* 0x000000020303a212 */ /* 0x010fc800078e3cff */
[----:B------:R-:W-:-:S04]  /*34390*/  @!P2 LOP3.LUT R2, R3, R2, RZ, 0x3c, !PT ;  /* 0x000000020302a212 */ /* 0x000fc800078e3cff */
[----:B------:R-:W-:-:S05]  /*343a0*/  @!P2 LOP3.LUT R3, R3, R2, RZ, 0x3c, !PT ;  /* 0x000000020303a212 */ /* 0x000fca00078e3cff */
[----:B--2---:R-:W2:Y:S01]  /*343b0*/  @!P2 LDG.E.U16 R0, desc[UR10][R2.64] ;  /* 0x0000000a0200a981 */ /* 0x004ea2000c1e1500 */
[----:B---3--:R-:W-:-:S05]  /*343c0*/  PRMT R18, RZ, 0x7610, R18 ;  /* 0x00007610ff127816 */ /* 0x008fca0000000012 */
[----:B------:R0:W-:Y:S04]  /*343d0*/  STL.S16 [R1+0x2a0], R18 ;  /* 0x0002a01201007387 */ /* 0x0001e80000100600 */
[----:B0-----:R-:W3:Y:S04]  /*343e0*/  LDL.LU R18, [R1+0x3f38] ;  /* 0x003f380001127983 */ /* 0x001ee80000300800 */
[----:B--2---:R0:W-:Y:S04]  /*343f0*/  @!P2 STL [R1+0x2a4], R0 ;  /* 0x0002a4000100a387 */ /* 0x0041e80000100800 */
[----:B------:R-:W2:Y:S04]  /*34400*/  LDL R2, [R1+0x2e74] ;  /* 0x002e740001027983 */ /* 0x000ea80000100800 */
[----:B------:R-:W2:Y:S01]  /*34410*/  LDL R3, [R1+0x2ea8] ;  /* 0x002ea80001037983 */ /* 0x000ea20000100800 */
[----:B0-----:R-:W0:Y:S01]  /*34420*/  S2R R0, SR_TID.X ;  /* 0x0000000000007919 */ /* 0x001e220000002100 */
[----:B------:R-:W-:-:S02]  /*34430*/  ISETP.GE.AND P2, PT, R4, UR5, PT ;  /* 0x0000000504007c0c */ /* 0x000fc4000bf46270 */
[----:B0-----:R-:W-:-:S04]  /*34440*/  SHF.R.U32.HI R0, RZ, 0x4, R0 ;  /* 0x00000004ff007819 */ /* 0x001fc80000011600 */
[----:B------:R-:W-:-:S04]  /*34450*/  SGXT.U32 R0, R0, 0x3 ;  /* 0x000000030000781a */ /* 0x000fc80000000000 */
[----:B------:R-:W-:Y:S02]  /*34460*/  LOP3.LUT R4, R0, 0xe0, RZ, 0xfc, !PT ;  /* 0x000000e000047812 */ /* 0x000fe400078efcff */
[----:B------:R-:W4:Y:S01]  /*34470*/  LDL R0, [R1+0x2a0] ;  /* 0x0002a00001007983 */ /* 0x000f220000100800 */
[----:B--2---:R-:W-:-:S04]  /*34480*/  @!P0 LOP3.LUT R3, R3, R2, RZ, 0x3c, !PT ;  /* 0x0000000203038212 */ /* 0x004fc800078e3cff */
[----:B------:R-:W-:-:S04]  /*34490*/  @!P0 LOP3.LUT R2, R3, R2, RZ, 0x3c, !PT ;  /* 0x0000000203028212 */ /* 0x000fc800078e3cff */
[----:B------:R-:W-:-:S05]  /*344a0*/  @!P0 LOP3.LUT R3, R3, R2, RZ, 0x3c, !PT ;  /* 0x0000000203038212 */ /* 0x000fca00078e3cff */
[----:B----4-:R-:W2:Y:S04]  /*344b0*/  @!P0 LDG.E.U16 R0, desc[UR10][R2.64] ;  /* 0x0000000a02008981 */ /* 0x010ea8000c1e1500 */
[----:B--2---:R-:W-:Y:S01]  /*344c0*/  @!P0 STL [R1+0x2a0], R0 ;  /* 0x0002a00001008387 */ /* 0x004fe20000100800 */
[----:B------:R-:W-:-:S03]  /*344d0*/  ISETP.GE.AND P0, PT, R4, UR5, PT ;  /* 0x0000000504007c0c */ /* 0x000fc6000bf06270 */
[----:B------:R-:W2:Y:S01]  /*344e0*/  LDL R4, [R1+0x2ee0] ;  /* 0x002ee00001047983 */ /* 0x000ea20000100800 */
[----:B---3--:R-:W-:Y:S02]  /*344f0*/  PRMT R18, RZ, 0x7610, R18 ;  /* 0x00007610ff127816 */ /* 0x008fe40000000012 */
[----:B--2---:R-:W-:-:S04]  /*34500*/  @!P1 LOP3.LUT R5, R5, R4, RZ, 0x3c, !PT ;  /* 0x0000000405059212 */ /* 0x004fc800078e3cff */
[----:B------:R-:W-:-:S04]  /*34510*/  @!P1 LOP3.LUT R4, R5, R4, RZ, 0x3c, !PT ;  /* 0x0000000405049212 */ /* 0x000fc800078e3cff */
[----:B------:R-:W-:-:S05]  /*34520*/  @!P1 LOP3.LUT R5, R5, R4, RZ, 0x3c, !PT ;  /* 0x0000000405059212 */ /* 0x000fca00078e3cff */
[----:B------:R-:W2:Y:S04]  /*34530*/  @!P1 LDG.E.U16 R18, desc[UR10][R4.64] ;  /* 0x0000000a04129981 */ /* 0x000ea8000c1e1500 */
[----:B--2---:R0:W-:Y:S04]  /*34540*/  STL [R1+0x29c], R18 ;  /* 0x00029c1201007387 */ /* 0x0041e80000100800 */
[----:B0-----:R-:W2:Y:S04]  /*34550*/  LDL.LU R18, [R1+0x3f34] ;  /* 0x003f340001127983 */ /* 0x001ea80000300800 */
[----:B------:R-:W3:Y:S04]  /*34560*/  LDL R4, [R1+0x2ee4] ;  /* 0x002ee40001047983 */ /* 0x000ee80000100800 */
[----:B------:R-:W3:Y:S01]  /*34570*/  LDL R5, [R1+0x2eec] ;  /* 0x002eec0001057983 */ /* 0x000ee20000100800 */
[----:B------:R-:W-:-:S02]  /*34580*/  PRMT R2, RZ, 0x7610, R2 ;  /* 0x00007610ff027816 */ /* 0x000fc40000000002 */
[----:B---3--:R-:W-:-:S04]  /*34590*/  @!P4 LOP3.LUT R5, R5, R4, RZ, 0x3c, !PT ;  /* 0x000000040505c212 */ /* 0x008fc800078e3cff */
[----:B------:R-:W-:-:S04]  /*345a0*/  @!P4 LOP3.LUT R4, R5, R4, RZ, 0x3c, !PT ;  /* 0x000000040504c212 */ /* 0x000fc800078e3cff */
[----:B------:R-:W-:-:S05]  /*345b0*/  @!P4 LOP3.LUT R5, R5, R4, RZ, 0x3c, !PT ;  /* 0x000000040505c212 */ /* 0x000fca00078e3cff */
[----:B------:R0:W3:Y:S04]  /*345c0*/  @!P4 LDG.E.U16 R2, desc[UR10][R4.64] ;  /* 0x0000000a0402c981 */ /* 0x0000e8000c1e1500 */
[----:B------:R-:W0:Y:S04]  /*345d0*/  LDL R4, [R1+0x2eac] ;  /* 0x002eac0001047983 */ /* 0x000e280000100800 */
[----:B------:R-:W0:Y:S01]  /*345e0*/  LDL R5, [R1+0x2edc] ;  /* 0x002edc0001057983 */ /* 0x000e220000100800 */
[----:B--2---:R-:W-:Y:S02]  /*345f0*/  PRMT R18, RZ, 0x7610, R18 ;  /* 0x00007610ff127816 */ /* 0x004fe40000000012 */
[----:B0-----:R-:W-:-:S04]  /*34600*/  @!P3 LOP3.LUT R5, R5, R4, RZ, 0x3c, !PT ;  /* 0x000000040505b212 */ /* 0x001fc800078e3cff */
[----:B------:R-:W-:-:S04]  /*34610*/  @!P3 LOP3.LUT R4, R5, R4, RZ, 0x3c, !PT ;  /* 0x000000040504b212 */ /* 0x000fc800078e3cff */
[----:B------:R-:W-:-:S05]  /*34620*/  @!P3 LOP3.LUT R5, R5, R4, RZ, 0x3c, !PT ;  /* 0x000000040505b212 */ /* 0x000fca00078e3cff */
[----:B------:R-:W2:Y:S04]  /*34630*/  @!P3 LDG.E.U16 R18, desc[UR10][R4.64] ;  /* 0x0000000a0412b981 */ /* 0x000ea8000c1e1500 */
[----:B---3--:R-:W-:Y:S04]  /*34640*/  STL [R1+0x3d2c], R2 ;  /* 0x003d2c0201007387 */ /* 0x008fe80000100800 */
        /* <DEDUP_REMOVED lines=14> */
[----:B----4-:R-:W-:-:S04]  /*34730*/  @!P2 LOP3.LUT R5, R5, R4, RZ, 0x3c, !PT ;  /* 0x000000040505a212 */ /* 0x010fc800078e3cff */
[----:B------:R-:W-:-:S04]  /*34740*/  @!P2 LOP3.LUT R4, R5, R4, RZ, 0x3c, !PT ;  /* 0x000000040504a212 */ /* 0x000fc800078e3cff */
[----:B------:R-:W-:-:S05]  /*34750*/  @!P2 LOP3.LUT R5, R5, R4, RZ, 0x3c, !PT ;  /* 0x000000040505a212 */ /* 0x000fca00078e3cff */
[----:B------:R-:W2:Y:S01]  /*34760*/  @!P2 LDG.E.U16 R18, desc[UR10][R4.64] ;  /* 0x0000000a0412a981 */ /* 0x000ea2000c1e1500 */
[----:B------:R-:W-:-:S03]  /*34770*/  ISETP.GE.AND P3, PT, R13, UR5, PT ;  /* 0x000000050d007c0c */ /* 0x000fc6000bf66270 */
[----:B------:R-:W4:Y:S04]  /*34780*/  LDL.LU R13, [R1+0x3f28] ;  /* 0x003f2800010d7983 */ /* 0x000f280000300800 */
[----:B--2---:R0:W-:Y:S04]  /*34790*/  STL [R1+0x290], R18 ;  /* 0x0002901201007387 */ /* 0x0041e80000100800 */
[----:B0-----:R-:W2:Y:S04]  /*347a0*/  LDL.LU R18, [R1+0x3f24] ;  /* 0x003f240001127983 */ /* 0x001ea80000300800 */
[----:B------:R-:W3:Y:S04]  /*347b0*/  LDL R4, [R1+0x2ec4] ;  /* 0x002ec40001047983 */ /* 0x000ee80000100800 */
[----:B------:R-:W3:Y:S01]  /*347c0*/  LDL R5, [R1+0x2ef8] ;  /* 0x002ef80001057983 */ /* 0x000ee20000100800 */
[----:B------:R-:W-:Y:S01]  /*347d0*/  PRMT R2, RZ, 0x7610, R2 ;  /* 0x00007610ff027816 */ /* 0x000fe20000000002 */
[----:B------:R-:W0:Y:S01]  /*347e0*/  S2R R0, SR_TID.X ;  /* 0x0000000000007919 */ /* 0x000e220000002100 */
[----:B---3--:R-:W-:-:S04]  /*347f0*/  @!P0 LOP3.LUT R5, R5, R4, RZ, 0x3c, !PT ;  /* 0x0000000405058212 */ /* 0x008fc800078e3cff */
[----:B------:R-:W-:-:S04]  /*34800*/  @!P0 LOP3.LUT R4, R5, R4, RZ, 0x3c, !PT ;  /* 0x0000000405048212 */ /* 0x000fc800078e3cff */
[----:B------:R-:W-:-:S05]  /*34810*/  @!P0 LOP3.LUT R5, R5, R4, RZ, 0x3c, !PT ;  /* 0x0000000405058212 */ /* 0x000fca00078e3cff */
[----:B------:R-:W3:Y:S04]  /*34820*/  @!P0 LDG.E.U16 R2, desc[UR10][R4.64] ;  /* 0x0000000a04028981 */ /* 0x000ee8000c1e1500 */
[----:B------:R-:W4:Y:S04]  /*34830*/  LDL R4, [R1+0x2ed4] ;  /* 0x002ed40001047983 */ /* 0x000f280000100800 */
[----:B------:R-:W4:Y:S01]  /*34840*/  LDL R5, [R1+0x2ef0] ;  /* 0x002ef00001057983 */ /* 0x000f220000100800 */
[----:B0-----:R-:W-:-:S04]  /*34850*/  SHF.R.U32.HI R0, RZ, 0x4, R0 ;  /* 0x00000004ff007819 */ /* 0x001fc80000011600 */
[----:B------:R-:W-:-:S04]  /*34860*/  SGXT.U32 R0, R0, 0x3 ;  /* 0x000000030000781a */ /* 0x000fc80000000000 */
[----:B------:R-:W-:-:S04]  /*34870*/  LOP3.LUT R0, R0, 0xf0, RZ, 0xfc, !PT ;  /* 0x000000f000007812 */ /* 0x000fc800078efcff */
[----:B------:R-:W-:Y:S02]  /*34880*/  ISETP.GE.AND P1, PT, R0, UR5, PT ;  /* 0x0000000500007c0c */ /* 0x000fe4000bf26270 */
[----:B--2---:R-:W-:Y:S01]  /*34890*/  PRMT R18, RZ, 0x7610, R18 ;  /* 0x00007610ff127816 */ /* 0x004fe20000000012 */
[----:B---3--:R-:W-:Y:S10]  /*348a0*/  STL [R1+0x3d30], R2 ;  /* 0x003d300201007387 */ /* 0x008ff40000100800 */
[----:B----4-:R-:W-:-:S04]  /*348b0*/  @!P1 LOP3.LUT R5, R5, R4, RZ, 0x3c, !PT ;  /* 0x0000000405059212 */ /* 0x010fc800078e3cff */
[----:B------:R-:W-:-:S04]  /*348c0*/  @!P1 LOP3.LUT R4, R5, R4, RZ, 0x3c, !PT ;  /* 0x0000000405049212 */ /* 0x000fc800078e3cff */
[----:B------:R-:W-:-:S05]  /*348d0*/  @!P1 LOP3.LUT R5, R5, R4, RZ, 0x3c, !PT ;  /* 0x0000000405059212 */ /* 0x000fca00078e3cff */
[----:B------:R0:W2:Y:S04]  /*348e0*/  @!P1 LDG.E.U16 R18, desc[UR10][R4.64] ;  /* 0x0000000a04129981 */ /* 0x0000a8000c1e1500 */
[----:B------:R-:W0:Y:S04]  /*348f0*/  LDL R4, [R1+0x2d8c] ;  /* 0x002d8c0001047983 */ /* 0x000e280000100800 */
[----:B------:R-:W0:Y:S01]  /*34900*/  LDL R5, [R1+0x2d90] ;  /* 0x002d900001057983 */ /* 0x000e220000100800 */
[----:B------:R-:W-:Y:S01]  /*34910*/  PRMT R13, RZ, 0x7610, R13 ;  /* 0x00007610ff0d7816 */ /* 0x000fe2000000000d */
[----:B------:R-:W-:Y:S01]  /*34920*/  BAR.SYNC.DEFER_BLOCKING 0x0 ;  /* 0x0000000000007b1d */ /* 0x000fe20000010000 */
[----:B0-----:R-:W-:-:S04]  /*34930*/  @!P6 LOP3.LUT R5, R5, R4, RZ, 0x3c, !PT ;  /* 0x000000040505e212 */ /* 0x001fc800078e3cff */
[----:B------:R-:W-:-:S04]  /*34940*/  @!P6 LOP3.LUT R4, R5, R4, RZ, 0x3c, !PT ;  /* 0x000000040504e212 */ /* 0x000fc800078e3cff */
[----:B------:R-:W-:-:S05]  /*34950*/  @!P6 LOP3.LUT R5, R5, R4, RZ, 0x3c, !PT ;  /* 0x000000040505e212 */ /* 0x000fca00078e3cff */
[----:B------:R-:W3:Y:S04]  /*34960*/  @!P6 LDG.E.U16 R13, desc[UR10][R4.64] ;  /* 0x0000000a040de981 */ /* 0x000ee8000c1e1500 */
[----:B--2---:R-:W-:Y:S04]  /*34970*/  STL [R1+0x3d34], R18 ;  /* 0x003d341201007387 */ /* 0x004fe80000100800 */
[----:B---3--:R0:W-:Y:S04]  /*34980*/  STL [R1+0x28c], R13 ;  /* 0x00028c0d01007387 */ /* 0x0081e80000100800 */
        /* <DEDUP_REMOVED lines=16> */
[----:B------:R-:W2:Y:S04]  /*34a90*/  @!P6 LDG.E.U16 R13, desc[UR10][R4.64] ;  /* 0x0000000a040de981 */ /* 0x000ea8000c1e1500 */
[----:B--2---:R0:W-:Y:S04]  /*34aa0*/  STL [R1+0x27c], R13 ;  /* 0x00027c0d01007387 */ /* 0x0041e80000100800 */
[----:B0-----:R-:W2:Y:S04]  /*34ab0*/  LDL.LU R13, [R1+0x3f18] ;  /* 0x003f1800010d7983 */ /* 0x001ea80000300800 */
[----:B------:R-:W4:Y:S04]  /*34ac0*/  LDL R4, [R1+0x29c0] ;  /* 0x0029c00001047983 */ /* 0x000f280000100800 */
[----:B------:R-:W4:Y:S01]  /*34ad0*/  LDL R5, [R1+0x29c4] ;  /* 0x0029c40001057983 */ /* 0x000f220000100800 */
[----:B---3--:R-:W-:-:S02]  /*34ae0*/  PRMT R15, RZ, 0x7610, R15 ;  /* 0x00007610ff0f7816 */ /* 0x008fc4000000000f */
[----:B----4-:R-:W-:-:S04]  /*34af0*/  @!P3 LOP3.LUT R5, R5, R4, RZ, 0x3c, !PT ;  /* 0x000000040505b212 */ /* 0x010fc800078e3cff */
        /* <DEDUP_REMOVED lines=839> */
[----:B------:R0:W2:Y:S04]  /*37f70*/  @!P6 LDG.E.U16 R13, desc[UR10][R4.64] ;  /* 0x0000000a040de981 */ /* 0x0000a8000c1e1500 */
[----:B------:R-:W0:Y:S04]  /*37f80*/  LDL R4, [R1+0x1258] ;  /* 0x0012580001047983 */ /* 0x000e280000100800 */
[----:B------:R-:W0:Y:S01]  /*37f90*/  LDL R5, [R1+0x125c] ;  /* 0x00125c0001057983 */ /* 0x000e220000100800 */
[----:B------:R-:W-:Y:S02]  /*37fa0*/  PRMT R14, RZ, 0x7610, R14 ;  /* 0x00007610ff0e7816 */ /* 0x000fe4000000000e */
[----:B0-----:R-:W-:-:S04]  /*37fb0*/  @!P3 LOP3.LUT R5, R5, R4, RZ, 0x3c, !PT ;  /* 0x000000040505b212 */ /* 0x001fc800078e3cff */
[----:B------:R-:W-:-:S04]  /*37fc0*/  @!P3 LOP3.LUT R4, R5, R4, RZ, 0x3c, !PT ;  /* 0x000000040504b212 */ /* 0x000fc800078e3cff */
[----:B------:R-:W-:-:S05]  /*37fd0*/  @!P3 LOP3.LUT R5, R5, R4, RZ, 0x3c, !PT ;  /* 0x000000040505b212 */ /* 0x000fca00078e3cff */
[----:B------:R-:W4:Y:S04]  /*37fe0*/  @!P3 LDG.E.U16 R14, desc[UR10][R4.64] ;  /* 0x0000000a040eb981 */ /* 0x000f28000c1e1500 */
[----:B--2---:R0:W-:Y:S04]  /*37ff0*/  STL [R1+0xb4], R13 ;  /* 0x0000b40d01007387 */ /* 0x0041e80000100800 */
[----:B0-----:R-:W2:Y:S04]  /*38000*/  LDL R13, [R1+0x1154] ;  /* 0x00115400010d7983 */ /* 0x001ea80000100800 */
[----:B----4-:R0:W-:Y:S04]  /*38010*/  STL [R1+0xb0], R14 ;  /* 0x0000b00e01007387 */ /* 0x0101e80000100800 */
[----:B0-----:R-:W4:Y:S04]  /*38020*/  LDL.LU R14, [R1+0x3da0] ;  /* 0x003da000010e7983 */ /* 0x001f280000300800 */
[----:B------:R-:W2:Y:S04]  /*38030*/  LDL R4, [R1+0x1250] ;  /* 0x0012500001047983 */ /* 0x000ea80000100800 */
[----:B------:R-:W2:Y:S01]  /*38040*/  LDL R5, [R1+0x1254] ;  /* 0x0012540001057983 */ /* 0x000ea20000100800 */
[----:B---3--:R-:W-:-:S02]  /*38050*/  PRMT R15, RZ, 0x7610, R15 ;  /* 0x00007610ff0f7816 */ /* 0x008fc4000000000f */
        /* <DEDUP_REMOVED lines=8> */
[----:B----4-:R-:W-:-:S02]  /*380e0*/  PRMT R14, RZ, 0x7610, R14 ;  /* 0x00007610ff0e7816 */ /* 0x010fc4000000000e */
        /* <DEDUP_REMOVED lines=24> */
[----:B------:R-:W3:Y:S01]  /*38270*/  LDL R5, [R1+0x1150] ;  /* 0x0011500001057983 */ /* 0x000ee20000100800 */
[----:B------:R-:W-:Y:S01]  /*38280*/  PRMT R7, RZ, 0x7610, R7 ;  /* 0x00007610ff077816 */ /* 0x000fe20000000007 */
[----:B------:R-:W-:-:S02]  /*38290*/  @!P6 IMAD.MOV.U32 R4, RZ, RZ, R13 ;  /* 0x000000ffff04e224 */ /* 0x000fc400078e000d */
[----:B------:R-:W4:Y:S04]  /*382a0*/  LDL R13, [R1+0xfdc] ;  /* 0x000fdc00010d7983 */ /* 0x000f280000100800 */
[----:B---3--:R-:W3:Y:S04]  /*382b0*/  @!P6 LDG.E.U16 R7, desc[UR10][R4.64] ;  /* 0x0000000a0407e981 */ /* 0x008ee8000c1e1500 */
[----:B---3--:R0:W-:Y:S04]  /*382c0*/  STL [R1+0x9c], R7 ;  /* 0x00009c0701007387 */ /* 0x0081e80000100800 */
[----:B0-----:R-:W3:Y:S04]  /*382d0*/  LDL.LU R7, [R1+0x3d90] ;  /* 0x003d900001077983 */ /* 0x001ee80000300800 */
[----:B------:R-:W2:Y:S04]  /*382e0*/  LDL R4, [R1+0x10d8] ;  /* 0x0010d80001047983 */ /* 0x000ea80000100800 */
[----:B------:R-:W2:Y:S01]  /*382f0*/  LDL R5, [R1+0x10dc] ;  /* 0x0010dc0001057983 */ /* 0x000ea20000100800 */
[----:B------:R-:W-:-:S02]  /*38300*/  PRMT R11, RZ, 0x7610, R11 ;  /* 0x00007610ff0b7816 */ /* 0x000fc4000000000b */
[----:B--2---:R-:W-:-:S04]  /*38310*/  @!P3 LOP3.LUT R5, R5, R4, RZ, 0x3c, !PT ;  /* 0x000000040505b212 */ /* 0x004fc800078e3cff */
[----:B------:R-:W-:-:S04]  /*38320*/  @!P3 LOP3.LUT R4, R5, R4, RZ, 0x3c, !PT ;  /* 0x000000040504b212 */ /* 0x000fc800078e3cff */
[----:B------:R-:W-:-:S05]  /*38330*/  @!P3 LOP3.LUT R5, R5, R4, RZ, 0x3c, !PT ;  /* 0x000000040505b212 */ /* 0x000fca00078e3cff */
[----:B------:R-:W2:Y:S04]  /*38340*/  @!P3 LDG.E.U16 R11, desc[UR10][R4.64] ;  /* 0x0000000a040bb981 */ /* 0x000ea8000c1e1500 */
[----:B--2---:R0:W-:Y:S04]  /*38350*/  STL [R1+0x98], R11 ;  /* 0x0000980b01007387 */ /* 0x0041e80000100800 */
[----:B0-----:R-:W2:Y:S04]  /*38360*/  LDL.LU R11, [R1+0x3d8c] ;  /* 0x003d8c00010b7983 */ /* 0x001ea80000300800 */
[----:B------:R-:W4:Y:S04]  /*38370*/  LDL R4, [R1+0x10d0] ;  /* 0x0010d00001047983 */ /* 0x000f280000100800 */
[----:B------:R-:W4:Y:S01]  /*38380*/  LDL R5, [R1+0x10d4] ;  /* 0x0010d40001057983 */ /* 0x000f220000100800 */
[----:B------:R-:W-:-:S02]  /*38390*/  PRMT R8, RZ, 0x7610, R8 ;  /* 0x00007610ff087816 */ /* 0x000fc40000000008 */
[----:B----4-:R-:W-:-:S04]  /*383a0*/  @!P6 LOP3.LUT R5, R5, R4, RZ, 0x3c, !PT ;  /* 0x000000040505e212 */ /* 0x010fc800078e3cff */
[----:B------:R-:W-:-:S04]  /*383b0*/  @!P6 LOP3.LUT R4, R5, R4, RZ, 0x3c, !PT ;  /* 0x000000040504e212 */ /* 0x000fc800078e3cff */
[----:B------:R-:W-:-:S05]  /*383c0*/  @!P6 LOP3.LUT R5, R5, R4, RZ, 0x3c, !PT ;  /* 0x000000040505e212 */ /* 0x000fca00078e3cff */
[----:B------:R-:W4:Y:S04]  /*383d0*/  @!P6 LDG.E.U16 R8, desc[UR10][R4.64] ;  /* 0x0000000a0408e981 */ /* 0x000f28000c1e1500 */
[----:B----4-:R0:W-:Y:S04]  /*383e0*/  STL [R1+0x94], R8 ;  /* 0x0000940801007387 */ /* 0x0101e80000100800 */
[----:B0-----:R-:W4:Y:S04]  /*383f0*/  LDL.LU R8, [R1+0x3d88] ;  /* 0x003d880001087983 */ /* 0x001f280000300800 */
[----:B------:R-:W3:Y:S04]  /*38400*/  LDL R4, [R1+0x1058] ;  /* 0x0010580001047983 */ /* 0x000ee80000100800 */
[----:B------:R-:W3:Y:S01]  /*38410*/  LDL R5, [R1+0x105c] ;  /* 0x00105c0001057983 */ /* 0x000ee20000100800 */
[----:B------:R-:W-:-:S02]  /*38420*/  PRMT R6, RZ, 0x7610, R6 ;  /* 0x00007610ff067816 */ /* 0x000fc40000000006 */
[----:B---3--:R-:W-:-:S04]  /*38430*/  @!P3 LOP3.LUT R5, R5, R4, RZ, 0x3c, !PT ;  /* 0x000000040505b212 */ /* 0x008fc800078e3cff */
[----:B------:R-:W-:-:S04]  /*38440*/  @!P3 LOP3.LUT R4, R5, R4, RZ, 0x3c, !PT ;  /* 0x000000040504b212 */ /* 0x000fc800078e3cff */
[----:B------:R-:W-:-:S05]  /*38450*/  @!P3 LOP3.LUT R5, R5, R4, RZ, 0x3c, !PT ;  /* 0x000000040505b212 */ /* 0x000fca00078e3cff */
[----:B------:R-:W3:Y:S01]  /*38460*/  @!P3 LDG.E.U16 R6, desc[UR10][R4.64] ;  /* 0x0000000a0406b981 */ /* 0x000ee2000c1e1500 */
[----:B------:R-:W-:-:S03]  /*38470*/  PRMT R14, RZ, 0x7610, R14 ;  /* 0x00007610ff0e7816 */ /* 0x000fc6000000000e */
[----:B---3--:R0:W-:Y:S04]  /*38480*/  STL [R1+0x90], R6 ;  /* 0x0000900601007387 */ /* 0x0081e80000100800 */
[----:B0-----:R-:W3:Y:S04]  /*38490*/  LDL.LU R6, [R1+0x3d84] ;  /* 0x003d840001067983 */ /* 0x001ee80000300800 */
[----:B------:R-:W2:Y:S01]  /*384a0*/  LDL R5, [R1+0x1050] ;  /* 0x0010500001057983 */ /* 0x000ea20000100800 */
[----:B------:R-:W-:Y:S01]  /*384b0*/  @!P6 IMAD.MOV.U32 R4, RZ, RZ, R15 ;  /* 0x000000ffff04e224 */ /* 0x000fe200078e000f */
[----:B------:R-:W-:-:S02]  /*384c0*/  PRMT R9, RZ, 0x7610, R9 ;  /* 0x00007610ff097816 */ /* 0x000fc40000000009 */
[----:B------:R-:W4:Y:S04]  /*384d0*/  LDL R15, [R1+0xed8] ;  /* 0x000ed800010f7983 */ /* 0x000f280000100800 */
[----:B--2---:R0:W2:Y:S04]  /*384e0*/  @!P6 LDG.E.U16 R14, desc[UR10][R4.64] ;  /* 0x0000000a040ee981 */ /* 0x0040a8000c1e1500 */
[----:B------:R-:W3:Y:S01]  /*384f0*/  LDL R5, [R1+0xfd8] ;  /* 0x000fd80001057983 */ /* 0x000ee20000100800 */
[----:B0-----:R-:W-:-:S03]  /*38500*/  @!P3 IMAD.MOV.U32 R4, RZ, RZ, R13 ;  /* 0x000000ffff04b224 */ /* 0x001fc600078e000d */
[----:B--2---:R0:W-:Y:S01]  /*38510*/  STL [R1+0x8c], R14 ;  /* 0x00008c0e01007387 */ /* 0x0041e20000100800 */
[----:B------:R-:W-:-:S03]  /*38520*/  PRMT R10, RZ, 0x7610, R10 ;  /* 0x00007610ff0a7816 */ /* 0x000fc6000000000a */
[----:B------:R-:W2:Y:S04]  /*38530*/  LDL R13, [R1+0xed0] ;  /* 0x000ed000010d7983 */ /* 0x000ea80000100800 */
[----:B---3--:R1:W3:Y:S04]  /*38540*/  @!P3 LDG.E.U16 R9, desc[UR10][R4.64] ;  /* 0x0000000a0409b981 */ /* 0x0082e8000c1e1500 */
[----:B0-----:R-:W4:Y:S04]  /*38550*/  LDL R14, [R1+0xedc] ;  /* 0x000edc00010e7983 */ /* 0x001f280000100800 */
[----:B------:R-:W1:Y:S04]  /*38560*/  LDL R4, [R1+0xfd0] ;  /* 0x000fd00001047983 */ /* 0x000e680000100800 */
[----:B------:R-:W1:Y:S02]  /*38570*/  LDL R5, [R1+0xfd4] ;  /* 0x000fd40001057983 */ /* 0x000e640000100800 */
[----:B-1----:R-:W-:-:S04]  /*38580*/  @!P6 LOP3.LUT R5, R5, R4, RZ, 0x3c, !PT ;  /* 0x000000040505e212 */ /* 0x002fc800078e3cff */
[----:B------:R-:W-:-:S04]  /*38590*/  @!P6 LOP3.LUT R4, R5, R4, RZ, 0x3c, !PT ;  /* 0x000000040504e212 */ /* 0x000fc800078e3cff */
[----:B------:R-:W-:-:S05]  /*385a0*/  @!P6 LOP3.LUT R5, R5, R4, RZ, 0x3c, !PT ;  /* 0x000000040505e212 */ /* 0x000fca00078e3cff */
[----:B------:R-:W2:Y:S04]  /*385b0*/  @!P6 LDG.E.U16 R10, desc[UR10][R4.64] ;  /* 0x0000000a040ae981 */ /* 0x000ea8000c1e1500 */
[----:B---3--:R0:W-:Y:S04]  /*385c0*/  STL [R1+0x88], R9 ;  /* 0x0000880901007387 */ /* 0x0081e80000100800 */
[----:B0-----:R-:W3:Y:S04]  /*385d0*/  LDL R9, [R1+0xed4] ;  /* 0x000ed40001097983 */ /* 0x001ee80000100800 */
        /* <DEDUP_REMOVED lines=14> */
[----:B------:R-:W-:Y:S02]  /*386c0*/  PRMT R11, RZ, 0x7610, R11 ;  /* 0x00007610ff0b7816 */ /* 0x000fe4000000000b */
[----:B---3--:R-:W-:-:S04]  /*386d0*/  @!P6 LOP3.LUT R5, R5, R4, RZ, 0x3c, !PT ;  /* 0x000000040505e212 */ /* 0x008fc800078e3cff */
[----:B------:R-:W-:-:S04]  /*386e0*/  @!P6 LOP3.LUT R4, R5, R4, RZ, 0x3c, !PT ;  /* 0x000000040504e212 */ /* 0x000fc800078e3cff */
[----:B------:R-:W-:-:S05]  /*386f0*/  @!P6 LOP3.LUT R5, R5, R4, RZ, 0x3c, !PT ;  /* 0x000000040505e212 */ /* 0x000fca00078e3cff */
[----:B------:R0:W3:Y:S02]  /*38700*/  @!P6 LDG.E.U16 R7, desc[UR10][R4.64] ;  /* 0x0000000a0407e981 */ /* 0x0000e4000c1e1500 */
[----:B0-----:R-:W-:Y:S02]  /*38710*/  @!P3 IMAD.MOV.U32 R4, RZ, RZ, R14 ;  /* 0x000000ffff04b224 */ /* 0x001fe400078e000e */
[----:B------:R-:W-:-:S05]  /*38720*/  @!P3 IMAD.MOV.U32 R5, RZ, RZ, R15 ;  /* 0x000000ffff05b224 */ /* 0x000fca00078e000f */
[----:B------:R0:W2:Y:S01]  /*38730*/  @!P3 LDG.E.U16 R11, desc[UR10][R4.64] ;  /* 0x0000000a040bb981 */ /* 0x0000a2000c1e1500 */
[----:B------:R-:W-:Y:S01]  /*38740*/  PRMT R8, RZ, 0x7610, R8 ;  /* 0x00007610ff087816 */ /* 0x000fe20000000008 */
[----:B0-----:R-:W-:Y:S02]  /*38750*/  @!P6 IMAD.MOV.U32 R4, RZ, RZ, R9 ;  /* 0x000000ffff04e224 */ /* 0x001fe400078e0009 */
[----:B------:R-:W-:-:S05]  /*38760*/  @!P6 IMAD.MOV.U32 R5, RZ, RZ, R13 ;  /* 0x000000ffff05e224 */ /* 0x000fca00078e000d */
[----:B------:R0:W4:Y:S04]  /*38770*/  @!P6 LDG.E.U16 R8, desc[UR10][R4.64] ;  /* 0x0000000a0408e981 */ /* 0x000128000c1e1500 */
[----:B---3--:R1:W-:Y:S04]  /*38780*/  STL [R1+0x7c], R7 ;  /* 0x00007c0701007387 */ /* 0x0083e80000100800 */
[----:B------:R-:W3:Y:S04]  /*38790*/  LDL R15, [R1+0x2aa4] ;  /* 0x002aa400010f7983 */ /* 0x000ee80000100800 */
[----:B-1----:R-:W3:Y:S04]  /*387a0*/  LDL R7, [R1+0xe54] ;  /* 0x000e540001077983 */ /* 0x002ee80000100800 */
[----:B--2---:R1:W-:Y:S04]  /*387b0*/  STL [R1+0x78], R11 ;  /* 0x0000780b01007387 */ /* 0x0043e80000100800 */
[----:B------:R-:W0:Y:S04]  /*387c0*/  LDL R4, [R1+0xe58] ;  /* 0x000e580001047983 */ /* 0x000e280000100800 */
[----:B------:R-:W0:Y:S01]  /*387d0*/  LDL R5, [R1+0xe5c] ;  /* 0x000e5c0001057983 */ /* 0x000e220000100800 */
[----:B------:R-:W-:-:S03]  /*387e0*/  PRMT R29, RZ, 0x7610, R29 ;  /* 0x00007610ff1d7816 */ /* 0x000fc6000000001d */
[----:B-1----:R-:W2:Y:S04]  /*387f0*/  LDL R11, [R1+0x2ab0] ;  /* 0x002ab000010b7983 */ /* 0x002ea80000100800 */
[----:B------:R-:W2:Y:S04]  /*38800*/  LDL R14, [R1+0x2aac] ;  /* 0x002aac00010e7983 */ /* 0x000ea80000100800 */
[----:B------:R-:W2:Y:S04]  /*38810*/  LDL R13, [R1+0x2ab4] ;  /* 0x002ab400010d7983 */ /* 0x000ea80000100800 */
[----:B------:R-:W2:Y:S01]  /*38820*/  LDL R9, [R1+0x2b24] ;  /* 0x002b240001097983 */ /* 0x000ea20000100800 */
[----:B0-----:R-:W-:-:S04]  /*38830*/  @!P3 LOP3.LUT R5, R5, R4, RZ, 0x3c, !PT ;  /* 0x000000040505b212 */ /* 0x001fc800078e3cff */
[----:B------:R-:W-:-:S04]  /*38840*/  @!P3 LOP3.LUT R4, R5, R4, RZ, 0x3c, !PT ;  /* 0x000000040504b212 */ /* 0x000fc800078e3cff */
[----:B------:R-:W-:-:S05]  /*38850*/  @!P3 LOP3.LUT R5, R5, R4, RZ, 0x3c, !PT ;  /* 0x000000040505b212 */ /* 0x000fca00078e3cff */
[----:B------:R-:W3:Y:S04]  /*38860*/  @!P3 LDG.E.U16 R29, desc[UR10][R4.64] ;  /* 0x0000000a041db981 */ /* 0x000ee8000c1e1500 */
[----:B----4-:R0:W-:Y:S04]  /*38870*/  STL [R1+0x74], R8 ;  /* 0x0000740801007387 */ /* 0x0101e80000100800 */
[----:B0-----:R-:W4:Y:S04]  /*38880*/  LDL R8, [R1+0x2b30] ;  /* 0x002b300001087983 */ /* 0x001f280000100800 */
[----:B---3--:R0:W-:Y:S04]  /*38890*/  STL [R1+0x70], R29 ;  /* 0x0000701d01007387 */ /* 0x0081e80000100800 */
[----:B0-----:R-:W3:Y:S04]  /*388a0*/  LDL.LU R29, [R1+0x3d78] ;  /* 0x003d7800011d7983 */ /* 0x001ee80000300800 */
[----:B------:R-:W2:Y:S01]  /*388b0*/  LDL R5, [R1+0xe50] ;  /* 0x000e500001057983 */ /* 0x000ea20000100800 */
[----:B------:R-:W-:Y:S01]  /*388c0*/  PRMT R6, RZ, 0x7610, R6 ;  /* 0x00007610ff067816 */ /* 0x000fe20000000006 */
[----:B------:R-:W-:Y:S01]  /*388d0*/  @!P6 IMAD.MOV.U32 R4, RZ, RZ, R7 ;  /* 0x000000ffff04e224 */ /* 0x000fe200078e0007 */
[----:B------:R-:W-:Y:S01]  /*388e0*/  PRMT R10, RZ, 0x7610, R10 ;  /* 0x00007610ff0a7816 */ /* 0x000fe2000000000a */
[----:B------:R-:W3:Y:S01]  /*388f0*/  LDL R7, [R1+0x2b2c] ;  /* 0x002b2c0001077983 */ /* 0x000ee20000100800 */
[----:B------:R-:W-:-:S02]  /*38900*/  PRMT R12, RZ, 0x7610, R12 ;  /* 0x00007610ff0c7816 */ /* 0x000fc4000000000c */
[----:B------:R-:W-:Y:S01]  /*38910*/  PRMT R0, RZ, 0x7610, R0 ;  /* 0x00007610ff007816 */ /* 0x000fe20000000000 */
[----:B--2---:R0:W2:Y:S02]  /*38920*/  @!P6 LDG.E.U16 R6, desc[UR10][R4.64] ;  /* 0x0000000a0406e981 */ /* 0x0040a4000c1e1500 */
[----:B0-----:R-:W-:Y:S02]  /*38930*/  @!P3 IMAD.MOV.U32 R4, RZ, RZ, R11 ;  /* 0x000000ffff04b224 */ /* 0x001fe400078e000b */
[----:B------:R-:W-:-:S05]  /*38940*/  @!P3 IMAD.MOV.U32 R5, RZ, RZ, R15 ;  /* 0x000000ffff05b224 */ /* 0x000fca00078e000f */
[----:B------:R0:W3:Y:S02]  /*38950*/  @!P3 LDG.E.U16 R10, desc[UR10][R4.64] ;  /* 0x0000000a040ab981 */ /* 0x0000e4000c1e1500 */
[----:B0-----:R-:W-:Y:S02]  /*38960*/  @!P6 IMAD.MOV.U32 R4, RZ, RZ, R13 ;  /* 0x000000ffff04e224 */ /* 0x001fe400078e000d */
[----:B------:R-:W-:-:S05]  /*38970*/  @!P6 IMAD.MOV.U32 R5, RZ, RZ, R14 ;  /* 0x000000ffff05e224 */ /* 0x000fca00078e000e */
[----:B------:R4:W3:Y:S02]  /*38980*/  @!P6 LDG.E.U16 R12, desc[UR10][R4.64] ;  /* 0x0000000a040ce981 */ /* 0x0008e4000c1e1500 */
[----:B----4-:R-:W-:Y:S02]  /*38990*/  @!P3 IMAD.MOV.U32 R4, RZ, RZ, R8 ;  /* 0x000000ffff04b224 */ /* 0x010fe400078e0008 */
[----:B------:R-:W-:-:S05]  /*389a0*/  @!P3 IMAD.MOV.U32 R5, RZ, RZ, R9 ;  /* 0x000000ffff05b224 */ /* 0x000fca00078e0009 */
[----:B------:R-:W4:Y:S04]  /*389b0*/  @!P3 LDG.E.U16 R0, desc[UR10][R4.64] ;  /* 0x0000000a0400b981 */ /* 0x000f28000c1e1500 */
[----:B--2---:R0:W-:Y:S04]  /*389c0*/  STL [R1+0x6c], R6 ;  /* 0x00006c0601007387 */ /* 0x0041e80000100800 */
[----:B------:R-:W2:Y:S04]  /*389d0*/  LDL R11, [R1+0x2ba4] ;  /* 0x002ba400010b7983 */ /* 0x000ea80000100800 */
[----:B0-----:R-:W2:Y:S01]  /*389e0*/  LDL R6, [R1+0x2b34] ;  /* 0x002b340001067983 */ /* 0x001ea20000100800 */
[----:B------:R-:W-:-:S03]  /*389f0*/  PRMT R3, RZ, 0x7610, R3 ;  /* 0x00007610ff037816 */ /* 0x000fc60000000003 */
[----:B---3--:R0:W-:Y:S04]  /*38a00*/  STL [R1+0x68], R10 ;  /* 0x0000680a01007387 */ /* 0x0081e80000100800 */
[----:B------:R-:W3:Y:S04]  /*38a10*/  LDL R9, [R1+0x2bac] ;  /* 0x002bac0001097983 */ /* 0x000ee80000100800 */
[----:B------:R-:W3:Y:S04]  /*38a20*/  LDL R8, [R1+0x2bb4] ;  /* 0x002bb40001087983 */ /* 0x000ee80000100800 */
[----:B0-----:R-:W3:Y:S04]  /*38a30*/  LDL R10, [R1+0x2bb0] ;  /* 0x002bb000010a7983 */ /* 0x001ee80000100800 */
[----:B----4-:R-:W-:Y:S04]  /*38a40*/  STL [R1+0x3cdc], R0 ;  /* 0x003cdc0001007387 */ /* 0x010fe80000100800 */
[----:B------:R-:W-:Y:S04]  /*38a50*/  STL [R1+0x3d38], R0 ;  /* 0x003d380001007387 */ /* 0x000fe80000100800 */
[----:B------:R-:W4:Y:S04]  /*38a60*/  LDL R15, [R1+0x2c24] ;  /* 0x002c2400010f7983 */ /* 0x000f280000100800 */
[----:B------:R-:W4:Y:S04]  /*38a70*/  LDL R14, [R1+0x2c30] ;  /* 0x002c3000010e7983 */ /* 0x000f280000100800 */
[----:B--2---:R0:W2:Y:S01]  /*38a80*/  @!P6 LDG.E.U16 R3, desc[UR10][R6.64] ;  /* 0x0000000a0603e981 */ /* 0x0040a2000c1e1500 */
[----:B------:R-:W-:-:S02]  /*38a90*/  PRMT R4, RZ, 0x7610, R4 ;  /* 0x00007610ff047816 */ /* 0x000fc40000000004 */
[----:B------:R-:W-:Y:S01]  /*38aa0*/  PRMT R5, RZ, 0x7610, R5 ;  /* 0x00007610ff057816 */ /* 0x000fe20000000005 */
[----:B0-----:R-:W-:-:S05]  /*38ab0*/  @!P3 IMAD.MOV.U32 R7, RZ, RZ, R11 ;  /* 0x000000ffff07b224 */ /* 0x001fca00078e000b */
[----:B---3--:R-:W3:Y:S01]  /*38ac0*/  @!P6 LDG.E.U16 R5, desc[UR10][R8.64] ;  /* 0x0000000a0805e981 */ /* 0x008ee2000c1e1500 */
[----:B------:R-:W-:-:S05]  /*38ad0*/  @!P3 IMAD.MOV.U32 R6, RZ, RZ, R10 ;  /* 0x000000ffff06b224 */ /* 0x000fca00078e000a */
[----:B------:R0:W3:Y:S02]  /*38ae0*/  @!P3 LDG.E.U16 R4, desc[UR10][R6.64] ;  /* 0x0000000a0604b981 */ /* 0x0000e4000c1e1500 */
[----:B0-----:R-:W-:Y:S01]  /*38af0*/  PRMT R6, RZ, 0x7610, R6 ;  /* 0x00007610ff067816 */ /* 0x001fe20000000006 */
[----:B----4-:R-:W-:Y:S02]  /*38b00*/  @!P3 IMAD.MOV.U32 R9, RZ, RZ, R15 ;  /* 0x000000ffff09b224 */ /* 0x010fe400078e000f */
[----:B------:R-:W-:-:S05]  /*38b10*/  @!P3 IMAD.MOV.U32 R8, RZ, RZ, R14 ;  /* 0x000000ffff08b224 */ /* 0x000fca00078e000e */
[----:B------:R-:W4:Y:S04]  /*38b20*/  @!P3 LDG.E.U16 R6, desc[UR10][R8.64] ;  /* 0x0000000a0806b981 */ /* 0x000f28000c1e1500 */
[----:B--2---:R-:W-:Y:S04]  /*38b30*/  STL [R1+0x3ce0], R3 ;  /* 0x003ce00301007387 */ /* 0x004fe80000100800 */
[----:B------:R-:W2:Y:S04]  /*38b40*/  LDL R11, [R1+0x2c2c] ;  /* 0x002c2c00010b7983 */ /* 0x000ea80000100800 */
[----:B------:R-:W2:Y:S01]  /*38b50*/  LDL R10, [R1+0x2c34] ;  /* 0x002c3400010a7983 */ /* 0x000ea20000100800 */
[----:B------:R-:W-:-:S03]  /*38b60*/  PRMT R7, RZ, 0x7610, R7 ;  /* 0x00007610ff077816 */ /* 0x000fc60000000007 */
[----:B---3--:R-:W-:Y:S04]  /*38b70*/  STL [R1+0x3ce4], R4 ;  /* 0x003ce40401007387 */ /* 0x008fe80000100800 */
[----:B------:R-:W3:Y:S04]  /*38b80*/  LDL R13, [R1+0x2cac] ;  /* 0x002cac00010d7983 */ /* 0x000ee80000100800 */
[----:B------:R0:W-:Y:S04]  /*38b90*/  STL [R1+0x64], R12 ;  /* 0x0000640c01007387 */ /* 0x0001e80000100800 */
[----:B0-----:R-:W3:Y:S04]  /*38ba0*/  LDL R12, [R1+0x2cb4] ;  /* 0x002cb400010c7983 */ /* 0x001ee80000100800 */
[----:B------:R-:W-:Y:S04]  /*38bb0*/  STL [R1+0x3ce8], R5 ;  /* 0x003ce80501007387 */ /* 0x000fe80000100800 */
[----:B------:R-:W-:Y:S04]  /*38bc0*/  STL [R1+0x3d3c], R5 ;  /* 0x003d3c0501007387 */ /* 0x000fe80000100800 */
[----:B------:R-:W3:Y:S04]  /*38bd0*/  LDL R15, [R1+0x2d2c] ;  /* 0x002d2c00010f7983 */ /* 0x000ee80000100800 */
[----:B------:R-:W3:Y:S04]  /*38be0*/  LDL R14, [R1+0x2d34] ;  /* 0x002d3400010e7983 */ /* 0x000ee80000100800 */
[----:B----4-:R-:W-:Y:S04]  /*38bf0*/  STL [R1+0x3cec], R6 ;  /* 0x003cec0601007387 */ /* 0x010fe80000100800 */
[----:B--2---:R0:W2:Y:S04]  /*38c00*/  @!P6 LDG.E.U16 R7, desc[UR10][R10.64] ;  /* 0x0000000a0a07e981 */ /* 0x0040a8000c1e1500 */
[----:B------:R-:W0:Y:S04]  /*38c10*/  LDL R10, [R1+0x2ca4] ;  /* 0x002ca400010a7983 */ /* 0x000e280000100800 */
[----:B------:R-:W0:Y:S01]  /*38c20*/  LDL R11, [R1+0x2cb0] ;  /* 0x002cb000010b7983 */ /* 0x000e220000100800 */
[----:B------:R-:W-:-:S02]  /*38c30*/  PRMT R8, RZ, 0x7610, R8 ;  /* 0x00007610ff087816 */ /* 0x000fc40000000008 */
[----:B0-----:R-:W-:-:S04]  /*38c40*/  @!P3 LOP3.LUT R11, R11, R10, RZ, 0x3c, !PT ;  /* 0x0000000a0b0bb212 */ /* 0x001fc800078e3cff */
[----:B------:R-:W-:-:S04]  /*38c50*/  @!P3 LOP3.LUT R10, R11, R10, RZ, 0x3c, !PT ;  /* 0x0000000a0b0ab212 */ /* 0x000fc800078e3cff */
[----:B------:R-:W-:-:S05]  /*38c60*/  @!P3 LOP3.LUT R11, R11, R10, RZ, 0x3c, !PT ;  /* 0x0000000a0b0bb212 */ /* 0x000fca00078e3cff */
[----:B------:R-:W4:Y:S01]  /*38c70*/  @!P3 LDG.E.U16 R8, desc[UR10][R10.64] ;  /* 0x0000000a0a08b981 */ /* 0x000f22000c1e1500 */
[----:B------:R-:W-:-:S03]  /*38c80*/  PRMT R9, RZ, 0x7610, R9 ;  /* 0x00007610ff097816 */ /* 0x000fc60000000009 */
[----:B--2---:R-:W-:Y:S04]  /*38c90*/  STL [R1+0x3cf0], R7 ;  /* 0x003cf00701007387 */ /* 0x004fe80000100800 */
[----:B---3--:R0:W2:Y:S04]  /*38ca0*/  @!P6 LDG.E.U16 R9, desc[UR10][R12.64] ;  /* 0x0000000a0c09e981 */ /* 0x0080a8000c1e1500 */
[----:B----4-:R-:W-:Y:S04]  /*38cb0*/  STL [R1+0x3cf4], R8 ;  /* 0x003cf40801007387 */ /* 0x010fe80000100800 */
[----:B------:R-:W0:Y:S04]  /*38cc0*/  LDL R12, [R1+0x2d24] ;  /* 0x002d2400010c7983 */ /* 0x000e280000100800 */
[----:B------:R-:W0:Y:S01]  /*38cd0*/  LDL R13, [R1+0x2d30] ;  /* 0x002d3000010d7983 */ /* 0x000e220000100800 */
[----:B------:R-:W-:-:S02]  /*38ce0*/  PRMT R10, RZ, 0x7610, R10 ;  /* 0x00007610ff0a7816 */ /* 0x000fc4000000000a */
[----:B0-----:R-:W-:-:S04]  /*38cf0*/  @!P3 LOP3.LUT R13, R13, R12, RZ, 0x3c, !PT ;  /* 0x0000000c0d0db212 */ /* 0x001fc800078e3cff */
[----:B------:R-:W-:-:S04]  /*38d00*/  @!P3 LOP3.LUT R12, R13, R12, RZ, 0x3c, !PT ;  /* 0x0000000c0d0cb212 */ /* 0x000fc800078e3cff */
[----:B------:R-:W-:-:S05]  /*38d10*/  @!P3 LOP3.LUT R13, R13, R12, RZ, 0x3c, !PT ;  /* 0x0000000c0d0db212 */ /* 0x000fca00078e3cff */
[----:B------:R-:W3:Y:S01]  /*38d20*/  @!P3 LDG.E.U16 R10, desc[UR10][R12.64] ;  /* 0x0000000a0c0ab981 */ /* 0x000ee2000c1e1500 */
[----:B------:R-:W-:-:S03]  /*38d30*/  PRMT R11, RZ, 0x7610, R11 ;  /* 0x00007610ff0b7816 */ /* 0x000fc6000000000b */
[----:B--2---:R-:W-:Y:S04]  /*38d40*/  STL [R1+0x3cf8], R9 ;  /* 0x003cf80901007387 */ /* 0x004fe80000100800 */
[----:B------:R-:W2:Y:S04]  /*38d50*/  @!P6 LDG.E.U16 R11, desc[UR10][R14.64] ;  /* 0x0000000a0e0be981 */ /* 0x000ea8000c1e1500 */
[----:B---3--:R-:W-:Y:S04]  /*38d60*/  STL [R1+0x3cfc], R10 ;  /* 0x003cfc0a01007387 */ /* 0x008fe80000100800 */
[----:B------:R-:W3:Y:S04]  /*38d70*/  LDL R14, [R1+0x2d94] ;  /* 0x002d9400010e7983 */ /* 0x000ee80000100800 */
[----:B------:R-:W3:Y:S01]  /*38d80*/  LDL R15, [R1+0x2d98] ;  /* 0x002d9800010f7983 */ /* 0x000ee20000100800 */
[----:B------:R-:W-:-:S03]  /*38d90*/  PRMT R12, RZ, 0x7610, R12 ;  /* 0x00007610ff0c7816 */ /* 0x000fc6000000000c */
[----:B--2---:R-:W-:Y:S01]  /*38da0*/  STL [R1+0x3d00], R11 ;  /* 0x003d000b01007387 */ /* 0x004fe20000100800 */
[----:B---3--:R-:W-:-:S04]  /*38db0*/  @!P3 LOP3.LUT R15, R15, R14, RZ, 0x3c, !PT ;  /* 0x0000000e0f0fb212 */ /* 0x008fc800078e3cff */
        /* <DEDUP_REMOVED lines=31> */
[----:B------:R-:W2:Y:S04]  /*38fb0*/  LDL R14, [R1+0x29a8] ;  /* 0x0029a800010e7983 */ /* 0x000ea80000100800 */
[----:B------:R-:W2:Y:S01]  /*38fc0*/  LDL R15, [R1+0x29ac] ;  /* 0x0029ac00010f7983 */ /* 0x000ea20000100800 */
[----:B------:R-:W-:-:S02]  /*38fd0*/  PRMT R9, RZ, 0x7610, R9 ;  /* 0x00007610ff097816 */ /* 0x000fc40000000009 */
[----:B--2---:R-:W-:-:S04]  /*38fe0*/  @!P6 LOP3.LUT R15, R15, R14, RZ, 0x3c, !PT ;  /* 0x0000000e0f0fe212 */ /* 0x004fc800078e3cff */
        /* <DEDUP_REMOVED lines=10> */
[----:B--2---:R0:W-:Y:S04]  /*39090*/  STL [R1+0x54], R9 ;  /* 0x0000540901007387 */ /* 0x0041e80000100800 */
[----:B0-----:R-:W2:Y:S04]  /*390a0*/  LDL R9, [R1+0x2844] ;  /* 0x0028440001097983 */ /* 0x001ea80000100800 */
        /* <DEDUP_REMOVED lines=29> */
[----:B------:R-:W-:Y:S02]  /*39280*/  PRMT R22, RZ, 0x7610, R22 ;  /* 0x00007610ff167816 */ /* 0x000fe40000000016 */
[----:B0-----:R-:W-:-:S04]  /*39290*/  @!P3 LOP3.LUT R15, R15, R14, RZ, 0x3c, !PT ;  /* 0x0000000e0f0fb212 */ /* 0x001fc800078e3cff */
[----:B------:R-:W-:-:S04]  /*392a0*/  @!P3 LOP3.LUT R14, R15, R14, RZ, 0x3c, !PT ;  /* 0x0000000e0f0eb212 */ /* 0x000fc800078e3cff */
[----:B------:R-:W-:-:S05]  /*392b0*/  @!P3 LOP3.LUT R15, R15, R14, RZ, 0x3c, !PT ;  /* 0x0000000e0f0fb212 */ /* 0x000fca00078e3cff */
[----:B------:R-:W4:Y:S04]  /*392c0*/  @!P3 LDG.E.U16 R22, desc[UR10][R14.64] ;  /* 0x0000000a0e16b981 */ /* 0x000f28000c1e1500 */
[----:B---3--:R0:W-:Y:S04]  /*392d0*/  STL [R1+0x44], R11 ;  /* 0x0000440b01007387 */ /* 0x0081e80000100800 */
[----:B0-----:R-:W3:Y:S04]  /*392e0*/  LDL R11, [R1+0x2744] ;  /* 0x00274400010b7983 */ /* 0x001ee80000100800 */
[----:B----4-:R0:W-:Y:S04]  /*392f0*/  STL [R1+0x40], R22 ;  /* 0x0000401601007387 */ /* 0x0101e80000100800 */
[----:B0-----:R-:W4:Y:S04]  /*39300*/  LDL.LU R22, [R1+0x3d5c] ;  /* 0x003d5c0001167983 */ /* 0x001f280000300800 */
[----:B------:R-:W2:Y:S01]  /*39310*/  LDL R15, [R1+0x2840] ;  /* 0x00284000010f7983 */ /* 0x000ea20000100800 */
[----:B------:R-:W-:Y:S01]  /*39320*/  PRMT R21, RZ, 0x7610, R21 ;  /* 0x00007610ff157816 */ /* 0x000fe20000000015 */
[----:B------:R-:W-:-:S02]  /*39330*/  @!P6 IMAD.MOV.U32 R14, RZ, RZ, R9 ;  /* 0x000000ffff0ee224 */ /* 0x000fc400078e0009 */
[----:B------:R-:W4:Y:S04]  /*39340*/  LDL R9, [R1+0x26cc] ;  /* 0x0026cc0001097983 */ /* 0x000f280000100800 */
[----:B--2---:R-:W2:Y:S04]  /*39350*/  @!P6 LDG.E.U16 R21, desc[UR10][R14.64] ;  /* 0x0000000a0e15e981 */ /* 0x004ea8000c1e1500 */
        /* <DEDUP_REMOVED lines=26> */
[----:B------:R-:W2:Y:S01]  /*39500*/  @!P3 LDG.E.U16 R19, desc[UR10][R14.64] ;  /* 0x0000000a0e13b981 */ /* 0x000ea2000c1e1500 */
[----:B------:R-:W-:-:S03]  /*39510*/  PRMT R10, RZ, 0x7610, R10 ;  /* 0x00007610ff0a7816 */ /* 0x000fc6000000000a */
[----:B--2---:R0:W-:Y:S04]  /*39520*/  STL [R1+0x30], R19 ;  /* 0x0000301301007387 */ /* 0x0041e80000100800 */
[----:B0-----:R-:W2:Y:S04]  /*39530*/  LDL.LU R19, [R1+0x3d4c] ;  /* 0x003d4c0001137983 */ /* 0x001ea80000300800 */
[----:B------:R-:W3:Y:S01]  /*39540*/  LDL R15, [R1+0x2740] ;  /* 0x00274000010f7983 */ /* 0x000ee20000100800 */
[----:B------:R-:W-:Y:S01]  /*39550*/  @!P6 IMAD.MOV.U32 R14, RZ, RZ, R11 ;  /* 0x000000ffff0ee224 */ /* 0x000fe200078e000b */
[----:B------:R-:W-:-:S02]  /*39560*/  PRMT R5, RZ, 0x7610, R5 ;  /* 0x00007610ff057816 */ /* 0x000fc40000000005 */
[----:B------:R-:W4:Y:S04]  /*39570*/  LDL R11, [R1+0x25c8] ;  /* 0x0025c800010b7983 */ /* 0x000f280000100800 */
[----:B---3--:R0:W3:Y:S04]  /*39580*/  @!P6 LDG.E.U16 R10, desc[UR10][R14.64] ;  /* 0x0000000a0e0ae981 */ /* 0x0080e8000c1e1500 */
[----:B------:R-:W2:Y:S01]  /*39590*/  LDL R15, [R1+0x26c8] ;  /* 0x0026c800010f7983 */ /* 0x000ea20000100800 */
[----:B0-----:R-:W-:-:S03]  /*395a0*/  @!P3 IMAD.MOV.U32 R14, RZ, RZ, R9 ;  /* 0x000000ffff0eb224 */ /* 0x001fc600078e0009 */
[----:B---3--:R0:W-:Y:S01]  /*395b0*/  STL [R1+0x2c], R10 ;  /* 0x00002c0a01007387 */ /* 0x0081e20000100800 */
[----:B------:R-:W-:-:S03]  /*395c0*/  PRMT R20, RZ, 0x7610, R20 ;  /* 0x00007610ff147816 */ /* 0x000fc60000000014 */
[----:B------:R-:W3:Y:S04]  /*395d0*/  LDL R9, [R1+0x25c0] ;  /* 0x0025c00001097983 */ /* 0x000ee80000100800 */
[----:B--2---:R1:W2:Y:S04]  /*395e0*/  @!P3 LDG.E.U16 R5, desc[UR10][R14.64] ;  /* 0x0000000a0e05b981 */ /* 0x0042a8000c1e1500 */
[----:B0-----:R-:W4:Y:S04]  /*395f0*/  LDL R10, [R1+0x25cc] ;  /* 0x0025cc00010a7983 */ /* 0x001f280000100800 */
[----:B------:R-:W1:Y:S04]  /*39600*/  LDL R14, [R1+0x26c0] ;  /* 0x0026c000010e7983 */ /* 0x000e680000100800 */
[----:B------:R-:W1:Y:S02]  /*39610*/  LDL R15, [R1+0x26c4] ;  /* 0x0026c400010f7983 */ /* 0x000e640000100800 */
[----:B-1----:R-:W-:-:S04]  /*39620*/  @!P6 LOP3.LUT R15, R15, R14, RZ, 0x3c, !PT ;  /* 0x0000000e0f0fe212 */ /* 0x002fc800078e3cff */
        /* <DEDUP_REMOVED lines=13> */
[----:B------:R0:W4:Y:S04]  /*39700*/  @!P3 LDG.E.U16 R3, desc[UR10][R14.64] ;  /* 0x0000000a0e03b981 */ /* 0x000128000c1e1500 */
[----:B------:R-:W0:Y:S04]  /*39710*/  LDL R14, [R1+0x2640] ;  /* 0x00264000010e7983 */ /* 0x000e280000100800 */
[----:B------:R-:W0:Y:S01]  /*39720*/  LDL R15, [R1+0x2644] ;  /* 0x00264400010f7983 */ /* 0x000e220000100800 */
[----:B------:R-:W-:Y:S02]  /*39730*/  PRMT R18, RZ, 0x7610, R18 ;  /* 0x00007610ff127816 */ /* 0x000fe40000000012 */
[----:B------:R-:W-:-:S02]  /*39740*/  PRMT R6, RZ, 0x7610, R6 ;  /* 0x00007610ff067816 */ /* 0x000fc40000000006 */
[----:B0-----:R-:W-:-:S04]  /*39750*/  @!P6 LOP3.LUT R15, R15, R14, RZ, 0x3c, !PT ;  /* 0x0000000e0f0fe212 */ /* 0x001fc800078e3cff */
[----:B------:R-:W-:-:S04]  /*39760*/  @!P6 LOP3.LUT R14, R15, R14, RZ, 0x3c, !PT ;  /* 0x0000000e0f0ee212 */ /* 0x000fc800078e3cff */
[----:B------:R-:W-:-:S05]  /*39770*/  @!P6 LOP3.LUT R15, R15, R14, RZ, 0x3c, !PT ;  /* 0x0000000e0f0fe212 */ /* 0x000fca00078e3cff */
[----:B------:R0:W3:Y:S02]  /*39780*/  @!P6 LDG.E.U16 R18, desc[UR10][R14.64] ;  /* 0x0000000a0e12e981 */ /* 0x0000e4000c1e1500 */
[----:B0-----:R-:W-:Y:S02]  /*39790*/  @!P3 IMAD.MOV.U32 R14, RZ, RZ, R10 ;  /* 0x000000ffff0eb224 */ /* 0x001fe400078e000a */
[----:B------:R-:W-:-:S05]  /*397a0*/  @!P3 IMAD.MOV.U32 R15, RZ, RZ, R11 ;  /* 0x000000ffff0fb224 */ /* 0x000fca00078e000b */
[----:B------:R2:W3:Y:S01]  /*397b0*/  @!P3 LDG.E.U16 R6, desc[UR10][R14.64] ;  /* 0x0000000a0e06b981 */ /* 0x0004e2000c1e1500 */
[----:B------:R-:W-:-:S03]  /*397c0*/  PRMT R4, RZ, 0x7610, R4 ;  /* 0x00007610ff047816 */ /* 0x000fc60000000004 */
[----:B----4-:R0:W-:Y:S01]  /*397d0*/  STL [R1+0x20], R3 ;  /* 0x0000200301007387 */ /* 0x0101e20000100800 */
[----:B--2---:R-:W-:Y:S02]  /*397e0*/  @!P6 IMAD.MOV.U32 R14, RZ, RZ, R5 ;  /* 0x000000ffff0ee224 */ /* 0x004fe400078e0005 */
[----:B------:R-:W-:Y:S01]  /*397f0*/  @!P6 IMAD.MOV.U32 R15, RZ, RZ, R9 ;  /* 0x000000ffff0fe224 */ /* 0x000fe200078e0009 */
[----:B0-----:R-:W2:Y:S04]  /*39800*/  LDL R3, [R1+0x254c] ;  /* 0x00254c0001037983 */ /* 0x001ea80000100800 */
[----:B------:R2:W4:Y:S04]  /*39810*/  @!P6 LDG.E.U16 R4, desc[UR10][R14.64] ;  /* 0x0000000a0e04e981 */ /* 0x000528000c1e1500 */
[----:B---3--:R0:W-:Y:S04]  /*39820*/  STL [R1+0x1c], R18 ;  /* 0x00001c1201007387 */ /* 0x0081e80000100800 */
[----:B------:R-:W3:Y:S04]  /*39830*/  LDL R11, [R1+0x24c8] ;  /* 0x0024c800010b7983 */ /* 0x000ee80000100800 */
[----:B0-----:R-:W3:Y:S04]  /*39840*/  LDL R18, [R1+0x2544] ;  /* 0x0025440001127983 */ /* 0x001ee80000100800 */
[----:B------:R0:W-:Y:S04]  /*39850*/  STL [R1+0x18], R6 ;  /* 0x0000180601007387 */ /* 0x0001e80000100800 */
[----:B------:R-:W3:Y:S01]  /*39860*/  LDL R15, [R1+0x2548] ;  /* 0x00254800010f7983 */ /* 0x000ee20000100800 */
[----:B------:R-:W-:-:S03]  /*39870*/  PRMT R0, RZ, 0x7610, R0 ;  /* 0x00007610ff007816 */ /* 0x000fc60000000000 */
[----:B------:R-:W3:Y:S04]  /*39880*/  LDL R10, [R1+0x24c0] ;  /* 0x0024c000010a7983 */ /* 0x000ee80000100800 */
[----:B------:R-:W3:Y:S04]  /*39890*/  LDL R9, [R1+0x24c4] ;  /* 0x0024c40001097983 */ /* 0x000ee80000100800 */
[----:B------:R-:W3:Y:S04]  /*398a0*/  LDL R5, [R1+0x2448] ;  /* 0x0024480001057983 */ /* 0x000ee80000100800 */
[----:B0-----:R-:W3:Y:S01]  /*398b0*/  LDL R6, [R1+0x24cc] ;  /* 0x0024cc0001067983 */ /* 0x001ee20000100800 */
[----:B--2---:R-:W-:-:S03]  /*398c0*/  @!P3 IMAD.MOV.U32 R14, RZ, RZ, R3 ;  /* 0x000000ffff0eb224 */ /* 0x004fc600078e0003 */
[----:B----4-:R0:W-:Y:S01]  /*398d0*/  STL [R1+0x14], R4 ;  /* 0x0000140401007387 */ /* 0x0101e20000100800 */
[----:B------:R-:W-:Y:S02]  /*398e0*/  PRMT R12, RZ, 0x7610, R12 ;  /* 0x00007610ff0c7816 */ /* 0x000fe4000000000c */
[----:B------:R-:W-:Y:S01]  /*398f0*/  PRMT R2, RZ, 0x7610, R2 ;  /* 0x00007610ff027816 */ /* 0x000fe20000000002 */
[----:B------:R-:W2:Y:S04]  /*39900*/  LDL R3, [R1+0x2440] ;  /* 0x0024400001037983 */ /* 0x000ea80000100800 */
[----:B0-----:R-:W4:Y:S04]  /*39910*/  LDL R4, [R1+0x244c] ;  /* 0x00244c0001047983 */ /* 0x001f280000100800 */
[----:B---3--:R0:W3:Y:S04]  /*39920*/  @!P3 LDG.E.U16 R0, desc[UR10][R14.64] ;  /* 0x0000000a0e00b981 */ /* 0x0080e8000c1e1500 */
[----:B------:R-:W2:Y:S01]  /*39930*/  LDL R15, [R1+0x2540] ;  /* 0x00254000010f7983 */ /* 0x000ea20000100800 */
[----:B0-----:R-:W-:-:S05]  /*39940*/  @!P6 IMAD.MOV.U32 R14, RZ, RZ, R18 ;  /* 0x000000ffff0ee224 */ /* 0x001fca00078e0012 */
[----:B--2---:R0:W2:Y:S02]  /*39950*/  @!P6 LDG.E.U16 R12, desc[UR10][R14.64] ;  /* 0x0000000a0e0ce981 */ /* 0x0040a4000c1e1500 */
[----:B0-----:R-:W-:Y:S02]  /*39960*/  @!P3 IMAD.MOV.U32 R14, RZ, RZ, R6 ;  /* 0x000000ffff0eb224 */ /* 0x001fe400078e0006 */
[----:B------:R-:W-:-:S05]  /*39970*/  @!P3 IMAD.MOV.U32 R15, RZ, RZ, R11 ;  /* 0x000000ffff0fb224 */ /* 0x000fca00078e000b */
[----:B------:R0:W2:Y:S04]  /*39980*/  @!P3 LDG.E.U16 R2, desc[UR10][R14.64] ;  /* 0x0000000a0e02b981 */ /* 0x0000a8000c1e1500 */
[----:B---3--:R1:W-:Y:S04]  /*39990*/  STL [R1+0x10], R0 ;  /* 0x0000100001007387 */ /* 0x0083e80000100800 */
[----:B------:R-:W3:Y:S04]  /*399a0*/  LDL R6, [R1+0x23c8] ;  /* 0x0023c80001067983 */ /* 0x000ee80000100800 */
[----:B-1----:R-:W3:Y:S01]  /*399b0*/  LDL R0, [R1+0x2444] ;  /* 0x0024440001007983 */ /* 0x002ee20000100800 */
[----:B------:R-:W-:Y:S01]  /*399c0*/  PRMT R8, RZ, 0x7610, R8 ;  /* 0x00007610ff087816 */ /* 0x000fe20000000008 */
[----:B0-----:R-:W-:-:S02]  /*399d0*/  @!P6 IMAD.MOV.U32 R14, RZ, RZ, R9 ;  /* 0x000000ffff0ee224 */ /* 0x001fc400078e0009 */
[----:B------:R-:W-:Y:S01]  /*399e0*/  @!P6 IMAD.MOV.U32 R15, RZ, RZ, R10 ;  /* 0x000000ffff0fe224 */ /* 0x000fe200078e000a */
[----:B------:R-:W-:-:S04]  /*399f0*/  PRMT R7, RZ, 0x7610, R7 ;  /* 0x00007610ff077816 */ /* 0x000fc80000000007 */
[----:B------:R4:W3:Y:S02]  /*39a00*/  @!P6 LDG.E.U16 R8, desc[UR10][R14.64] ;  /* 0x0000000a0e08e981 */ /* 0x0008e4000c1e1500 */
[----:B----4-:R-:W-:Y:S02]  /*39a10*/  @!P3 IMAD.MOV.U32 R14, RZ, RZ, R4 ;  /* 0x000000ffff0eb224 */ /* 0x010fe400078e0004 */
[----:B------:R-:W-:-:S05]  /*39a20*/  @!P3 IMAD.MOV.U32 R15, RZ, RZ, R5 ;  /* 0x000000ffff0fb224 */ /* 0x000fca00078e0005 */
[----:B------:R0:W4:Y:S04]  /*39a30*/  @!P3 LDG.E.U16 R7, desc[UR10][R14.64] ;  /* 0x0000000a0e07b981 */ /* 0x000128000c1e1500 */
[----:B--2---:R1:W-:Y:S01]  /*39a40*/  STL [R1+0x8], R2 ;  /* 0x0000080201007387 */ /* 0x0043e20000100800 */
[----:B------:R-:W-:Y:S01]  /*39a50*/  PRMT R29, RZ, 0x7610, R29 ;  /* 0x00007610ff1d7816 */ /* 0x000fe2000000001d */
[----:B0-----:R-:W-:Y:S01]  /*39a60*/  @!P6 IMAD.MOV.U32 R15, RZ, RZ, R3 ;  /* 0x000000ffff0fe224 */ /* 0x001fe200078e0003 */
[----:B------:R-:W-:Y:S01]  /*39a70*/  PRMT R28, RZ, 0x7610, R28 ;  /* 0x00007610ff1c7816 */ /* 0x000fe2000000001c */
[----:B------:R-:W2:Y:S04]  /*39a80*/  LDL R5, [R1+0x23c0] ;  /* 0x0023c00001057983 */ /* 0x000ea80000100800 */
[----:B------:R-:W2:Y:S04]  /*39a90*/  LDL R4, [R1+0x23c4] ;  /* 0x0023c40001047983 */ /* 0x000ea80000100800 */
[----:B-1----:R-:W2:Y:S01]  /*39aa0*/  LDL R2, [R1+0x23cc] ;  /* 0x0023cc0001027983 */ /* 0x002ea20000100800 */
[----:B---3--:R-:W-:-:S05]  /*39ab0*/  @!P6 IMAD.MOV.U32 R14, RZ, RZ, R0 ;  /* 0x000000ffff0ee224 */ /* 0x008fca00078e0000 */
[----:B------:R0:W3:Y:S04]  /*39ac0*/  @!P6 LDG.E.U16 R29, desc[UR10][R14.64] ;  /* 0x0000000a0e1de981 */ /* 0x0000e8000c1e1500 */
[----:B------:R1:W-:Y:S01]  /*39ad0*/  STL [R1+0x4], R8 ;  /* 0x0000040801007387 */ /* 0x0003e20000100800 */
[----:B0-----:R-:W-:-:S03]  /*39ae0*/  @!P3 IMAD.MOV.U32 R15, RZ, RZ, R6 ;  /* 0x000000ffff0fb224 */ /* 0x001fc600078e0006 */
[----:B-1----:R-:W3:Y:S04]  /*39af0*/  LDL R8, [R1+0x2348] ;  /* 0x0023480001087983 */ /* 0x002ee80000100800 */
[----:B----4-:R0:W-:Y:S04]  /*39b00*/  STL [R1], R7 ;  /* 0x0000000701007387 */ /* 0x0101e80000100800 */
[----:B------:R-:W4:Y:S04]  /*39b10*/  LDL R3, [R1+0x2340] ;  /* 0x0023400001037983 */ /* 0x000f280000100800 */
[----:B------:R-:W4:Y:S04]  /*39b20*/  LDL R0, [R1+0x2344] ;  /* 0x0023440001007983 */ /* 0x000f280000100800 */
[----:B0-----:R-:W4:Y:S01]  /*39b30*/  LDL R7, [R1+0x234c] ;  /* 0x00234c0001077983 */ /* 0x001f220000100800 */
[----:B--2---:R-:W-:-:S05]  /*39b40*/  @!P3 IMAD.MOV.U32 R14, RZ, RZ, R2 ;  /* 0x000000ffff0eb224 */ /* 0x004fca00078e0002 */
[----:B------:R0:W2:Y:S04]  /*39b50*/  @!P3 LDG.E.U16 R28, desc[UR10][R14.64] ;  /* 0x0000000a0e1cb981 */ /* 0x0000a8000c1e1500 */
[----:B---3--:R-:W-:Y:S04]  /*39b60*/  STL [R1+0x3c80], R29 ;  /* 0x003c801d01007387 */ /* 0x008fe80000100800 */
[----:B------:R-:W3:Y:S04]  /*39b70*/  LDL R6, [R1+0x22c8] ;  /* 0x0022c80001067983 */ /* 0x000ee80000100800 */
[----:B------:R-:W3:Y:S01]  /*39b80*/  LDL R2, [R1+0x22cc] ;  /* 0x0022cc0001027983 */ /* 0x000ee20000100800 */
[----:B------:R-:W-:-:S02]  /*39b90*/  PRMT R27, RZ, 0x7610, R27 ;  /* 0x00007610ff1b7816 */ /* 0x000fc4000000001b */
[----:B------:R-:W-:Y:S01]  /*39ba0*/  PRMT R26, RZ, 0x7610, R26 ;  /* 0x00007610ff1a7816 */ /* 0x000fe2000000001a */
[----:B0-----:R-:W-:Y:S02]  /*39bb0*/  @!P6 IMAD.MOV.U32 R14, RZ, RZ, R4 ;  /* 0x000000ffff0ee224 */ /* 0x001fe400078e0004 */
[----:B------:R-:W-:-:S05]  /*39bc0*/  @!P6 IMAD.MOV.U32 R15, RZ, RZ, R5 ;  /* 0x000000ffff0fe224 */ /* 0x000fca00078e0005 */
[----:B------:R0:W3:Y:S02]  /*39bd0*/  @!P6 LDG.E.U16 R27, desc[UR10][R14.64] ;  /* 0x0000000a0e1be981 */ /* 0x0000e4000c1e1500 */
[----:B0-----:R-:W-:Y:S02]  /*39be0*/  @!P3 IMAD.MOV.U32 R15, RZ, RZ, R8 ;  /* 0x000000ffff0fb224 */ /* 0x001fe400078e0008 */
[----:B----4-:R-:W-:-:S05]  /*39bf0*/  @!P3 IMAD.MOV.U32 R14, RZ, RZ, R7 ;  /* 0x000000ffff0eb224 */ /* 0x010fca00078e0007 */
[----:B------:R0:W4:Y:S04]  /*39c00*/  @!P3 LDG.E.U16 R26, desc[UR10][R14.64] ;  /* 0x0000000a0e1ab981 */ /* 0x000128000c1e1500 */
[----:B--2---:R-:W-:Y:S04]  /*39c10*/  STL [R1+0x3c84], R28 ;  /* 0x003c841c01007387 */ /* 0x004fe80000100800 */
[----:B------:R-:W-:Y:S04]  /*39c20*/  STL [R1+0xc], R12 ;  /* 0x00000c0c01007387 */ /* 0x000fe80000100800 */
[----:B------:R-:W2:Y:S04]  /*39c30*/  LDL R5, [R1+0x22c0] ;  /* 0x0022c00001057983 */ /* 0x000ea80000100800 */
[----:B------:R-:W2:Y:S01]  /*39c40*/  LDL R4, [R1+0x22c4] ;  /* 0x0022c40001047983 */ /* 0x000ea20000100800 */
[----:B------:R-:W-:Y:S01]  /*39c50*/  PRMT R25, RZ, 0x7610, R25 ;  /* 0x00007610ff197816 */ /* 0x000fe20000000019 */
[----:B0-----:R-:W-:-:S02]  /*39c60*/  @!P6 IMAD.MOV.U32 R14, RZ, RZ, R0 ;  /* 0x000000ffff0ee224 */ /* 0x001fc400078e0000 */
[----:B------:R-:W-:Y:S01]  /*39c70*/  @!P6 IMAD.MOV.U32 R15, RZ, RZ, R3 ;  /* 0x000000ffff0fe224 */ /* 0x000fe200078e0003 */
[----:B------:R-:W-:-:S04]  /*39c80*/  PRMT R24, RZ, 0x7610, R24 ;  /* 0x00007610ff187816 */ /* 0x000fc80000000018 */
[----:B------:R3:W2:Y:S02]  /*39c90*/  @!P6 LDG.E.U16 R25, desc[UR10][R14.64] ;  /* 0x0000000a0e19e981 */ /* 0x0006a4000c1e1500 */
[----:B---3--:R-:W-:Y:S02]  /*39ca0*/  @!P3 IMAD.MOV.U32 R14, RZ, RZ, R2 ;  /* 0x000000ffff0eb224 */ /* 0x008fe400078e0002 */
[----:B------:R-:W-:-:S05]  /*39cb0*/  @!P3 IMAD.MOV.U32 R15, RZ, RZ, R6 ;  /* 0x000000ffff0fb224 */ /* 0x000fca00078e0006 */
[----:B------:R2:W3:Y:S01]  /*39cc0*/  @!P3 LDG.E.U16 R24, desc[UR10][R14.64] ;  /* 0x0000000a0e18b981 */ /* 0x0004e2000c1e1500 */
[----:B------:R-:W-:-:S03]  /*39cd0*/  PRMT R23, RZ, 0x7610, R23 ;  /* 0x00007610ff177816 */ /* 0x000fc60000000017 */
[----:B------:R-:W-:Y:S04]  /*39ce0*/  STL [R1+0x3c88], R27 ;  /* 0x003c881b01007387 */ /* 0x000fe80000100800 */
[----:B----4-:R-:W-:Y:S04]  /*39cf0*/  STL [R1+0x3c8c], R26 ;  /* 0x003c8c1a01007387 */ /* 0x010fe80000100800 */
[----:B------:R-:W4:Y:S04]  /*39d00*/  LDL R3, [R1+0x2248] ;  /* 0x0022480001037983 */ /* 0x000f280000100800 */
[----:B------:R-:W4:Y:S01]  /*39d10*/  LDL R0, [R1+0x224c] ;  /* 0x00224c0001007983 */ /* 0x000f220000100800 */
[----:B--2---:R-:W-:-:S02]  /*39d20*/  @!P6 IMAD.MOV.U32 R15, RZ, RZ, R5 ;  /* 0x000000ffff0fe224 */ /* 0x004fc400078e0005 */
[----:B------:R-:W-:-:S05]  /*39d30*/  @!P6 IMAD.MOV.U32 R14, RZ, RZ, R4 ;  /* 0x000000ffff0ee224 */ /* 0x000fca00078e0004 */
[----:B------:R4:W2:Y:S04]  /*39d40*/  @!P6 LDG.E.U16 R23, desc[UR10][R14.64] ;  /* 0x0000000a0e17e981 */ /* 0x0008a8000c1e1500 */
[----:B------:R-:W-:Y:S04]  /*39d50*/  STL [R1+0x3c90], R25 ;  /* 0x003c901901007387 */ /* 0x000fe80000100800 */
[----:B------:R-:W2:Y:S04]  /*39d60*/  LDL R11, [R1+0x2240] ;  /* 0x00224000010b7983 */ /* 0x000ea80000100800 */
[----:B------:R-:W2:Y:S04]  /*39d70*/  LDL R2, [R1+0x2244] ;  /* 0x0022440001027983 */ /* 0x000ea80000100800 */
[----:B---3--:R-:W-:Y:S04]  /*39d80*/  STL [R1+0x3c94], R24 ;  /* 0x003c941801007387 */ /* 0x008fe80000100800 */
[----:B------:R-:W3:Y:S04]  /*39d90*/  LDL R10, [R1+0x21c8] ;  /* 0x0021c800010a7983 */ /* 0x000ee80000100800 */
[----:B------:R-:W3:Y:S04]  /*39da0*/  LDL R9, [R1+0x21cc] ;  /* 0x0021cc0001097983 */ /* 0x000ee80000100800 */
[----:B------:R-:W3:Y:S04]  /*39db0*/  LDL R8, [R1+0x21c0] ;  /* 0x0021c00001087983 */ /* 0x000ee80000100800 */
[----:B------:R-:W3:Y:S01]  /*39dc0*/  LDL R7, [R1+0x21c4] ;  /* 0x0021c40001077983 */ /* 0x000ee20000100800 */
[----:B----4-:R-:W-:-:S03]  /*39dd0*/  @!P3 IMAD.MOV.U32 R15, RZ, RZ, R3 ;  /* 0x000000ffff0fb224 */ /* 0x010fc600078e0003 */
[----:B--2---:R-:W-:Y:S04]  /*39de0*/  STL [R1+0x3c98], R23 ;  /* 0x003c981701007387 */ /* 0x004fe80000100800 */
[----:B------:R-:W2:Y:S04]  /*39df0*/  LDL R6, [R1+0x2148] ;  /* 0x0021480001067983 */ /* 0x000ea80000100800 */
[----:B------:R-:W4:Y:S04]  /*39e00*/  LDL R5, [R1+0x214c] ;  /* 0x00214c0001057983 */ /* 0x000f280000100800 */
[----:B------:R-:W4:Y:S04]  /*39e10*/  LDL R4, [R1+0x2140] ;  /* 0x0021400001047983 */ /* 0x000f280000100800 */
[----:B------:R-:W4:Y:S01]  /*39e20*/  LDL R3, [R1+0x2144] ;  /* 0x0021440001037983 */ /* 0x000f220000100800 */
[----:B------:R-:W-:Y:S01]  /*39e30*/  PRMT R22, RZ, 0x7610, R22 ;  /* 0x00007610ff167816 */ /* 0x000fe20000000016 */
[----:B------:R-:W-:Y:S01]  /*39e40*/  @!P3 IMAD.MOV.U32 R14, RZ, RZ, R0 ;  /* 0x000000ffff0eb224 */ /* 0x000fe200078e0000 */
[----:B------:R-:W-:-:S02]  /*39e50*/  PRMT R21, RZ, 0x7610, R21 ;  /* 0x00007610ff157816 */ /* 0x000fc40000000015 */
[----:B------:R-:W-:Y:S02]  /*39e60*/  PRMT R13, RZ, 0x7610, R13 ;  /* 0x00007610ff0d7816 */ /* 0x000fe4000000000d */
[----:B------:R-:W-:Y:S02]  /*39e70*/  PRMT R16, RZ, 0x7610, R16 ;  /* 0x00007610ff107816 */ /* 0x000fe40000000010 */
[----:B------:R-:W-:Y:S01]  /*39e80*/  PRMT R17, RZ, 0x7610, R17 ;  /* 0x00007610ff117816 */ /* 0x000fe20000000011 */
[----:B------:R0:W4:Y:S01]  /*39e90*/  @!P3 LDG.E.U16 R22, desc[UR10][R14.64] ;  /* 0x0000000a0e16b981 */ /* 0x000122000c1e1500 */
[----:B------:R-:W-:-:S03]  /*39ea0*/  PRMT R19, RZ, 0x7610, R19 ;  /* 0x00007610ff137816 */ /* 0x000fc60000000013 */
[----:B------:R-:W4:Y:S01]  /*39eb0*/  LDL R0, [R1+0x20cc] ;  /* 0x0020cc0001007983 */ /* 0x000f220000100800 */
[----:B0-----:R-:W-:Y:S02]  /*39ec0*/  @!P6 IMAD.MOV.U32 R14, RZ, RZ, R2 ;  /* 0x000000ffff0ee224 */ /* 0x001fe400078e0002 */
[----:B------:R-:W-:-:S05]  /*39ed0*/  @!P6 IMAD.MOV.U32 R15, RZ, RZ, R11 ;  /* 0x000000ffff0fe224 */ /* 0x000fca00078e000b */
[----:B------:R3:W4:Y:S02]  /*39ee0*/  @!P6 LDG.E.U16 R21, desc[UR10][R14.64] ;  /* 0x0000000a0e15e981 */ /* 0x000724000c1e1500 */
[----:B---3--:R-:W-:Y:S02]  /*39ef0*/  @!P3 IMAD.MOV.U32 R14, RZ, RZ, R9 ;  /* 0x000000ffff0eb224 */ /* 0x008fe400078e0009 */
[----:B------:R-:W-:-:S05]  /*39f00*/  @!P3 IMAD.MOV.U32 R15, RZ, RZ, R10 ;  /* 0x000000ffff0fb224 */ /* 0x000fca00078e000a */
[----:B------:R0:W3:Y:S02]  /*39f10*/  @!P3 LDG.E.U16 R13, desc[UR10][R14.64] ;  /* 0x0000000a0e0db981 */ /* 0x0000e4000c1e1500 */
[----:B0-----:R-:W-:Y:S02]  /*39f20*/  @!P6 IMAD.MOV.U32 R14, RZ, RZ, R7 ;  /* 0x000000ffff0ee224 */ /* 0x001fe400078e0007 */
[----:B------:R-:W-:-:S05]  /*39f30*/  @!P6 IMAD.MOV.U32 R15, RZ, RZ, R8 ;  /* 0x000000ffff0fe224 */ /* 0x000fca00078e0008 */
[----:B------:R2:W3:Y:S02]  /*39f40*/  @!P6 LDG.E.U16 R16, desc[UR10][R14.64] ;  /* 0x0000000a0e10e981 */ /* 0x0004e4000c1e1500 */
[----:B--2---:R-:W-:Y:S02]  /*39f50*/  @!P3 IMAD.MOV.U32 R15, RZ, RZ, R6 ;  /* 0x000000ffff0fb224 */ /* 0x004fe400078e0006 */
[----:B----4-:R-:W-:-:S05]  /*39f60*/  @!P3 IMAD.MOV.U32 R14, RZ, RZ, R5 ;  /* 0x000000ffff0eb224 */ /* 0x010fca00078e0005 */
[----:B------:R0:W2:Y:S02]  /*39f70*/  @!P3 LDG.E.U16 R17, desc[UR10][R14.64] ;  /* 0x0000000a0e11b981 */ /* 0x0000a4000c1e1500 */
[----:B0-----:R-:W-:Y:S02]  /*39f80*/  @!P6 IMAD.MOV.U32 R14, RZ, RZ, R3 ;  /* 0x000000ffff0ee224 */ /* 0x001fe400078e0003 */
[----:B------:R-:W-:-:S05]  /*39f90*/  @!P6 IMAD.MOV.U32 R15, RZ, RZ, R4 ;  /* 0x000000ffff0fe224 */ /* 0x000fca00078e0004 */
[----:B------:R-:W4:Y:S04]  /*39fa0*/  @!P6 LDG.E.U16 R19, desc[UR10][R14.64] ;  /* 0x0000000a0e13e981 */ /* 0x000f28000c1e1500 */
[----:B------:R-:W-:Y:S04]  /*39fb0*/  STL [R1+0x3c9c], R22 ;  /* 0x003c9c1601007387 */ /* 0x000fe80000100800 */
[----:B------:R-:W4:Y:S04]  /*39fc0*/  LDL R2, [R1+0x20c8] ;  /* 0x0020c80001027983 */ /* 0x000f280000100800 */
[----:B------:R-:W-:Y:S04]  /*39fd0*/  STL [R1+0x3ca0], R21 ;  /* 0x003ca01501007387 */ /* 0x000fe80000100800 */
[----:B---3--:R-:W-:Y:S04]  /*39fe0*/  STL [R1+0x3ca4], R13 ;  /* 0x003ca40d01007387 */ /* 0x008fe80000100800 */
[----:B------:R-:W-:Y:S04]  /*39ff0*/  STL [R1+0x3ca8], R16 ;  /* 0x003ca81001007387 */ /* 0x000fe80000100800 */
[----:B--2---:R-:W-:Y:S04]  /*3a000*/  STL [R1+0x3cac], R17 ;  /* 0x003cac1101007387 */ /* 0x004fe80000100800 */
[----:B----4-:R-:W-:Y:S04]  /*3a010*/  STL [R1+0x3cb0], R19 ;  /* 0x003cb01301007387 */ /* 0x010fe80000100800 */
[----:B------:R-:W2:Y:S01]  /*3a020*/  LDL.LU R5, [R1+0x2f8] ;  /* 0x0002f80001057983 */ /* 0x000ea20000300800 */
[----:B------:R-:W-:Y:S01]  /*3a030*/  PRMT R20, RZ, 0x7610, R20 ;  /* 0x00007610ff147816 */ /* 0x000fe20000000014 */
[----:B------:R-:W-:-:S02]  /*3a040*/  @!P3 IMAD.MOV.U32 R14, RZ, RZ, R0 ;  /* 0x000000ffff0eb224 */ /* 0x000fc400078e0000 */
[----:B------:R-:W-:-:S05]  /*3a050*/  @!P3 IMAD.MOV.U32 R15, RZ, RZ, R2 ;  /* 0x000000ffff0fb224 */ /* 0x000fca00078e0002 */
[----:B------:R0:W3:Y:S04]  /*3a060*/  @!P3 LDG.E.U16 R20, desc[UR10][R14.64] ;  /* 0x0000000a0e14b981 */ /* 0x0000e8000c1e1500 */
[----:B--2---:R1:W-:Y:S04]  /*3a070*/  STL [R1+0x3d40], R5 ;  /* 0x003d400501007387 */ /* 0x0043e80000100800 */
[----:B-1----:R-:W2:Y:S01]  /*3a080*/  LDL.LU R5, [R1+0x2fc] ;  /* 0x0002fc0001057983 */ /* 0x002ea20000300800 */
[----:B------:R-:W0:Y:S01]  /*3a090*/  S2R R8, SR_TID.X ;  /* 0x0000000000087919 */ /* 0x000e220000002100 */
[----:B------:R-:W1:Y:S01]  /*3a0a0*/  S2UR UR6, SR_CgaCtaId ;  /* 0x00000000000679c3 */ /* 0x000e620000008800 */
[----:B------:R-:W-:Y:S01]  /*3a0b0*/  UMOV UR5, 0x400 ;  /* 0x0000040000057882 */ /* 0x000fe20000000000 */
[----:B--2---:R2:W-:Y:S04]  /*3a0c0*/  STL [R1+0x3d44], R5 ;  /* 0x003d440501007387 */ /* 0x0045e80000100800 */
[----:B--2---:R-:W2:Y:S04]  /*3a0d0*/  LDL.LU R5, [R1+0x2ac] ;  /* 0x0002ac0001057983 */ /* 0x004ea80000300800 */
[----:B------:R-:W4:Y:S04]  /*3a0e0*/  LDL.LU R0, [R1+0x2f4] ;  /* 0x0002f40001007983 */ /* 0x000f280000300800 */
        /* <DEDUP_REMOVED lines=8> */
[----:B------:R-:W4:Y:S01]  /*3a170*/  LDL.LU R23, [R1+0x2cc] ;  /* 0x0002cc0001177983 */ /* 0x000f220000300800 */
[----:B0-----:R-:W-:-:S03]  /*3a180*/  SHF.R.S32.HI R14, RZ, 0x6, R8 ;  /* 0x00000006ff0e7819 */ /* 0x001fc60000011408 */
[----:B------:R-:W4:Y:S04]  /*3a190*/  LDL.LU R24, [R1+0x2a0] ;  /* 0x0002a00001187983 */ /* 0x000f280000300800 */
[----:B------:R-:W4:Y:S04]  /*3a1a0*/  LDL.LU R25, [R1+0x2c8] ;  /* 0x0002c80001197983 */ /* 0x000f280000300800 */
[----:B------:R-:W4:Y:S04]  /*3a1b0*/  LDL.LU R26, [R1+0x2c4] ;  /* 0x0002c400011a7983 */ /* 0x000f280000300800 */
[----:B------:R-:W4:Y:S01]  /*3a1c0*/  LDL.LU R27, [R1+0x2c0] ;  /* 0x0002c000011b7983 */ /* 0x000f220000300800 */
[----:B------:R-:W-:-:S03]  /*3a1d0*/  SGXT R14, R14, 0x1 ;  /* 0x000000010e0e781a */ /* 0x000fc60000000200 */
[----:B------:R-:W4:Y:S04]  /*3a1e0*/  LDL.LU R28, [R1+0x2bc] ;  /* 0x0002bc00011c7983 */ /* 0x000f280000300800 */
[----:B------:R-:W4:Y:S04]  /*3a1f0*/  LDL.LU R29, [R1+0x2b8] ;  /* 0x0002b800011d7983 */ /* 0x000f280000300800 */
[----:B------:R-:W4:Y:S01]  /*3a200*/  LDL.LU R12, [R1+0x2b4] ;  /* 0x0002b400010c7983 */ /* 0x000f220000300800 */
[----:B------:R-:W-:-:S03]  /*3a210*/  IMAD.SHL.U32 R15, R8, 0x2, RZ ;  /* 0x00000002080f7824 */ /* 0x000fc600078e00ff */
[----:B------:R-:W4:Y:S01]  /*3a220*/  LDL.LU R11, [R1+0x2b0] ;  /* 0x0002b000010b7983 */ /* 0x000f220000300800 */
[----:B-1----:R-:W-:Y:S01]  /*3a230*/  ULEA UR5, UR6, UR5, 0x18 ;  /* 0x0000000506057291 */ /* 0x002fe2000f8ec03f */
[----:B------:R-:W-:Y:S02]  /*3a240*/  LOP3.LUT R14, R14, 0x90, RZ, 0xc0, !PT ;  /* 0x000000900e0e7812 */ /* 0x000fe400078ec0ff */
[----:B------:R-:W4:Y:S04]  /*3a250*/  LDL.LU R10, [R1+0x29c] ;  /* 0x00029c00010a7983 */ /* 0x000f280000300800 */
[----:B------:R-:W4:Y:S04]  /*3a260*/  LDL.LU R9, [R1+0x2a8] ;  /* 0x0002a80001097983 */ /* 0x000f280000300800 */
[----:B------:R-:W4:Y:S04]  /*3a270*/  LDL.LU R7, [R1+0x298] ;  /* 0x0002980001077983 */ /* 0x000f280000300800 */
[----:B------:R-:W4:Y:S01]  /*3a280*/  LDL.LU R6, [R1+0x294] ;  /* 0x0002940001067983 */ /* 0x000f220000300800 */
[----:B------:R-:W-:-:S03]  /*3a290*/  LOP3.LUT R14, R14, 0x7e, R15, 0x78, !PT ;  /* 0x0000007e0e0e7812 */ /* 0x000fc600078e780f */
[----:B------:R-:W4:Y:S04]  /*3a2a0*/  LDL.LU R4, [R1+0x290] ;  /* 0x0002900001047983 */ /* 0x000f280000300800 */
[----:B------:R-:W4:Y:S04]  /*3a2b0*/  LDL.LU R3, [R1+0x280] ;  /* 0x0002800001037983 */ /* 0x000f280000300800 */
[----:B---3--:R0:W-:Y:S04]  /*3a2c0*/  STL [R1+0x3cb4], R20 ;  /* 0x003cb41401007387 */ /* 0x0081e80000100800 */
[----:B0-----:R-:W3:Y:S04]  /*3a2d0*/  LDL.LU R20, [R1+0x2a4] ;  /* 0x0002a40001147983 */ /* 0x001ee80000300800 */
[----:B------:R-:W3:Y:S04]  /*3a2e0*/  LDL.LU R15, [R1+0x2e8] ;  /* 0x0002e800010f7983 */ /* 0x000ee80000300800 */
[----:B--2---:R0:W-:Y:S04]  /*3a2f0*/  STS.U16 [R14+UR5+0x40000], R5 ;  /* 0x040000050e007988 */ /* 0x0041e80008000405 */
[----:B0-----:R-:W2:Y:S04]  /*3a300*/  LDL.LU R5, [R1+0x3d44] ;  /* 0x003d440001057983 */ /* 0x001ea80000300800 */
[----:B--2---:R0:W-:Y:S04]  /*3a310*/  STS.U16 [R14+UR5+0x40100], R5 ;  /* 0x040100050e007988 */ /* 0x0041e80008000405 */
[----:B0-----:R-:W2:Y:S04]  /*3a320*/  LDL.LU R5, [R1+0x3d40] ;  /* 0x003d400001057983 */ /* 0x001ea80000300800 */
[----:B----4-:R-:W-:Y:S04]  /*3a330*/  STS.U16 [R14+UR5+0x40300], R0 ;  /* 0x040300000e007988 */ /* 0x010fe80008000405 */
[----:B------:R-:W-:Y:S04]  /*3a340*/  STS.U16 [R14+UR5+0x40400], R18 ;  /* 0x040400120e007988 */ /* 0x000fe80008000405 */
[----:B------:R-:W-:Y:S04]  /*3a350*/  STS.U16 [R14+UR5+0x40500], R2 ;  /* 0x040500020e007988 */ /* 0x000fe80008000405 */
[----:B--2---:R0:W-:Y:S04]  /*3a360*/  STS.U16 [R14+UR5+0x40200], R5 ;  /* 0x040200050e007988 */ /* 0x0041e80008000405 */
[----:B0-----:R-:W2:Y:S04]  /*3a370*/  LDL.LU R5, [R1+0x3d3c] ;  /* 0x003d3c0001057983 */ /* 0x001ea80000300800 */
[----:B------:R-:W4:Y:S04]  /*3a380*/  LDL.LU R0, [R1+0x3d38] ;  /* 0x003d380001007983 */ /* 0x000f280000300800 */
[----:B------:R-:W3:Y:S04]  /*3a390*/  LDL.LU R18, [R1+0x3d34] ;  /* 0x003d340001127983 */ /* 0x000ee80000300800 */
[----:B------:R-:W2:Y:S04]  /*3a3a0*/  LDL.LU R2, [R1+0x3d30] ;  /* 0x003d300001027983 */ /* 0x000ea80000300800 */
[----:B------:R-:W-:Y:S04]  /*3a3b0*/  STS.U16 [R14+UR5+0x41900], R7 ;  /* 0x041900070e007988 */ /* 0x000fe80008000405 */
[----:B------:R-:W-:Y:S04]  /*3a3c0*/  STS.U16 [R14+UR5+0x41a00], R6 ;  /* 0x041a00060e007988 */ /* 0x000fe80008000405 */
[----:B------:R-:W-:Y:S04]  /*3a3d0*/  STS.U16 [R14+UR5+0x41b00], R4 ;  /* 0x041b00040e007988 */ /* 0x000fe80008000405 */
[----:B------:R-:W-:Y:S04]  /*3a3e0*/  STS.U16 [R14+UR5+0x41d00], R3 ;  /* 0x041d00030e007988 */ /* 0x000fe80008000405 */
[----:B--2---:R0:W-:Y:S04]  /*3a3f0*/  STS.U16 [R14+UR5+0x41c00], R2 ;  /* 0x041c00020e007988 */ /* 0x0041e80008000405 */
[----:B0-----:R-:W2:Y:S04]  /*3a400*/  LDL.LU R2, [R1+0x3d2c] ;  /* 0x003d2c0001027983 */ /* 0x001ea80000300800 */
[----:B------:R-:W2:Y:S04]  /*3a410*/  LDL R7, [R1+0x2df0] ;  /* 0x002df00001077983 */ /* 0x000ea80000100800 */
[----:B------:R-:W2:Y:S04]  /*3a420*/  LDL R6, [R1+0x2df8] ;  /* 0x002df80001067983 */ /* 0x000ea80000100800 */
[----:B------:R-:W2:Y:S04]  /*3a430*/  LDL R4, [R1+0x2dfc] ;  /* 0x002dfc0001047983 */ /* 0x000ea80000100800 */
[----:B------:R-:W2:Y:S04]  /*3a440*/  LDL R3, [R1+0x2e00] ;  /* 0x002e000001037983 */ /* 0x000ea80000100800 */
[----:B---3--:R-:W-:Y:S04]  /*3a450*/  STL [R1+0x2fc4], R18 ;  /* 0x002fc41201007387 */ /* 0x008fe80000100800 */
        /* <DEDUP_REMOVED lines=190> */
[----:B------:R0:W-:Y:S04]  /*3b040*/  STS.U16 [R14+UR5+0x40600], R15 ;  /* 0x0406000f0e007988 */ /* 0x0001e80008000405 */
[----:B------:R-:W-:Y:S04]  /*3b050*/  STS.U16 [R14+UR5+0x40700], R20 ;  /* 0x040700140e007988 */ /* 0x000fe80008000405 */
        /* <DEDUP_REMOVED lines=18> */
[----:B------:R-:W-:Y:S01]  /*3b180*/  STL [R1+0x3388], R18 ;  /* 0x0033881201007387 */ /* 0x000fe20000100800 */
[----:B------:R-:W-:-:S03]  /*3b190*/  PRMT R5, RZ, 0x7610, R5 ;  /* 0x00007610ff057816 */ /* 0x000fc60000000005 */
[----:B------:R-:W-:Y:S04]  /*3b1a0*/  STL [R1+0x3390], R18 ;  /* 0x0033901201007387 */ /* 0x000fe80000100800 */
[----:B------:R-:W-:Y:S04]  /*3b1b0*/  STL [R1+0x3398], R18 ;  /* 0x0033981201007387 */ /* 0x000fe80000100800 */
[----:B------:R-:W-:Y:S04]  /*3b1c0*/  STL [R1+0x33a0], R18 ;  /* 0x0033a01201007387 */ /* 0x000fe80000100800 */
[----:B------:R-:W-:Y:S04]  /*3b1d0*/  STL [R1+0x33a8], R18 ;  /* 0x0033a81201007387 */ /* 0x000fe80000100800 */
[----:B------:R-:W-:Y:S04]  /*3b1e0*/  STL [R1+0x33b0], R18 ;  /* 0x0033b01201007387 */ /* 0x000fe80000100800 */
[----:B------:R-:W-:Y:S01]  /*3b1f0*/  STL [R1+0x33b8], R18 ;  /* 0x0033b81201007387 */ /* 0x000fe20000100800 */
[----:B----4-:R-:W-:-:S03]  /*3b200*/  PRMT R0, RZ, 0x7610, R0 ;  /* 0x00007610ff007816 */ /* 0x010fc60000000000 */
        /* <DEDUP_REMOVED lines=35> */
[----:B--2---:R1:W-:Y:S01]  /*3b440*/  STS.U16 [R14+UR5+0x41f00], R2 ;  /* 0x041f00020e007988 */ /* 0x0043e20008000405 */
[----:B0-----:R-:W-:-:S02]  /*3b450*/  @!P3 IMAD.MOV.U32 R15, RZ, RZ, R7 ;  /* 0x000000ffff0fb224 */ /* 0x001fc400078e0007 */
[----:B-1----:R-:W-:-:S05]  /*3b460*/  @!P3 IMAD.MOV.U32 R14, RZ, RZ, R6 ;  /* 0x000000ffff0eb224 */ /* 0x002fca00078e0006 */
[----:B------:R0:W2:Y:S02]  /*3b470*/  @!P3 LDG.E.U16 R5, desc[UR10][R14.64] ;  /* 0x0000000a0e05b981 */ /* 0x0000a4000c1e1500 */
[----:B0-----:R-:W-:Y:S02]  /*3b480*/  @!P6 IMAD.MOV.U32 R14, RZ, RZ, R3 ;  /* 0x000000ffff0ee224 */ /* 0x001fe400078e0003 */
[----:B------:R-:W-:-:S05]  /*3b490*/  @!P6 IMAD.MOV.U32 R15, RZ, RZ, R4 ;  /* 0x000000ffff0fe224 */ /* 0x000fca00078e0004 */
[----:B------:R-:W3:Y:S04]  /*3b4a0*/  @!P6 LDG.E.U16 R0, desc[UR10][R14.64] ;  /* 0x0000000a0e00e981 */ /* 0x000ee8000c1e1500 */
        /* <DEDUP_REMOVED lines=257> */
[----:B------:R-:W-:-:S03]  /*3c4c0*/  LOP3.LUT R8, R8, 0x7f, RZ, 0xc0, !PT ;  /* 0x0000007f08087812 */ /* 0x000fc600078ec0ff */
[----:B------:R-:W4:Y:S04]  /*3c4d0*/  LDL.LU R28, [R1+0x258] ;  /* 0x00025800011c7983 */ /* 0x000f280000300800 */
[----:B------:R-:W4:Y:S04]  /*3c4e0*/  LDL.LU R29, [R1+0x254] ;  /* 0x00025400011d7983 */ /* 0x000f280000300800 */
[----:B------:R-:W4:Y:S04]  /*3c4f0*/  LDL.LU R12, [R1+0x250] ;  /* 0x00025000010c7983 */ /* 0x000f280000300800 */
[----:B------:R-:W4:Y:S04]  /*3c500*/  LDL.LU R11, [R1+0x24c] ;  /* 0x00024c00010b7983 */ /* 0x000f280000300800 */
[----:B------:R-:W4:Y:S01]  /*3c510*/  LDL.LU R10, [R1+0x248] ;  /* 0x00024800010a7983 */ /* 0x000f220000300800 */
[----:B------:R-:W-:-:S03]  /*3c520*/  IMAD.SHL.U32 R2, R8, 0x2, RZ ;  /* 0x0000000208027824 */ /* 0x000fc600078e00ff */
[----:B------:R-:W4:Y:S04]  /*3c530*/  LDL.LU R9, [R1+0x244] ;  /* 0x0002440001097983 */ /* 0x000f280000300800 */
[----:B------:R-:W4:Y:S04]  /*3c540*/  LDL.LU R8, [R1+0x240] ;  /* 0x0002400001087983 */ /* 0x000f280000300800 */
[----:B------:R-:W4:Y:S04]  /*3c550*/  LDL.LU R7, [R1+0x23c] ;  /* 0x00023c0001077983 */ /* 0x000f280000300800 */
[----:B------:R-:W4:Y:S04]  /*3c560*/  LDL.LU R6, [R1+0x238] ;  /* 0x0002380001067983 */ /* 0x000f280000300800 */
[----:B--2---:R0:W-:Y:S04]  /*3c570*/  STL [R1+0xe00], R5 ;  /* 0x000e000501007387 */ /* 0x0041e80000100800 */
[----:B0-----:R-:W2:Y:S04]  /*3c580*/  LDL.LU R5, [R1+0x234] ;  /* 0x0002340001057983 */ /* 0x001ea80000300800 */
[----:B------:R-:W2:Y:S04]  /*3c590*/  LDL.LU R4, [R1+0x230] ;  /* 0x0002300001047983 */ /* 0x000ea80000300800 */
[----:B------:R-:W2:Y:S04]  /*3c5a0*/  LDL.LU R3, [R1+0x22c] ;  /* 0x00022c0001037983 */ /* 0x000ea80000300800 */
[----:B---3--:R0:W-:Y:S04]  /*3c5b0*/  STL [R1+0xdfc], R0 ;  /* 0x000dfc0001007387 */ /* 0x0081e80000100800 */
[----:B0-----:R-:W3:Y:S04]  /*3c5c0*/  LDL.LU R0, [R1+0x228] ;  /* 0x0002280001007983 */ /* 0x001ee80000300800 */
        /* <DEDUP_REMOVED lines=338> */
[----:B0-----:R-:W4:Y:S04]  /*3daf0*/  LDL.LU R15, [R1+0x218] ;  /* 0x00021800010f7983 */ /* 0x001f280000300800 */
[----:B----4-:R0:W-:Y:S04]  /*3db00*/  STL [R1+0x3d20], R15 ;  /* 0x003d200f01007387 */ /* 0x0101e80000100800 */
[----:B0-----:R-:W4:Y:S04]  /*3db10*/  LDL.LU R15, [R1+0x21c] ;  /* 0x00021c00010f7983 */ /* 0x001f280000300800 */
[----:B----4-:R0:W-:Y:S04]  /*3db20*/  STL [R1+0x3d24], R15 ;  /* 0x003d240f01007387 */ /* 0x0101e80000100800 */
[----:B0-----:R-:W4:Y:S04]  /*3db30*/  LDL.LU R15, [R1+0x220] ;  /* 0x00022000010f7983 */ /* 0x001f280000300800 */
[----:B------:R-:W-:Y:S04]  /*3db40*/  STS.U16 [R2+UR5+0x3f100], R19 ;  /* 0x03f1001302007988 */ /* 0x000fe80008000405 */
[----:B------:R-:W-:Y:S04]  /*3db50*/  STS.U16 [R2+UR5], R17 ;  /* 0x0000001102007988 */ /* 0x000fe80008000405 */
        /* <DEDUP_REMOVED lines=10> */
[----:B----4-:R0:W-:Y:S04]  /*3dc00*/  STL [R1+0x3d28], R15 ;  /* 0x003d280f01007387 */ /* 0x0101e80000100800 */
[----:B0-----:R-:W4:Y:S04]  /*3dc10*/  LDL.LU R15, [R1+0x224] ;  /* 0x00022400010f7983 */ /* 0x001f280000300800 */
        /* <DEDUP_REMOVED lines=14> */
[----:B------:R0:W-:Y:S04]  /*3dd00*/  STS.U16 [R2+UR5+0x5100], R29 ;  /* 0x0051001d02007988 */ /* 0x0001e80008000405 */
[----:B------:R-:W4:Y:S04]  /*3dd10*/  LDL.LU R28, [R1+0x1cc] ;  /* 0x0001cc00011c7983 */ /* 0x000f280000300800 */
[----:B------:R1:W-:Y:S04]  /*3dd20*/  STS.U16 [R2+UR5+0x6000], R12 ;  /* 0x0060000c02007988 */ /* 0x0003e80008000405 */
[----:B------:R2:W-:Y:S04]  /*3dd30*/  STS.U16 [R2+UR5+0x6100], R11 ;  /* 0x0061000b02007988 */ /* 0x0005e80008000405 */
[----:B------:R3:W-:Y:S04]  /*3dd40*/  STS.U16 [R2+UR5+0x7000], R10 ;  /* 0x0070000a02007988 */ /* 0x0007e80008000405 */
[----:B------:R3:W-:Y:S04]  /*3dd50*/  STS.U16 [R2+UR5+0x7100], R9 ;  /* 0x0071000902007988 */ /* 0x0007e80008000405 */
[----:B------:R3:W-:Y:S04]  /*3dd60*/  STS.U16 [R2+UR5+0x8000], R8 ;  /* 0x0080000802007988 */ /* 0x0007e80008000405 */
[----:B0-----:R-:W4:Y:S04]  /*3dd70*/  LDL.LU R29, [R1+0x1c8] ;  /* 0x0001c800011d7983 */ /* 0x001f280000300800 */
[----:B-1----:R-:W4:Y:S04]  /*3dd80*/  LDL.LU R12, [R1+0x1c4] ;  /* 0x0001c400010c7983 */ /* 0x002f280000300800 */
[----:B--2---:R-:W2:Y:S04]  /*3dd90*/  LDL.LU R11, [R1+0x1c0] ;  /* 0x0001c000010b7983 */ /* 0x004ea80000300800 */
[----:B---3--:R-:W3:Y:S04]  /*3dda0*/  LDL.LU R10, [R1+0x19c] ;  /* 0x00019c00010a7983 */ /* 0x008ee80000300800 */
[----:B------:R-:W3:Y:S04]  /*3ddb0*/  LDL.LU R9, [R1+0x198] ;  /* 0x0001980001097983 */ /* 0x000ee80000300800 */
[----:B------:R0:W-:Y:S04]  /*3ddc0*/  STS.U16 [R2+UR5+0x8100], R7 ;  /* 0x0081000702007988 */ /* 0x0001e80008000405 */
[----:B------:R-:W3:Y:S04]  /*3ddd0*/  LDL.LU R8, [R1+0x194] ;  /* 0x0001940001087983 */ /* 0x000ee80000300800 */
[----:B------:R1:W-:Y:S04]  /*3dde0*/  STS.U16 [R2+UR5+0x9000], R6 ;  /* 0x0090000602007988 */ /* 0x0003e80008000405 */
[----:B------:R1:W-:Y:S04]  /*3ddf0*/  STS.U16 [R2+UR5+0x9100], R5 ;  /* 0x0091000502007988 */ /* 0x0003e80008000405 */
[----:B------:R1:W-:Y:S04]  /*3de00*/  STS.U16 [R2+UR5+0xa000], R4 ;  /* 0x00a0000402007988 */ /* 0x0003e80008000405 */
[----:B------:R1:W-:Y:S04]  /*3de10*/  STS.U16 [R2+UR5+0xa100], R3 ;  /* 0x00a1000302007988 */ /* 0x0003e80008000405 */
[----:B------:R1:W-:Y:S04]  /*3de20*/  STS.U16 [R2+UR5+0xb000], R0 ;  /* 0x00b0000002007988 */ /* 0x0003e80008000405 */
[----:B0-----:R-:W3:Y:S04]  /*3de30*/  LDL.LU R7, [R1+0x190] ;  /* 0x0001900001077983 */ /* 0x001ee80000300800 */
[----:B-1----:R-:W3:Y:S04]  /*3de40*/  LDL.LU R6, [R1+0x16c] ;  /* 0x00016c0001067983 */ /* 0x002ee80000300800 */
[----:B------:R-:W3:Y:S04]  /*3de50*/  LDL.LU R5, [R1+0x168] ;  /* 0x0001680001057983 */ /* 0x000ee80000300800 */
[----:B------:R-:W3:Y:S04]  /*3de60*/  LDL.LU R4, [R1+0x164] ;  /* 0x0001640001047983 */ /* 0x000ee80000300800 */
[----:B------:R-:W3:Y:S04]  /*3de70*/  LDL.LU R3, [R1+0x160] ;  /* 0x0001600001037983 */ /* 0x000ee80000300800 */
[----:B------:R-:W3:Y:S04]  /*3de80*/  LDL.LU R0, [R1+0x15c] ;  /* 0x00015c0001007983 */ /* 0x000ee80000300800 */
[----:B----4-:R0:W-:Y:S04]  /*3de90*/  STS.U16 [R2+UR5+0xb100], R15 ;  /* 0x00b1000f02007988 */ /* 0x0101e80008000405 */
[----:B0-----:R-:W4:Y:S04]  /*3dea0*/  LDL.LU R15, [R1+0x3d28] ;  /* 0x003d2800010f7983 */ /* 0x001f280000300800 */
[----:B----4-:R0:W-:Y:S04]  /*3deb0*/  STS.U16 [R2+UR5+0xc000], R15 ;  /* 0x00c0000f02007988 */ /* 0x0101e80008000405 */
[----:B0-----:R-:W4:Y:S04]  /*3dec0*/  LDL.LU R15, [R1+0x3d24] ;  /* 0x003d2400010f7983 */ /* 0x001f280000300800 */
[----:B----4-:R0:W-:Y:S04]  /*3ded0*/  STS.U16 [R2+UR5+0xc100], R15 ;  /* 0x00c1000f02007988 */ /* 0x0101e80008000405 */
[----:B0-----:R-:W4:Y:S04]  /*3dee0*/  LDL.LU R15, [R1+0x3d20] ;  /* 0x003d2000010f7983 */ /* 0x001f280000300800 */
[----:B----4-:R0:W-:Y:S04]  /*3def0*/  STS.U16 [R2+UR5+0xd000], R15 ;  /* 0x00d0000f02007988 */ /* 0x0101e80008000405 */
[----:B0-----:R-:W4:Y:S04]  /*3df00*/  LDL.LU R15, [R1+0x14c] ;  /* 0x00014c00010f7983 */ /* 0x001f280000300800 */
[----:B----4-:R0:W-:Y:S04]  /*3df10*/  STL [R1+0x3d14], R15 ;  /* 0x003d140f01007387 */ /* 0x0101e80000100800 */
[----:B0-----:R-:W4:Y:S04]  /*3df20*/  LDL.LU R15, [R1+0x150] ;  /* 0x00015000010f7983 */ /* 0x001f280000300800 */
[----:B----4-:R0:W-:Y:S04]  /*3df30*/  STL [R1+0x3d18], R15 ;  /* 0x003d180f01007387 */ /* 0x0101e80000100800 */
[----:B0-----:R-:W4:Y:S04]  /*3df40*/  LDL.LU R15, [R1+0x154] ;  /* 0x00015400010f7983 */ /* 0x001f280000300800 */
        /* <DEDUP_REMOVED lines=32> */
[----:B--2---:R2:W-:Y:S04]  /*3e150*/  STS.U16 [R2+UR5+0x16000], R11 ;  /* 0x0160000b02007988 */ /* 0x0045e80008000405 */
[----:B---3--:R3:W-:Y:S04]  /*3e160*/  STS.U16 [R2+UR5+0x16100], R10 ;  /* 0x0161000a02007988 */ /* 0x0087e80008000405 */
[----:B0-----:R-:W4:Y:S04]  /*3e170*/  LDL.LU R27, [R1+0x114] ;  /* 0x00011400011b7983 */ /* 0x001f280000300800 */
[----:B-1----:R-:W4:Y:S04]  /*3e180*/  LDL.LU R28, [R1+0x110] ;  /* 0x00011000011c7983 */ /* 0x002f280000300800 */
[----:B------:R-:W4:Y:S04]  /*3e190*/  LDL.LU R29, [R1+0x10c] ;  /* 0x00010c00011d7983 */ /* 0x000f280000300800 */
[----:B------:R-:W4:Y:S04]  /*3e1a0*/  LDL.LU R12, [R1+0x108] ;  /* 0x00010800010c7983 */ /* 0x000f280000300800 */
[----:B--2---:R-:W2:Y:S04]  /*3e1b0*/  LDL.LU R11, [R1+0x104] ;  /* 0x00010400010b7983 */ /* 0x004ea80000300800 */
[----:B------:R0:W-:Y:S04]  /*3e1c0*/  STS.U16 [R2+UR5+0x17000], R9 ;  /* 0x0170000902007988 */ /* 0x0001e80008000405 */
[----:B---3--:R-:W3:Y:S04]  /*3e1d0*/  LDL.LU R10, [R1+0x100] ;  /* 0x00010000010a7983 */ /* 0x008ee80000300800 */
        /* <DEDUP_REMOVED lines=10> */
[----:B------:R0:W-:Y:S04]  /*3e280*/  STS.U16 [R2+UR5+0x1a000], R3 ;  /* 0x01a0000302007988 */ /* 0x0001e80008000405 */
[----:B------:R-:W3:Y:S04]  /*3e290*/  LDL.LU R4, [R1+0xe8] ;  /* 0x0000e80001047983 */ /* 0x000ee80000300800 */
[----:B------:R1:W-:Y:S04]  /*3e2a0*/  STS.U16 [R2+UR5+0x1a100], R0 ;  /* 0x01a1000002007988 */ /* 0x0003e80008000405 */
[----:B0-----:R-:W3:Y:S04]  /*3e2b0*/  LDL.LU R3, [R1+0xe4] ;  /* 0x0000e40001037983 */ /* 0x001ee80000300800 */
[----:B-1----:R-:W3:Y:S04]  /*3e2c0*/  LDL.LU R0, [R1+0xe0] ;  /* 0x0000e00001007983 */ /* 0x002ee80000300800 */
[----:B----4-:R0:W-:Y:S04]  /*3e2d0*/  STS.U16 [R2+UR5+0x1b000], R15 ;  /* 0x01b0000f02007988 */ /* 0x0101e80008000405 */
[----:B0-----:R-:W4:Y:S04]  /*3e2e0*/  LDL.LU R15, [R1+0x3d1c] ;  /* 0x003d1c00010f7983 */ /* 0x001f280000300800 */
[----:B----4-:R0:W-:Y:S04]  /*3e2f0*/  STS.U16 [R2+UR5+0x1b100], R15 ;  /* 0x01b1000f02007988 */ /* 0x0101e80008000405 */
[----:B0-----:R-:W4:Y:S04]  /*3e300*/  LDL.LU R15, [R1+0x3d18] ;  /* 0x003d1800010f7983 */ /* 0x001f280000300800 */
[----:B------:R-:W-:Y:S04]  /*3e310*/  STS.U16 [R2+UR5+0x25000], R12 ;  /* 0x0250000c02007988 */ /* 0x000fe80008000405 */
[----:B----4-:R0:W-:Y:S04]  /*3e320*/  STS.U16 [R2+UR5+0x1c000], R15 ;  /* 0x01c0000f02007988 */ /* 0x0101e80008000405 */
[----:B0-----:R-:W4:Y:S04]  /*3e330*/  LDL.LU R15, [R1+0x3d14] ;  /* 0x003d1400010f7983 */ /* 0x001f280000300800 */
[----:B------:R-:W2:Y:S04]  /*3e340*/  LDL.LU R12, [R1+0xd0] ;  /* 0x0000d000010c7983 */ /* 0x000ea80000300800 */
[----:B--2---:R0:W-:Y:S04]  /*3e350*/  STL [R1+0x3d08], R12 ;  /* 0x003d080c01007387 */ /* 0x0041e80000100800 */
[----:B0-----:R-:W2:Y:S04]  /*3e360*/  LDL.LU R12, [R1+0xd4] ;  /* 0x0000d400010c7983 */ /* 0x001ea80000300800 */
[----:B--2---:R0:W-:Y:S04]  /*3e370*/  STL [R1+0x3d0c], R12 ;  /* 0x003d0c0c01007387 */ /* 0x0041e80000100800 */
[----:B0-----:R-:W2:Y:S04]  /*3e380*/  LDL.LU R12, [R1+0xd8] ;  /* 0x0000d800010c7983 */ /* 0x001ea80000300800 */
[----:B------:R-:W-:Y:S04]  /*3e390*/  STS.U16 [R2+UR5+0x25100], R11 ;  /* 0x0251000b02007988 */ /* 0x000fe80008000405 */
[----:B---3--:R-:W-:Y:S04]  /*3e3a0*/  STS.U16 [R2+UR5+0x26000], R10 ;  /* 0x0260000a02007988 */ /* 0x008fe80008000405 */
        /* <DEDUP_REMOVED lines=8> */
[----:B----4-:R-:W-:Y:S04]  /*3e430*/  STS.U16 [R2+UR5+0x1c100], R15 ;  /* 0x01c1000f02007988 */ /* 0x010fe80008000405 */
[----:B------:R-:W-:Y:S04]  /*3e440*/  STS.U16 [R2+UR5+0x1d000], R14 ;  /* 0x01d0000e02007988 */ /* 0x000fe80008000405 */
[----:B------:R-:W-:Y:S04]  /*3e450*/  STS.U16 [R2+UR5+0x1d100], R18 ;  /* 0x01d1001202007988 */ /* 0x000fe80008000405 */
[----:B--2---:R0:W-:Y:S04]  /*3e460*/  STL [R1+0x3d10], R12 ;  /* 0x003d100c01007387 */ /* 0x0041e80000100800 */
[----:B0-----:R-:W2:Y:S04]  /*3e470*/  LDL.LU R12, [R1+0xdc] ;  /* 0x0000dc00010c7983 */ /* 0x001ea80000300800 */
[----:B------:R-:W3:Y:S04]  /*3e480*/  LDL.LU R11, [R1+0xcc] ;  /* 0x0000cc00010b7983 */ /* 0x000ee80000300800 */
        /* <DEDUP_REMOVED lines=38> */
[----:B0-----:R-:W4:Y:S04]  /*3e6f0*/  LDL.LU R28, [R1+0x68] ;  /* 0x00006800011c7983 */ /* 0x001f280000300800 */
[----:B-1----:R-:W4:Y:S04]  /*3e700*/  LDL.LU R29, [R1+0x64] ;  /* 0x00006400011d7983 */ /* 0x002f280000300800 */
[----:B--2---:R0:W-:Y:S04]  /*3e710*/  STS.U16 [R2+UR5+0x2a100], R12 ;  /* 0x02a1000c02007988 */ /* 0x0041e80008000405 */
[----:B0-----:R-:W2:Y:S04]  /*3e720*/  LDL.LU R12, [R1+0x3d10] ;  /* 0x003d1000010c7983 */ /* 0x001ea80000300800 */
[----:B--2---:R0:W-:Y:S04]  /*3e730*/  STS.U16 [R2+UR5+0x2b000], R12 ;  /* 0x02b0000c02007988 */ /* 0x0041e80008000405 */
[----:B0-----:R-:W2:Y:S04]  /*3e740*/  LDL.LU R12, [R1+0x3d0c] ;  /* 0x003d0c00010c7983 */ /* 0x001ea80000300800 */
[----:B--2---:R0:W-:Y:S04]  /*3e750*/  STS.U16 [R2+UR5+0x2b100], R12 ;  /* 0x02b1000c02007988 */ /* 0x0041e80008000405 */
[----:B0-----:R-:W2:Y:S04]  /*3e760*/  LDL.LU R12, [R1+0x3d08] ;  /* 0x003d0800010c7983 */ /* 0x001ea80000300800 */
[----:B---3--:R-:W-:Y:S04]  /*3e770*/  STS.U16 [R2+UR5+0x2c100], R11 ;  /* 0x02c1000b02007988 */ /* 0x008fe80008000405 */
[----:B----4-:R-:W-:Y:S04]  /*3e780*/  STS.U16 [R2+UR5+0x2d000], R10 ;  /* 0x02d0000a02007988 */ /* 0x010fe80008000405 */
        /* <DEDUP_REMOVED lines=9> */
[----:B--2---:R0:W-:Y:S04]  /*3e820*/  STS.U16 [R2+UR5+0x2c000], R12 ;  /* 0x02c0000c02007988 */ /* 0x0041e80008000405 */
[----:B0-----:R-:W2:Y:S04]  /*3e830*/  LDL.LU R12, [R1+0x3d04] ;  /* 0x003d0400010c7983 */ /* 0x001ea80000300800 */
[----:B------:R-:W3:Y:S04]  /*3e840*/  LDL.LU R11, [R1+0x3d00] ;  /* 0x003d0000010b7983 */ /* 0x000ee80000300800 */
[----:B------:R-:W4:Y:S04]  /*3e850*/  LDL.LU R10, [R1+0x3cfc] ;  /* 0x003cfc00010a7983 */ /* 0x000f280000300800 */
[----:B------:R-:W2:Y:S04]  /*3e860*/  LDL.LU R9, [R1+0x3cf8] ;  /* 0x003cf80001097983 */ /* 0x000ea80000300800 */
        /* <DEDUP_REMOVED lines=8> */
[----:B----4-:R0:W-:Y:S04]  /*3e8f0*/  STL [R1+0x3cc0], R15 ;  /* 0x003cc00f01007387 */ /* 0x0101e80000100800 */
[----:B0-----:R-:W4:Y:S04]  /*3e900*/  LDL.LU R15, [R1+0x48] ;  /* 0x00004800010f7983 */ /* 0x001f280000300800 */
        /* <DEDUP_REMOVED lines=31> */
[----:B------:R-:W-:Y:S04]  /*3eb00*/  STS.U16 [R2+UR5+0x32000], R14 ;  /* 0x0320000e02007988 */ /* 0x000fe80008000405 */
[----:B------:R3:W-:Y:S04]  /*3eb10*/  STS.U16 [R2+UR5+0x38000], R26 ;  /* 0x0380001a02007988 */ /* 0x0007e80008000405 */
[----:B------:R3:W-:Y:S04]  /*3eb20*/  STS.U16 [R2+UR5+0x38100], R27 ;  /* 0x0381001b02007988 */ /* 0x0007e80008000405 */
[----:B0-----:R-:W4:Y:S04]  /*3eb30*/  LDL.LU R23, [R1+0x20] ;  /* 0x0000200001177983 */ /* 0x001f280000300800 */
[----:B-1----:R-:W4:Y:S04]  /*3eb40*/  LDL.LU R24, [R1+0x1c] ;  /* 0x00001c0001187983 */ /* 0x002f280000300800 */
[----:B--2---:R-:W2:Y:S04]  /*3eb50*/  LDL.LU R25, [R1+0x18] ;  /* 0x0000180001197983 */ /* 0x004ea80000300800 */
[----:B------:R0:W-:Y:S04]  /*3eb60*/  STS.U16 [R2+UR5+0x39000], R28 ;  /* 0x0390001c02007988 */ /* 0x0001e80008000405 */
[----:B---3--:R-:W3:Y:S01]  /*3eb70*/  LDL.LU R26, [R1+0x14] ;  /* 0x00001400011a7983 */ /* 0x008ee20000300800 */
[----:B------:R-:W-:-:S03]  /*3eb80*/  LOP3.LUT R14, R2, 0x10, RZ, 0x3c, !PT ;  /* 0x00000010020e7812 */ /* 0x000fc600078e3cff */
[----:B------:R-:W3:Y:S04]  /*3eb90*/  LDL.LU R27, [R1+0x10] ;  /* 0x00001000011b7983 */ /* 0x000ee80000300800 */
[----:B------:R1:W-:Y:S04]  /*3eba0*/  STS.U16 [R2+UR5+0x39100], R29 ;  /* 0x0391001d02007988 */ /* 0x0003e80008000405 */
[----:B------:R1:W-:Y:S04]  /*3ebb0*/  STS.U16 [R2+UR5+0x3b000], R4 ;  /* 0x03b0000402007988 */ /* 0x0003e80008000405 */
[----:B------:R-:W-:Y:S04]  /*3ebc0*/  STS.U16 [R2+UR5+0x3a000], R0 ;  /* 0x03a0000002007988 */ /* 0x000fe80008000405 */
[----:B------:R-:W-:Y:S04]  /*3ebd0*/  STS.U16 [R2+UR5+0x3a100], R3 ;  /* 0x03a1000302007988 */ /* 0x000fe80008000405 */
[----:B0-----:R-:W3:Y:S04]  /*3ebe0*/  LDL.LU R28, [R1+0xc] ;  /* 0x00000c00011c7983 */ /* 0x001ee80000300800 */
[----:B------:R0:W-:Y:S04]  /*3ebf0*/  STS.U16 [R2+UR5+0x3b100], R5 ;  /* 0x03b1000502007988 */ /* 0x0001e80008000405 */
[----:B------:R-:W-:Y:S04]  /*3ec00*/  STS.U16 [R2+UR5+0x3c000], R6 ;  /* 0x03c0000602007988 */ /* 0x000fe80008000405 */
[----:B------:R-:W-:Y:S04]  /*3ec10*/  STS.U16 [R2+UR5+0x3c100], R7 ;  /* 0x03c1000702007988 */ /* 0x000fe80008000405 */
[----:B-1----:R-:W3:Y:S04]  /*3ec20*/  LDL.LU R29, [R1+0x8] ;  /* 0x00000800011d7983 */ /* 0x002ee80000300800 */
[----:B------:R-:W3:Y:S04]  /*3ec30*/  LDL.LU R4, [R1] ;  /* 0x0000000001047983 */ /* 0x000ee80000300800 */
[----:B------:R-:W-:Y:S04]  /*3ec40*/  STS.U16 [R2+UR5+0x3d000], R8 ;  /* 0x03d0000802007988 */ /* 0x000fe80008000405 */
[----:B------:R-:W-:Y:S04]  /*3ec50*/  STS.U16 [R2+UR5+0x3d100], R9 ;  /* 0x03d1000902007988 */ /* 0x000fe80008000405 */
[----:B------:R-:W-:Y:S04]  /*3ec60*/  STS.U16 [R2+UR5+0x3e000], R10 ;  /* 0x03e0000a02007988 */ /* 0x000fe80008000405 */
[----:B------:R-:W-:Y:S04]  /*3ec70*/  STS.U16 [R2+UR5+0x3e100], R11 ;  /* 0x03e1000b02007988 */ /* 0x000fe80008000405 */
[----:B------:R-:W-:Y:S04]  /*3ec80*/  STS.U16 [R2+UR5+0x3f000], R12 ;  /* 0x03f0000c02007988 */ /* 0x000fe80008000405 */
[----:B0-----:R-:W3:Y:S04]  /*3ec90*/  LDL.LU R5, [R1+0x4] ;  /* 0x0000040001057983 */ /* 0x001ee80000300800 */
        /* <DEDUP_REMOVED lines=15> */
[----:B------:R1:W-:Y:S04]  /*3ed90*/  STS.U16 [R14+UR5+0x4200], R18 ;  /* 0x004200120e007988 */ /* 0x0003e80008000405 */
[----:B------:R4:W-:Y:S04]  /*3eda0*/  STS.U16 [R14+UR5+0x4300], R20 ;  /* 0x004300140e007988 */ /* 0x0009e80008000405 */
[----:B------:R2:W-:Y:S04]  /*3edb0*/  STS.U16 [R14+UR5+0x5200], R19 ;  /* 0x005200130e007988 */ /* 0x0005e80008000405 */
[----:B------:R3:W-:Y:S04]  /*3edc0*/  STS.U16 [R14+UR5+0x5300], R17 ;  /* 0x005300110e007988 */ /* 0x0007e80008000405 */
[----:B------:R3:W-:Y:S04]  /*3edd0*/  STS.U16 [R14+UR5+0x6200], R16 ;  /* 0x006200100e007988 */ /* 0x0007e80008000405 */
[----:B------:R3:W-:Y:S04]  /*3ede0*/  STS.U16 [R14+UR5+0x6300], R13 ;  /* 0x0063000d0e007988 */ /* 0x0007e80008000405 */
[----:B0-----:R-:W3:Y:S04]  /*3edf0*/  LDL.LU R15, [R1+0x3cbc] ;  /* 0x003cbc00010f7983 */ /* 0x001ee80000300800 */
[----:B-1----:R-:W3:Y:S04]  /*3ee00*/  LDL.LU R18, [R1+0x3cb8] ;  /* 0x003cb80001127983 */ /* 0x002ee80000300800 */
[----:B----4-:R-:W4:Y:S04]  /*3ee10*/  LDL.LU R20, [R1+0x3cb4] ;  /* 0x003cb40001147983 */ /* 0x010f280000300800 */
[----:B--2---:R-:W2:Y:S04]  /*3ee20*/  LDL.LU R19, [R1+0x3cb0] ;  /* 0x003cb00001137983 */ /* 0x004ea80000300800 */
[----:B---3--:R-:W3:Y:S04]  /*3ee30*/  LDL.LU R17, [R1+0x3cac] ;  /* 0x003cac0001117983 */ /* 0x008ee80000300800 */
[----:B------:R-:W4:Y:S04]  /*3ee40*/  LDL.LU R16, [R1+0x3ca8] ;  /* 0x003ca80001107983 */ /* 0x000f280000300800 */
[----:B------:R0:W-:Y:S04]  /*3ee50*/  STS.U16 [R14+UR5+0x7200], R21 ;  /* 0x007200150e007988 */ /* 0x0001e80008000405 */
[----:B------:R-:W2:Y:S04]  /*3ee60*/  LDL.LU R13, [R1+0x3ca4] ;  /* 0x003ca400010d7983 */ /* 0x000ea80000300800 */
[----:B------:R1:W-:Y:S04]  /*3ee70*/  STS.U16 [R14+UR5+0x7300], R22 ;  /* 0x007300160e007988 */ /* 0x0003e80008000405 */
[----:B------:R1:W-:Y:S04]  /*3ee80*/  STS.U16 [R14+UR5+0x8200], R23 ;  /* 0x008200170e007988 */ /* 0x0003e80008000405 */
[----:B------:R1:W-:Y:S04]  /*3ee90*/  STS.U16 [R14+UR5+0x8300], R24 ;  /* 0x008300180e007988 */ /* 0x0003e80008000405 */
[----:B------:R1:W-:Y:S04]  /*3eea0*/  STS.U16 [R14+UR5+0x9200], R25 ;  /* 0x009200190e007988 */ /* 0x0003e80008000405 */
[----:B------:R1:W-:Y:S04]  /*3eeb0*/  STS.U16 [R14+UR5+0x9300], R26 ;  /* 0x0093001a0e007988 */ /* 0x0003e80008000405 */
[----:B0-----:R-:W3:Y:S04]  /*3eec0*/  LDL.LU R21, [R1+0x3ca0] ;  /* 0x003ca00001157983 */ /* 0x001ee80000300800 */
[----:B-1----:R-:W4:Y:S04]  /*3eed0*/  LDL.LU R22, [R1+0x3c9c] ;  /* 0x003c9c0001167983 */ /* 0x002f280000300800 */
[----:B------:R-:W2:Y:S04]  /*3eee0*/  LDL.LU R23, [R1+0x3c98] ;  /* 0x003c980001177983 */ /* 0x000ea80000300800 */
[----:B------:R0:W-:Y:S04]  /*3eef0*/  STS.U16 [R14+UR5+0xa200], R27 ;  /* 0x00a2001b0e007988 */ /* 0x0001e80008000405 */
[----:B------:R-:W3:Y:S04]  /*3ef00*/  LDL.LU R24, [R1+0x3c94] ;  /* 0x003c940001187983 */ /* 0x000ee80000300800 */
[----:B------:R-:W4:Y:S04]  /*3ef10*/  LDL.LU R25, [R1+0x3c90] ;  /* 0x003c900001197983 */ /* 0x000f280000300800 */
[----:B------:R-:W2:Y:S04]  /*3ef20*/  LDL.LU R26, [R1+0x3c8c] ;  /* 0x003c8c00011a7983 */ /* 0x000ea80000300800 */
[----:B------:R1:W-:Y:S04]  /*3ef30*/  STS.U16 [R14+UR5+0xa300], R28 ;  /* 0x00a3001c0e007988 */ /* 0x0003e80008000405 */
[----:B------:R1:W-:Y:S04]  /*3ef40*/  STS.U16 [R14+UR5+0xb200], R29 ;  /* 0x00b2001d0e007988 */ /* 0x0003e80008000405 */
[----:B------:R1:W-:Y:S04]  /*3ef50*/  STS.U16 [R14+UR5+0xb300], R5 ;  /* 0x00b300050e007988 */ /* 0x0003e80008000405 */
[----:B------:R1:W-:Y:S04]  /*3ef60*/  STS.U16 [R14+UR5+0xc200], R4 ;  /* 0x00c200040e007988 */ /* 0x0003e80008000405 */
[----:B0-----:R-:W3:Y:S04]  /*3ef70*/  LDL.LU R27, [R1+0x3c88] ;  /* 0x003c8800011b7983 */ /* 0x001ee80000300800 */
[----:B-1----:R-:W4:Y:S04]  /*3ef80*/  LDL.LU R28, [R1+0x3c84] ;  /* 0x003c8400011c7983 */ /* 0x002f280000300800 */
[----:B------:R-:W2:Y:S04]  /*3ef90*/  LDL.LU R29, [R1+0x3c80] ;  /* 0x003c8000011d7983 */ /* 0x000ea80000300800 */
[----:B------:R-:W3:Y:S04]  /*3efa0*/  LDL R5, [R1+0x2a20] ;  /* 0x002a200001057983 */ /* 0x000ee80000100800 */
[----:B------:R-:W3:Y:S01]  /*3efb0*/  LDL R4, [R1+0x2a24] ;  /* 0x002a240001047983 */ /* 0x000ee20000100800 */
[----:B------:R-:W-:-:S06]  /*3efc0*/  PRMT R18, RZ, 0x7610, R18 ;  /* 0x00007610ff127816 */ /* 0x000fcc0000000012 */
[----:B---3--:R-:W3:Y:S04]  /*3efd0*/  @!P3 LDG.E.U16 R18, desc[UR10][R4.64] ;  /* 0x0000000a0412b981 */ /* 0x008ee8000c1e1500 */
[----:B--2---:R-:W-:Y:S04]  /*3efe0*/  STS.U16 [R14+UR5+0xc300], R29 ;  /* 0x00c3001d0e007988 */ /* 0x004fe80008000405 */
        /* <DEDUP_REMOVED lines=12> */
[----:B------:R0:W-:Y:S04]  /*3f0b0*/  STS.U16 [R14+UR5+0x13200], R20 ;  /* 0x013200140e007988 */ /* 0x0001e80008000405 */
[----:B0-----:R-:W2:Y:S04]  /*3f0c0*/  LDL.LU R14, [R1+0x3c7c] ;  /* 0x003c7c00010e7983 */ /* 0x001ea80000300800 */
        /* <DEDUP_REMOVED lines=6051> */
[----:B------:R-:W3:Y:S02]  /*56b00*/  LDL R5, [R1+0x10ec] ;  /* 0x0010ec0001057983 */ /* 0x000ee40000100800 */
[----:B---3--:R-:W-:-:S02]  /*56b10*/  @!P3 LOP3.LUT R5, R5, R4, RZ, 0x3c, !PT ;  /* 0x000000040505b212 */ /* 0x008fc400078e3cff */
[----:B--2---:R-:W-:Y:S02]  /*56b20*/  PRMT R18, RZ, 0x7610, R18 ;  /* 0x00007610ff127816 */ /* 0x004fe40000000012 */
        /* <DEDUP_REMOVED lines=908> */
[----:B------:R-:W-:Y:S01]  /*5a3f0*/  @!P6 LOP3.LUT R5, R5, R4, RZ, 0x3c, !PT ;  /* 0x000000040505e212 */ /* 0x000fe200078e3cff */
[----:B---3--:R-:W-:Y:S04]  /*5a400*/  STL [R1+0x2f70], R16 ;  /* 0x002f701001007387 */ /* 0x008fe80000100800 */
[----:B------:R0:W3:Y:S04]  /*5a410*/  @!P6 LDG.E.U16 R13, desc[UR10][R4.64] ;  /* 0x0000000a040de981 */ /* 0x0000e8000c1e1500 */
[----:B------:R-:W0:Y:S04]  /*5a420*/  LDL R4, [R1+0x2b44] ;  /* 0x002b440001047983 */ /* 0x000e280000100800 */
[----:B------:R-:W0:Y:S01]  /*5a430*/  LDL R5, [R1+0x2b50] ;  /* 0x002b500001057983 */ /* 0x000e220000100800 */
[----:B--2---:R-:W-:-:S02]  /*5a440*/  PRMT R18, RZ, 0x7610, R18 ;  /* 0x00007610ff127816 */ /* 0x004fc40000000012 */
        /* <DEDUP_REMOVED lines=292> */
[----:B------:R-:W4:Y:S02]  /*5b690*/  LDL R5, [R1+0x2c74] ;  /* 0x002c740001057983 */ /* 0x000f240000100800 */
[----:B----4-:R-:W-:-:S02]  /*5b6a0*/  @!P6 LOP3.LUT R5, R5, R4, RZ, 0x3c, !PT ;  /* 0x000000040505e212 */ /* 0x010fc400078e3cff */
[----:B--2---:R-:W-:Y:S02]  /*5b6b0*/  PRMT R18, RZ, 0x7610, R18 ;  /* 0x00007610ff127816 */ /* 0x004fe40000000012 */
[----:B------:R-:W-:-:S04]  /*5b6c0*/  @!P6 LOP3.LUT R4, R5, R4, RZ, 0x3c, !PT ;  /* 0x000000040504e212 */ /* 0x000fc800078e3cff */
[----:B------:R-:W-:-:S05]  /*5b6d0*/  @!P6 LOP3.LUT R5, R5, R4, RZ, 0x3c, !PT ;  /* 0x000000040505e212 */ /* 0x000fca00078e3cff */
[----:B------:R-:W2:Y:S04]  /*5b6e0*/  @!P6 LDG.E.U16 R18, desc[UR10][R4.64] ;  /* 0x0000000a0412e981 */ /* 0x000ea8000c1e1500 */
        /* <DEDUP_REMOVED lines=26> */
[----:B------:R-:W2:Y:S01]  /*5b890*/  @!P3 LDG.E.U16 R18, desc[UR10][R4.64] ;  /* 0x0000000a0412b981 */ /* 0x000ea2000c1e1500 */
[----:B------:R-:W-:-:S03]  /*5b8a0*/  PRMT R14, RZ, 0x7610, R14 ;  /* 0x00007610ff0e7816 */ /* 0x000fc6000000000e */
[----:B--2---:R0:W-:Y:S04]  /*5b8b0*/  STL [R1+0x70], R18 ;  /* 0x0000701201007387 */ /* 0x0041e80000100800 */
[----:B0-----:R-:W2:Y:S04]  /*5b8c0*/  LDL.LU R18, [R1+0x2fe8] ;  /* 0x002fe80001127983 */ /* 0x001ea80000300800 */
[----:B------:R-:W4:Y:S01]  /*5b8d0*/  LDL R5, [R1+0x2c8c] ;  /* 0x002c8c0001057983 */ /* 0x000f220000100800 */
[----:B---3--:R-:W-:-:S03]  /*5b8e0*/  @!P6 IMAD.MOV.U32 R4, RZ, RZ, R15 ;  /* 0x000000ffff04e224 */ /* 0x008fc600078e000f */
[----:B------:R-:W3:Y:S04]  /*5b8f0*/  LDL R15, [R1+0x2d3c] ;  /* 0x002d3c00010f7983 */ /* 0x000ee80000100800 */
[----:B----4-:R0:W4:Y:S04]  /*5b900*/  @!P6 LDG.E.U16 R14, desc[UR10][R4.64] ;  /* 0x0000000a040ee981 */ /* 0x010128000c1e1500 */
[----:B------:R-:W0:Y:S04]  /*5b910*/  LDL R4, [R1+0x2c78] ;  /* 0x002c780001047983 */ /* 0x000e280000100800 */
[----:B------:R-:W0:Y:S01]  /*5b920*/  LDL R5, [R1+0x2ca0] ;  /* 0x002ca00001057983 */ /* 0x000e220000100800 */
[----:B--2---:R-:W-:-:S02]  /*5b930*/  PRMT R18, RZ, 0x7610, R18 ;  /* 0x00007610ff127816 */ /* 0x004fc40000000012 */
[----:B0-----:R-:W-:-:S04]  /*5b940*/  @!P3 LOP3.LUT R5, R5, R4, RZ, 0x3c, !PT ;  /* 0x000000040505b212 */ /* 0x001fc800078e3cff */
[----:B------:R-:W-:-:S04]  /*5b950*/  @!P3 LOP3.LUT R4, R5, R4, RZ, 0x3c, !PT ;  /* 0x000000040504b212 */ /* 0x000fc800078e3cff */
[----:B------:R-:W-:-:S05]  /*5b960*/  @!P3 LOP3.LUT R5, R5, R4, RZ, 0x3c, !PT ;  /* 0x000000040505b212 */ /* 0x000fca00078e3cff */
[----:B------:R-:W2:Y:S04]  /*5b970*/  @!P3 LDG.E.U16 R18, desc[UR10][R4.64] ;  /* 0x0000000a0412b981 */ /* 0x000ea8000c1e1500 */
[----:B----4-:R0:W-:Y:S04]  /*5b980*/  STL [R1+0x6c], R14 ;  /* 0x00006c0e01007387 */ /* 0x0101e80000100800 */
        /* <DEDUP_REMOVED lines=13> */
[----:B0-----:R-:W-:-:S04]  /*5ba60*/  @!P6 LOP3.LUT R5, R5, R4, RZ, 0x3c, !PT ;  /* 0x000000040505e212 */ /* 0x001fc800078e3cff */
[----:B------:R-:W-:-:S04]  /*5ba70*/  @!P6 LOP3.LUT R4, R5, R4, RZ, 0x3c, !PT ;  /* 0x000000040504e212 */ /* 0x000fc800078e3cff */
[----:B------:R-:W-:Y:S01]  /*5ba80*/  @!P6 LOP3.LUT R5, R5, R4, RZ, 0x3c, !PT ;  /* 0x000000040505e212 */ /* 0x000fe200078e3cff */
[----:B----4-:R-:W-:Y:S04]  /*5ba90*/  STL [R1+0x2f88], R8 ;  /* 0x002f880801007387 */ /* 0x010fe80000100800 */
[----:B------:R0:W4:Y:S04]  /*5baa0*/  @!P6 LDG.E.U16 R7, desc[UR10][R4.64] ;  /* 0x0000000a0407e981 */ /* 0x000128000c1e1500 */
[----:B------:R-:W0:Y:S04]  /*5bab0*/  LDL R4, [R1+0x2d18] ;  /* 0x002d180001047983 */ /* 0x000e280000100800 */
[----:B------:R-:W0:Y:S01]  /*5bac0*/  LDL R5, [R1+0x2d40] ;  /* 0x002d400001057983 */ /* 0x000e220000100800 */
[----:B------:R-:W-:-:S02]  /*5bad0*/  PRMT R6, RZ, 0x7610, R6 ;  /* 0x00007610ff067816 */ /* 0x000fc40000000006 */
[----:B0-----:R-:W-:-:S04]  /*5bae0*/  @!P3 LOP3.LUT R5, R5, R4, RZ, 0x3c, !PT ;  /* 0x000000040505b212 */ /* 0x001fc800078e3cff */
[----:B------:R-:W-:-:S04]  /*5baf0*/  @!P3 LOP3.LUT R4, R5, R4, RZ, 0x3c, !PT ;  /* 0x000000040504b212 */ /* 0x000fc800078e3cff */
[----:B------:R-:W-:-:S05]  /*5bb00*/  @!P3 LOP3.LUT R5, R5, R4, RZ, 0x3c, !PT ;  /* 0x000000040505b212 */ /* 0x000fca00078e3cff */
[----:B------:R0:W2:Y:S04]  /*5bb10*/  @!P3 LDG.E.U16 R6, desc[UR10][R4.64] ;  /* 0x0000000a0406b981 */ /* 0x0000a8000c1e1500 */
[----:B----4-:R-:W-:Y:S01]  /*5bb20*/  STL [R1+0x2f8c], R7 ;  /* 0x002f8c0701007387 */ /* 0x010fe20000100800 */
[----:B0-----:R-:W-:-:S06]  /*5bb30*/  PRMT R5, RZ, 0x7610, R5 ;  /* 0x00007610ff057816 */ /* 0x001fcc0000000005 */
[----:B---3--:R-:W3:Y:S04]  /*5bb40*/  @!P6 LDG.E.U16 R5, desc[UR10][R14.64] ;  /* 0x0000000a0e05e981 */ /* 0x008ee8000c1e1500 */
[----:B--2---:R-:W-:Y:S04]  /*5bb50*/  STL [R1+0x2f90], R6 ;  /* 0x002f900601007387 */ /* 0x004fe80000100800 */
[----:B------:R-:W2:Y:S04]  /*5bb60*/  LDL R14, [R1+0x2d84] ;  /* 0x002d8400010e7983 */ /* 0x000ea80000100800 */
[----:B------:R-:W2:Y:S01]  /*5bb70*/  LDL R15, [R1+0x2d88] ;  /* 0x002d8800010f7983 */ /* 0x000ea20000100800 */
[----:B------:R-:W-:-:S03]  /*5bb80*/  PRMT R4, RZ, 0x7610, R4 ;  /* 0x00007610ff047816 */ /* 0x000fc60000000004 */
[----:B---3--:R-:W-:Y:S01]  /*5bb90*/  STL [R1+0x2f94], R5 ;  /* 0x002f940501007387 */ /* 0x008fe20000100800 */
        /* <DEDUP_REMOVED lines=9> */
[----:B------:R-:W-:Y:S01]  /*5bc30*/  @!P6 LOP3.LUT R15, R15, R14, RZ, 0x3c, !PT ;  /* 0x0000000e0f0fe212 */ /* 0x000fe200078e3cff */
[----:B--2---:R-:W-:Y:S04]  /*5bc40*/  STL [R1+0x2f98], R4 ;  /* 0x002f980401007387 */ /* 0x004fe80000100800 */
[----:B------:R0:W2:Y:S04]  /*5bc50*/  @!P6 LDG.E.U16 R0, desc[UR10][R14.64] ;  /* 0x0000000a0e00e981 */ /* 0x0000a8000c1e1500 */
[----:B------:R-:W0:Y:S04]  /*5bc60*/  LDL R14, [R1+0x2c9c] ;  /* 0x002c9c00010e7983 */ /* 0x000e280000100800 */
[----:B------:R-:W0:Y:S01]  /*5bc70*/  LDL R15, [R1+0x2ca8] ;  /* 0x002ca800010f7983 */ /* 0x000e220000100800 */
[----:B------:R-:W-:-:S02]  /*5bc80*/  PRMT R12, RZ, 0x7610, R12 ;  /* 0x00007610ff0c7816 */ /* 0x000fc4000000000c */
        /* <DEDUP_REMOVED lines=17> */
[----:B------:R-:W4:Y:S02]  /*5bda0*/  LDL R15, [R1+0x2cd4] ;  /* 0x002cd400010f7983 */ /* 0x000f240000100800 */
[----:B----4-:R-:W-:-:S02]  /*5bdb0*/  @!P6 LOP3.LUT R15, R15, R14, RZ, 0x3c, !PT ;  /* 0x0000000e0f0fe212 */ /* 0x010fc400078e3cff */
[----:B---3--:R-:W-:Y:S02]  /*5bdc0*/  PRMT R18, RZ, 0x7610, R18 ;  /* 0x00007610ff127816 */ /* 0x008fe40000000012 */
[----:B------:R-:W-:-:S04]  /*5bdd0*/  @!P6 LOP3.LUT R14, R15, R14, RZ, 0x3c, !PT ;  /* 0x0000000e0f0ee212 */ /* 0x000fc800078e3cff */
[----:B------:R-:W-:-:S05]  /*5bde0*/  @!P6 LOP3.LUT R15, R15, R14, RZ, 0x3c, !PT ;  /* 0x0000000e0f0fe212 */ /* 0x000fca00078e3cff */
[----:B------:R-:W3:Y:S04]  /*5bdf0*/  @!P6 LDG.E.U16 R18, desc[UR10][R14.64] ;  /* 0x0000000a0e12e981 */ /* 0x000ee8000c1e1500 */
        /* <DEDUP_REMOVED lines=29> */
[----:B------:R-:W4:Y:S01]  /*5bfd0*/  LDL R15, [R1+0x2cec] ;  /* 0x002cec00010f7983 */ /* 0x000f220000100800 */
[----:B--2---:R-:W-:-:S03]  /*5bfe0*/  @!P6 IMAD.MOV.U32 R14, RZ, RZ, R12 ;  /* 0x000000ffff0ee224 */ /* 0x004fc600078e000c */
[----:B------:R-:W2:Y:S01]  /*5bff0*/  LDL R12, [R1+0x2d20] ;  /* 0x002d2000010c7983 */ /* 0x000ea20000100800 */
[----:B---3--:R-:W-:-:S06]  /*5c000*/  PRMT R18, RZ, 0x7610, R18 ;  /* 0x00007610ff127816 */ /* 0x008fcc0000000012 */
[----:B----4-:R-:W3:Y:S04]  /*5c010*/  @!P6 LDG.E.U16 R18, desc[UR10][R14.64] ;  /* 0x0000000a0e12e981 */ /* 0x010ee8000c1e1500 */
        /* <DEDUP_REMOVED lines=24> */
[----:B----4-:R0:W-:Y:S04]  /*5c1a0*/  STL [R1+0x30], R16 ;  /* 0x0000301001007387 */ /* 0x0101e80000100800 */
[----:B------:R1:W4:Y:S01]  /*5c1b0*/  @!P3 LDG.E.U16 R6, desc[UR10][R14.64] ;  /* 0x0000000a0e06b981 */ /* 0x000322000c1e1500 */
[----:B---3--:R-:W-:-:S03]  /*5c1c0*/  PRMT R18, RZ, 0x7610, R18 ;  /* 0x00007610ff127816 */ /* 0x008fc60000000012 */
[----:B0-----:R-:W3:Y:S04]  /*5c1d0*/  LDL R16, [R1+0x2d50] ;  /* 0x002d500001107983 */ /* 0x001ee80000100800 */
[----:B------:R-:W1:Y:S04]  /*5c1e0*/  LDL R14, [R1+0x2d0c] ;  /* 0x002d0c00010e7983 */ /* 0x000e680000100800 */
[----:B------:R-:W1:Y:S02]  /*5c1f0*/  LDL R15, [R1+0x2d14] ;  /* 0x002d1400010f7983 */ /* 0x000e640000100800 */
[----:B-1----:R-:W-:-:S04]  /*5c200*/  @!P6 LOP3.LUT R15, R15, R14, RZ, 0x3c, !PT ;  /* 0x0000000e0f0fe212 */ /* 0x002fc800078e3cff */
[----:B------:R-:W-:-:S04]  /*5c210*/  @!P6 LOP3.LUT R14, R15, R14, RZ, 0x3c, !PT ;  /* 0x0000000e0f0ee212 */ /* 0x000fc800078e3cff */
[----:B------:R-:W-:-:S05]  /*5c220*/  @!P6 LOP3.LUT R15, R15, R14, RZ, 0x3c, !PT ;  /* 0x0000000e0f0fe212 */ /* 0x000fca00078e3cff */
[----:B------:R-:W2:Y:S04]  /*5c230*/  @!P6 LDG.E.U16 R18, desc[UR10][R14.64] ;  /* 0x0000000a0e12e981 */ /* 0x000ea8000c1e1500 */
[----:B----4-:R0:W-:Y:S04]  /*5c240*/  STL [R1+0x2c], R6 ;  /* 0x00002c0601007387 */ /* 0x0101e80000100800 */
[----:B0-----:R-:W4:Y:S04]  /*5c250*/  LDL R6, [R1+0x2d54] ;  /* 0x002d540001067983 */ /* 0x001f280000100800 */
[----:B--2---:R0:W-:Y:S04]  /*5c260*/  STL [R1+0x28], R18 ;  /* 0x0000281201007387 */ /* 0x0041e80000100800 */
[----:B0-----:R-:W2:Y:S04]  /*5c270*/  LDL.LU R18, [R1+0x2fc4] ;  /* 0x002fc40001127983 */ /* 0x001ea80000300800 */
[----:B------:R-:W3:Y:S01]  /*5c280*/  LDL R15, [R1+0x2cf8] ;  /* 0x002cf800010f7983 */ /* 0x000ee20000100800 */
[----:B------:R-:W-:Y:S01]  /*5c290*/  PRMT R2, RZ, 0x7610, R2 ;  /* 0x00007610ff027816 */ /* 0x000fe20000000002 */
[----:B------:R-:W-:-:S02]  /*5c2a0*/  @!P3 IMAD.MOV.U32 R14, RZ, RZ, R12 ;  /* 0x000000ffff0eb224 */ /* 0x000fc400078e000c */
[----:B------:R-:W2:Y:S04]  /*5c2b0*/  LDL R12, [R1+0x2d60] ;  /* 0x002d6000010c7983 */ /* 0x000ea80000100800 */
[----:B---3--:R-:W3:Y:S04]  /*5c2c0*/  @!P3 LDG.E.U16 R2, desc[UR10][R14.64] ;  /* 0x0000000a0e02b981 */ /* 0x008ee8000c1e1500 */
[----:B---3--:R-:W-:Y:S04]  /*5c2d0*/  STL [R1+0x24], R2 ;  /* 0x0000240201007387 */ /* 0x008fe80000100800 */
[----:B------:R-:W3:Y:S04]  /*5c2e0*/  LDL R14, [R1+0x2d1c] ;  /* 0x002d1c00010e7983 */ /* 0x000ee80000100800 */
[----:B------:R-:W3:Y:S01]  /*5c2f0*/  LDL R15, [R1+0x2d28] ;  /* 0x002d2800010f7983 */ /* 0x000ee20000100800 */
[----:B------:R-:W-:-:S02]  /*5c300*/  PRMT R11, RZ, 0x7610, R11 ;  /* 0x00007610ff0b7816 */ /* 0x000fc4000000000b */
[----:B---3--:R-:W-:-:S04]  /*5c310*/  @!P6 LOP3.LUT R15, R15, R14, RZ, 0x3c, !PT ;  /* 0x0000000e0f0fe212 */ /* 0x008fc800078e3cff */
[----:B------:R-:W-:-:S04]  /*5c320*/  @!P6 LOP3.LUT R14, R15, R14, RZ, 0x3c, !PT ;  /* 0x0000000e0f0ee212 */ /* 0x000fc800078e3cff */
[----:B------:R-:W-:-:S05]  /*5c330*/  @!P6 LOP3.LUT R15, R15, R14, RZ, 0x3c, !PT ;  /* 0x0000000e0f0fe212 */ /* 0x000fca00078e3cff */
[----:B------:R0:W3:Y:S04]  /*5c340*/  @!P6 LDG.E.U16 R11, desc[UR10][R14.64] ;  /* 0x0000000a0e0be981 */ /* 0x0000e8000c1e1500 */
[----:B------:R-:W4:Y:S01]  /*5c350*/  LDL R15, [R1+0x2d44] ;  /* 0x002d4400010f7983 */ /* 0x000f220000100800 */
[----:B------:R-:W-:Y:S01]  /*5c360*/  PRMT R10, RZ, 0x7610, R10 ;  /* 0x00007610ff0a7816 */ /* 0x000fe2000000000a */
[----:B0-----:R-:W-:Y:S02]  /*5c370*/  @!P3 IMAD.MOV.U32 R14, RZ, RZ, R16 ;  /* 0x000000ffff0eb224 */ /* 0x001fe400078e0010 */
[----:B---3--:R0:W-:Y:S01]  /*5c380*/  STL [R1+0x20], R11 ;  /* 0x0000200b01007387 */ /* 0x0081e20000100800 */
[----:B------:R-:W-:-:S03]  /*5c390*/  PRMT R5, RZ, 0x7610, R5 ;  /* 0x00007610ff057816 */ /* 0x000fc60000000005 */
[----:B------:R-:W3:Y:S04]  /*5c3a0*/  LDL R16, [R1+0x2d64] ;  /* 0x002d640001107983 */ /* 0x000ee80000100800 */
[----:B----4-:R1:W4:Y:S04]  /*5c3b0*/  @!P3 LDG.E.U16 R10, desc[UR10][R14.64] ;  /* 0x0000000a0e0ab981 */ /* 0x010328000c1e1500 */
[----:B0-----:R-:W3:Y:S04]  /*5c3c0*/  LDL R11, [R1+0x2d68] ;  /* 0x002d6800010b7983 */ /* 0x001ee80000100800 */
[----:B------:R-:W2:Y:S01]  /*5c3d0*/  LDL R15, [R1+0x2d4c] ;  /* 0x002d4c00010f7983 */ /* 0x000ea20000100800 */
[----:B-1----:R-:W-:-:S03]  /*5c3e0*/  @!P6 IMAD.MOV.U32 R14, RZ, RZ, R6 ;  /* 0x000000ffff0ee224 */ /* 0x002fc600078e0006 */
[----:B----4-:R0:W-:Y:S01]  /*5c3f0*/  STL [R1+0x1c], R10 ;  /* 0x00001c0a01007387 */ /* 0x0101e20000100800 */
[----:B------:R-:W-:-:S03]  /*5c400*/  PRMT R4, RZ, 0x7610, R4 ;  /* 0x00007610ff047816 */ /* 0x000fc60000000004 */
[----:B------:R-:W4:Y:S04]  /*5c410*/  LDL R6, [R1+0x2d6c] ;  /* 0x002d6c0001067983 */ /* 0x000f280000100800 */
[----:B--2---:R1:W2:Y:S04]  /*5c420*/  @!P6 LDG.E.U16 R5, desc[UR10][R14.64] ;  /* 0x0000000a0e05e981 */ /* 0x0042a8000c1e1500 */
[----:B0-----:R-:W4:Y:S04]  /*5c430*/  LDL R10, [R1+0x2d70] ;  /* 0x002d7000010a7983 */ /* 0x001f280000100800 */
[----:B------:R-:W3:Y:S01]  /*5c440*/  LDL R15, [R1+0x2d38] ;  /* 0x002d3800010f7983 */ /* 0x000ee20000100800 */
[----:B-1----:R-:W-:-:S03]  /*5c450*/  @!P3 IMAD.MOV.U32 R14, RZ, RZ, R12 ;  /* 0x000000ffff0eb224 */ /* 0x002fc600078e000c */
[----:B--2---:R0:W-:Y:S01]  /*5c460*/  STL [R1+0x18], R5 ;  /* 0x0000180501007387 */ /* 0x0041e20000100800 */
[----:B------:R-:W-:-:S03]  /*5c470*/  PRMT R7, RZ, 0x7610, R7 ;  /* 0x00007610ff077816 */ /* 0x000fc60000000007 */
[----:B------:R-:W2:Y:S04]  /*5c480*/  LDL R12, [R1+0x2d58] ;  /* 0x002d5800010c7983 */ /* 0x000ea80000100800 */
[----:B---3--:R1:W3:Y:S04]  /*5c490*/  @!P3 LDG.E.U16 R4, desc[UR10][R14.64] ;  /* 0x0000000a0e04b981 */ /* 0x0082e8000c1e1500 */
[----:B0-----:R-:W2:Y:S04]  /*5c4a0*/  LDL R5, [R1+0x2d74] ;  /* 0x002d740001057983 */ /* 0x001ea80000100800 */
[----:B------:R-:W4:Y:S01]  /*5c4b0*/  LDL R15, [R1+0x2d5c] ;  /* 0x002d5c00010f7983 */ /* 0x000f220000100800 */
[----:B-1----:R-:W-:Y:S01]  /*5c4c0*/  @!P6 IMAD.MOV.U32 R14, RZ, RZ, R11 ;  /* 0x000000ffff0ee224 */ /* 0x002fe200078e000b */
[----:B------:R-:W-:-:S02]  /*5c4d0*/  PRMT R9, RZ, 0x7610, R9 ;  /* 0x00007610ff097816 */ /* 0x000fc40000000009 */
[----:B---3--:R0:W-:Y:S01]  /*5c4e0*/  STL [R1+0x14], R4 ;  /* 0x0000140401007387 */ /* 0x0081e20000100800 */
[----:B------:R-:W-:-:S03]  /*5c4f0*/  PRMT R13, RZ, 0x7610, R13 ;  /* 0x00007610ff0d7816 */ /* 0x000fc6000000000d */
[----:B------:R-:W3:Y:S04]  /*5c500*/  LDL R11, [R1+0xe34] ;  /* 0x000e3400010b7983 */ /* 0x000ee80000100800 */
[----:B----4-:R1:W4:Y:S04]  /*5c510*/  @!P6 LDG.E.U16 R7, desc[UR10][R14.64] ;  /* 0x0000000a0e07e981 */ /* 0x010328000c1e1500 */
[----:B0-----:R-:W3:Y:S01]  /*5c520*/  LDL R4, [R1+0x2d78] ;  /* 0x002d780001047983 */ /* 0x001ee20000100800 */
[----:B-1----:R-:W-:Y:S02]  /*5c530*/  @!P3 IMAD.MOV.U32 R14, RZ, RZ, R10 ;  /* 0x000000ffff0eb224 */ /* 0x002fe400078e000a */
[----:B------:R-:W-:-:S05]  /*5c540*/  @!P3 IMAD.MOV.U32 R15, RZ, RZ, R16 ;  /* 0x000000ffff0fb224 */ /* 0x000fca00078e0010 */
[----:B------:R2:W3:Y:S01]  /*5c550*/  @!P3 LDG.E.U16 R9, desc[UR10][R14.64] ;  /* 0x0000000a0e09b981 */ /* 0x0004e2000c1e1500 */
[----:B------:R-:W-:Y:S01]  /*5c560*/  PRMT R0, RZ, 0x7610, R0 ;  /* 0x00007610ff007816 */ /* 0x000fe20000000000 */
[----:B--2---:R-:W-:Y:S02]  /*5c570*/  @!P6 IMAD.MOV.U32 R14, RZ, RZ, R5 ;  /* 0x000000ffff0ee224 */ /* 0x004fe400078e0005 */
[----:B------:R-:W-:-:S05]  /*5c580*/  @!P6 IMAD.MOV.U32 R15, RZ, RZ, R6 ;  /* 0x000000ffff0fe224 */ /* 0x000fca00078e0006 */
[----:B------:R0:W2:Y:S02]  /*5c590*/  @!P6 LDG.E.U16 R13, desc[UR10][R14.64] ;  /* 0x0000000a0e0de981 */ /* 0x0000a4000c1e1500 */
[----:B0-----:R-:W-:Y:S02]  /*5c5a0*/  @!P3 IMAD.MOV.U32 R15, RZ, RZ, R12 ;  /* 0x000000ffff0fb224 */ /* 0x001fe400078e000c */
[----:B----4-:R0:W-:Y:S01]  /*5c5b0*/  STL [R1+0x10], R7 ;  /* 0x0000100701007387 */ /* 0x0101e20000100800 */
[----:B---3--:R-:W-:-:S03]  /*5c5c0*/  @!P3 IMAD.MOV.U32 R14, RZ, RZ, R4 ;  /* 0x000000ffff0eb224 */ /* 0x008fc600078e0004 */
[----:B------:R-:W3:Y:S04]  /*5c5d0*/  LDL R10, [R1+0xe2c] ;  /* 0x000e2c00010a7983 */ /* 0x000ee80000100800 */
[----:B------:R1:W4:Y:S04]  /*5c5e0*/  @!P3 LDG.E.U16 R0, desc[UR10][R14.64] ;  /* 0x0000000a0e00b981 */ /* 0x000328000c1e1500 */
[----:B0-----:R-:W2:Y:S04]  /*5c5f0*/  LDL R7, [R1+0xe38] ;  /* 0x000e380001077983 */ /* 0x001ea80000100800 */
[----:B------:R0:W-:Y:S01]  /*5c600*/  STL [R1+0xc], R9 ;  /* 0x00000c0901007387 */ /* 0x0001e20000100800 */
[----:B------:R-:W-:Y:S01]  /*5c610*/  PRMT R8, RZ, 0x7610, R8 ;  /* 0x00007610ff087816 */ /* 0x000fe20000000008 */
[----:B-1----:R-:W-:-:S02]  /*5c620*/  @!P6 IMAD.MOV.U32 R15, RZ, RZ, R11 ;  /* 0x000000ffff0fe224 */ /* 0x002fc400078e000b */
[----:B------:R-:W3:Y:S04]  /*5c630*/  LDL R6, [R1+0xe24] ;  /* 0x000e240001067983 */ /* 0x000ee80000100800 */
[----:B------:R-:W3:Y:S04]  /*5c640*/  LDL R5, [R1+0xe28] ;  /* 0x000e280001057983 */ /* 0x000ee80000100800 */
[----:B------:R-:W3:Y:S04]  /*5c650*/  LDL R4, [R1+0xe1c] ;  /* 0x000e1c0001047983 */ /* 0x000ee80000100800 */
[----:B0-----:R-:W3:Y:S01]  /*5c660*/  LDL R9, [R1+0xe30] ;  /* 0x000e300001097983 */ /* 0x001ee20000100800 */
[----:B------:R-:W-:Y:S01]  /*5c670*/  PRMT R29, RZ, 0x7610, R29 ;  /* 0x00007610ff1d7816 */ /* 0x000fe2000000001d */
[----:B--2---:R-:W-:-:S02]  /*5c680*/  @!P6 IMAD.MOV.U32 R14, RZ, RZ, R7 ;  /* 0x000000ffff0ee224 */ /* 0x004fc400078e0007 */
[----:B----4-:R0:W-:Y:S01]  /*5c690*/  STL [R1+0x4], R0 ;  /* 0x0000040001007387 */ /* 0x0101e20000100800 */
[----:B------:R-:W-:-:S03]  /*5c6a0*/  PRMT R27, RZ, 0x7610, R27 ;  /* 0x00007610ff1b7816 */ /* 0x000fc6000000001b */
[----:B------:R-:W2:Y:S04]  /*5c6b0*/  LDL R7, [R1+0x2d80] ;  /* 0x002d800001077983 */ /* 0x000ea80000100800 */
[----:B------:R3:W4:Y:S04]  /*5c6c0*/  @!P6 LDG.E.U16 R8, desc[UR10][R14.64] ;  /* 0x0000000a0e08e981 */ /* 0x000728000c1e1500 */
[----:B0-----:R-:W2:Y:S01]  /*5c6d0*/  LDL R0, [R1+0xe20] ;  /* 0x000e200001007983 */ /* 0x001ea20000100800 */
[----:B---3--:R-:W-:Y:S02]  /*5c6e0*/  @!P3 IMAD.MOV.U32 R15, RZ, RZ, R10 ;  /* 0x000000ffff0fb224 */ /* 0x008fe400078e000a */
[----:B------:R-:W-:-:S05]  /*5c6f0*/  @!P3 IMAD.MOV.U32 R14, RZ, RZ, R9 ;  /* 0x000000ffff0eb224 */ /* 0x000fca00078e0009 */
[----:B------:R0:W3:Y:S01]  /*5c700*/  @!P3 LDG.E.U16 R29, desc[UR10][R14.64] ;  /* 0x0000000a0e1db981 */ /* 0x0000e2000c1e1500 */
[----:B------:R-:W-:Y:S01]  /*5c710*/  PRMT R25, RZ, 0x7610, R25 ;  /* 0x00007610ff197816 */ /* 0x000fe20000000019 */
[----:B0-----:R-:W-:Y:S02]  /*5c720*/  @!P6 IMAD.MOV.U32 R14, RZ, RZ, R5 ;  /* 0x000000ffff0ee224 */ /* 0x001fe400078e0005 */
[----:B------:R-:W-:-:S05]  /*5c730*/  @!P6 IMAD.MOV.U32 R15, RZ, RZ, R6 ;  /* 0x000000ffff0fe224 */ /* 0x000fca00078e0006 */
[----:B------:R0:W3:Y:S02]  /*5c740*/  @!P6 LDG.E.U16 R27, desc[UR10][R14.64] ;  /* 0x0000000a0e1be981 */ /* 0x0000e4000c1e1500 */
[----:B0-----:R-:W-:Y:S02]  /*5c750*/  @!P3 IMAD.MOV.U32 R15, RZ, RZ, R4 ;  /* 0x000000ffff0fb224 */ /* 0x001fe400078e0004 */
[----:B----4-:R0:W-:Y:S01]  /*5c760*/  STL [R1], R8 ;  /* 0x0000000801007387 */ /* 0x0101e20000100800 */
[----:B--2---:R-:W-:-:S03]  /*5c770*/  @!P3 IMAD.MOV.U32 R14, RZ, RZ, R0 ;  /* 0x000000ffff0eb224 */ /* 0x004fc600078e0000 */
[----:B0-----:R-:W2:Y:S04]  /*5c780*/  LDL R8, [R1+0x2d7c] ;  /* 0x002d7c0001087983 */ /* 0x001ea80000100800 */
[----:B------:R0:W4:Y:S04]  /*5c790*/  @!P3 LDG.E.U16 R25, desc[UR10][R14.64] ;  /* 0x0000000a0e19b981 */ /* 0x000128000c1e1500 */
[----:B---3--:R-:W-:Y:S04]  /*5c7a0*/  STL [R1+0x2f44], R29 ;  /* 0x002f441d01007387 */ /* 0x008fe80000100800 */
[----:B------:R-:W3:Y:S04]  /*5c7b0*/  LDL R6, [R1+0x2db4] ;  /* 0x002db40001067983 */ /* 0x000ee80000100800 */
[----:B------:R-:W3:Y:S01]  /*5c7c0*/  LDL R5, [R1+0x2db8] ;  /* 0x002db80001057983 */ /* 0x000ee20000100800 */
[----:B------:R-:W-:Y:S01]  /*5c7d0*/  PRMT R23, RZ, 0x7610, R23 ;  /* 0x00007610ff177816 */ /* 0x000fe20000000017 */
[----:B0-----:R-:W-:Y:S01]  /*5c7e0*/  @!P6 IMAD.MOV.U32 R14, RZ, RZ, R7 ;  /* 0x000000ffff0ee224 */ /* 0x001fe200078e0007 */
[----:B------:R-:W-:Y:S01]  /*5c7f0*/  PRMT R21, RZ, 0x7610, R21 ;  /* 0x00007610ff157816 */ /* 0x000fe20000000015 */
[----:B------:R-:W-:Y:S04]  /*5c800*/  STL [R1+0x2f48], R27 ;  /* 0x002f481b01007387 */ /* 0x000fe80000100800 */
[----:B------:R-:W3:Y:S04]  /*5c810*/  LDL R4, [R1+0x2dac] ;  /* 0x002dac0001047983 */ /* 0x000ee80000100800 */
[----:B------:R-:W3:Y:S01]  /*5c820*/  LDL R0, [R1+0x2db0] ;  /* 0x002db00001007983 */ /* 0x000ee20000100800 */
[----:B--2---:R-:W-:-:S03]  /*5c830*/  @!P6 IMAD.MOV.U32 R15, RZ, RZ, R8 ;  /* 0x000000ffff0fe224 */ /* 0x004fc600078e0008 */
[----:B----4-:R-:W-:Y:S04]  /*5c840*/  STL [R1+0x2f10], R25 ;  /* 0x002f101901007387 */ /* 0x010fe80000100800 */
[----:B------:R-:W2:Y:S04]  /*5c850*/  LDL R10, [R1+0x2da4] ;  /* 0x002da400010a7983 */ /* 0x000ea80000100800 */
[----:B------:R3:W4:Y:S04]  /*5c860*/  @!P6 LDG.E.U16 R23, desc[UR10][R14.64] ;  /* 0x0000000a0e17e981 */ /* 0x000728000c1e1500 */
[----:B------:R-:W-:Y:S04]  /*5c870*/  STL [R1+0x8], R13 ;  /* 0x0000080d01007387 */ /* 0x000fe80000100800 */
[----:B------:R-:W2:Y:S04]  /*5c880*/  LDL R9, [R1+0x2da8] ;  /* 0x002da80001097983 */ /* 0x000ea80000100800 */
[----:B------:R-:W2:Y:S04]  /*5c890*/  LDL R8, [R1+0x2dbc] ;  /* 0x002dbc0001087983 */ /* 0x000ea80000100800 */
[----:B------:R-:W2:Y:S01]  /*5c8a0*/  LDL R7, [R1+0x2dc0] ;  /* 0x002dc00001077983 */ /* 0x000ea20000100800 */
[----:B---3--:R-:W-:-:S02]  /*5c8b0*/  @!P3 IMAD.MOV.U32 R14, RZ, RZ, R5 ;  /* 0x000000ffff0eb224 */ /* 0x008fc400078e0005 */
[----:B------:R-:W-:-:S05]  /*5c8c0*/  @!P3 IMAD.MOV.U32 R15, RZ, RZ, R6 ;  /* 0x000000ffff0fb224 */ /* 0x000fca00078e0006 */
[----:B------:R0:W3:Y:S01]  /*5c8d0*/  @!P3 LDG.E.U16 R21, desc[UR10][R14.64] ;  /* 0x0000000a0e15b981 */ /* 0x0000e2000c1e1500 */
[----:B------:R-:W-:Y:S02]  /*5c8e0*/  PRMT R19, RZ, 0x7610, R19 ;  /* 0x00007610ff137816 */ /* 0x000fe40000000013 */
[----:B------:R-:W-:Y:S01]  /*5c8f0*/  PRMT R17, RZ, 0x7610, R17 ;  /* 0x00007610ff117816 */ /* 0x000fe20000000011 */
[----:B0-----:R-:W-:Y:S02]  /*5c900*/  @!P6 IMAD.MOV.U32 R14, RZ, RZ, R0 ;  /* 0x000000ffff0ee224 */ /* 0x001fe400078e0000 */
[----:B------:R-:W-:-:S05]  /*5c910*/  @!P6 IMAD.MOV.U32 R15, RZ, RZ, R4 ;  /* 0x000000ffff0fe224 */ /* 0x000fca00078e0004 */
[----:B------:R2:W3:Y:S01]  /*5c920*/  @!P6 LDG.E.U16 R19, desc[UR10][R14.64] ;  /* 0x0000000a0e13e981 */ /* 0x0004e2000c1e1500 */
[----:B------:R-:W-:-:S03]  /*5c930*/  PRMT R3, RZ, 0x7610, R3 ;  /* 0x00007610ff037816 */ /* 0x000fc60000000003 */
[----:B----4-:R-:W-:Y:S04]  /*5c940*/  STL [R1+0x2f14], R23 ;  /* 0x002f141701007387 */ /* 0x010fe80000100800 */
[----:B------:R-:W4:Y:S04]  /*5c950*/  LDL R6, [R1+0x2dd0] ;  /* 0x002dd00001067983 */ /* 0x000f280000100800 */
[----:B------:R-:W4:Y:S01]  /*5c960*/  LDL R5, [R1+0x2dd4] ;  /* 0x002dd40001057983 */ /* 0x000f220000100800 */
[----:B--2---:R-:W-:Y:S02]  /*5c970*/  @!P3 IMAD.MOV.U32 R14, RZ, RZ, R9 ;  /* 0x000000ffff0eb224 */ /* 0x004fe400078e0009 */
[----:B------:R-:W-:-:S05]  /*5c980*/  @!P3 IMAD.MOV.U32 R15, RZ, RZ, R10 ;  /* 0x000000ffff0fb224 */ /* 0x000fca00078e000a */
[----:B------:R0:W2:Y:S04]  /*5c990*/  @!P3 LDG.E.U16 R17, desc[UR10][R14.64] ;  /* 0x0000000a0e11b981 */ /* 0x0000a8000c1e1500 */
[----:B---3--:R-:W-:Y:S04]  /*5c9a0*/  STL [R1+0x2f6c], R21 ;  /* 0x002f6c1501007387 */ /* 0x008fe80000100800 */
[----:B------:R-:W3:Y:S01]  /*5c9b0*/  LDL R4, [R1+0x2dcc] ;  /* 0x002dcc0001047983 */ /* 0x000ee20000100800 */
[----:B0-----:R-:W-:Y:S02]  /*5c9c0*/  @!P6 IMAD.MOV.U32 R14, RZ, RZ, R7 ;  /* 0x000000ffff0ee224 */ /* 0x001fe400078e0007 */
[----:B------:R-:W-:Y:S01]  /*5c9d0*/  @!P6 IMAD.MOV.U32 R15, RZ, RZ, R8 ;  /* 0x000000ffff0fe224 */ /* 0x000fe200078e0008 */
[----:B------:R-:W3:Y:S04]  /*5c9e0*/  LDL R0, [R1+0x2dd8] ;  /* 0x002dd80001007983 */ /* 0x000ee80000100800 */
[----:B------:R4:W3:Y:S01]  /*5c9f0*/  @!P6 LDG.E.U16 R3, desc[UR10][R14.64] ;  /* 0x0000000a0e03e981 */ /* 0x0008e2000c1e1500 */
[----:B------:R-:W-:-:S02]  /*5ca00*/  PRMT R18, RZ, 0x7610, R18 ;  /* 0x00007610ff127816 */ /* 0x000fc40000000012 */
[----:B------:R-:W-:Y:S01]  /*5ca10*/  PRMT R20, RZ, 0x7610, R20 ;  /* 0x00007610ff147816 */ /* 0x000fe20000000014 */
[----:B------:R-:W-:Y:S01]  /*5ca20*/  STL [R1+0x2fa0], R19 ;  /* 0x002fa01301007387 */ /* 0x000fe20000100800 */
[----:B----4-:R-:W-:Y:S02]  /*5ca30*/  @!P3 IMAD.MOV.U32 R15, RZ, RZ, R6 ;  /* 0x000000ffff0fb224 */ /* 0x010fe400078e0006 */
[----:B------:R-:W-:-:S05]  /*5ca40*/  @!P3 IMAD.MOV.U32 R14, RZ, RZ, R5 ;  /* 0x000000ffff0eb224 */ /* 0x000fca00078e0005 */
[----:B------:R3:W4:Y:S04]  /*5ca50*/  @!P3 LDG.E.U16 R18, desc[UR10][R14.64] ;  /* 0x0000000a0e12b981 */ /* 0x000728000c1e1500 */
[----:B--2---:R-:W-:Y:S01]  /*5ca60*/  STL [R1+0x2fa4], R17 ;  /* 0x002fa41101007387 */ /* 0x004fe20000100800 */
[----:B---3--:R-:W-:Y:S02]  /*5ca70*/  @!P6 IMAD.MOV.U32 R15, RZ, RZ, R4 ;  /* 0x000000ffff0fe224 */ /* 0x008fe400078e0004 */
[----:B------:R-:W-:Y:S01]  /*5ca80*/  @!P6 IMAD.MOV.U32 R14, RZ, RZ, R0 ;  /* 0x000000ffff0ee224 */ /* 0x000fe200078e0000 */
[----:B------:R0:W-:Y:S04]  /*5ca90*/  STL [R1+0x2fa8], R3 ;  /* 0x002fa80301007387 */ /* 0x0001e80000100800 */
[----:B------:R-:W2:Y:S04]  /*5caa0*/  @!P6 LDG.E.U16 R20, desc[UR10][R14.64] ;  /* 0x0000000a0e14e981 */ /* 0x000ea8000c1e1500 */
[----:B------:R-:W3:Y:S04]  /*5cab0*/  LDL R8, [R1+0x2dc4] ;  /* 0x002dc40001087983 */ /* 0x000ee80000100800 */
[----:B0-----:R-:W3:Y:S04]  /*5cac0*/  LDL R3, [R1+0x2dc8] ;  /* 0x002dc80001037983 */ /* 0x001ee80000100800 */
[----:B----4-:R0:W-:Y:S04]  /*5cad0*/  STL [R1+0x2fac], R18 ;  /* 0x002fac1201007387 */ /* 0x0101e80000100800 */
[----:B------:R-:W4:Y:S04]  /*5cae0*/  LDL R27, [R1+0x2ddc] ;  /* 0x002ddc00011b7983 */ /* 0x000f280000100800 */
[----:B------:R-:W4:Y:S04]  /*5caf0*/  LDL R21, [R1+0x2de0] ;  /* 0x002de00001157983 */ /* 0x000f280000100800 */
[----:B------:R-:W4:Y:S04]  /*5cb00*/  LDL R19, [R1+0x2de4] ;  /* 0x002de40001137983 */ /* 0x000f280000100800 */
[----:B0-----:R-:W4:Y:S04]  /*5cb10*/  LDL R18, [R1+0x2dec] ;  /* 0x002dec0001127983 */ /* 0x001f280000100800 */
        /* <DEDUP_REMOVED lines=9> */
[----:B--2---:R-:W-:Y:S04]  /*5cbb0*/  STL [R1+0x2fb0], R20 ;  /* 0x002fb01401007387 */ /* 0x004fe80000100800 */
[----:B------:R-:W2:Y:S01]  /*5cbc0*/  LDL R17, [R1+0x2de8] ;  /* 0x002de80001117983 */ /* 0x000ea20000100800 */
[----:B---3--:R-:W-:-:S03]  /*5cbd0*/  @!P3 IMAD.MOV.U32 R14, RZ, RZ, R3 ;  /* 0x000000ffff0eb224 */ /* 0x008fc600078e0003 */
[----:B------:R-:W3:Y:S01]  /*5cbe0*/  LDL R3, [R1+0x2df4] ;  /* 0x002df40001037983 */ /* 0x000ee20000100800 */
[----:B------:R-:W-:Y:S01]  /*5cbf0*/  PRMT R22, RZ, 0x7610, R22 ;  /* 0x00007610ff167816 */ /* 0x000fe20000000016 */
[----:B------:R-:W-:Y:S01]  /*5cc00*/  @!P3 IMAD.MOV.U32 R15, RZ, RZ, R8 ;  /* 0x000000ffff0fb224 */ /* 0x000fe200078e0008 */
[----:B------:R-:W-:Y:S02]  /*5cc10*/  PRMT R24, RZ, 0x7610, R24 ;  /* 0x00007610ff187816 */ /* 0x000fe40000000018 */
[----:B------:R-:W-:Y:S02]  /*5cc20*/  PRMT R26, RZ, 0x7610, R26 ;  /* 0x00007610ff1a7816 */ /* 0x000fe4000000001a */
[----:B------:R-:W-:Y:S01]  /*5cc30*/  PRMT R28, RZ, 0x7610, R28 ;  /* 0x00007610ff1c7816 */ /* 0x000fe2000000001c */
[----:B------:R-:W0:Y:S01]  /*5cc40*/  S2R R2, SR_TID.X ;  /* 0x0000000000027919 */ /* 0x000e220000002100 */
[----:B------:R4:W2:Y:S04]  /*5cc50*/  @!P3 LDG.E.U16 R22, desc[UR10][R14.64] ;  /* 0x0000000a0e16b981 */ /* 0x0008a8000c1e1500 */
[----:B------:R-:W2:Y:S04]  /*5cc60*/  LDL.LU R8, [R1+0x94c] ;  /* 0x00094c0001087983 */ /* 0x000ea80000300800 */
[----:B------:R-:W2:Y:S04]  /*5cc70*/  LDL.LU R9, [R1+0x944] ;  /* 0x0009440001097983 */ /* 0x000ea80000300800 */
[----:B------:R-:W2:Y:S04]  /*5cc80*/  LDL.LU R10, [R1+0x914] ;  /* 0x00091400010a7983 */ /* 0x000ea80000300800 */
[----:B------:R-:W2:Y:S04]  /*5cc90*/  LDL.LU R11, [R1+0x90c] ;  /* 0x00090c00010b7983 */ /* 0x000ea80000300800 */
[----:B------:R-:W2:Y:S04]  /*5cca0*/  LDL.LU R12, [R1+0x8dc] ;  /* 0x0008dc00010c7983 */ /* 0x000ea80000300800 */
[----:B------:R-:W2:Y:S01]  /*5ccb0*/  LDL.LU R13, [R1+0x8d4] ;  /* 0x0008d400010d7983 */ /* 0x000ea20000300800 */
[----:B----4-:R-:W-:-:S02]  /*5ccc0*/  @!P6 IMAD.MOV.U32 R15, RZ, RZ, R27 ;  /* 0x000000ffff0fe224 */ /* 0x010fc400078e001b */
[----:B------:R-:W-:-:S05]  /*5ccd0*/  @!P6 IMAD.MOV.U32 R14, RZ, RZ, R21 ;  /* 0x000000ffff0ee224 */ /* 0x000fca00078e0015 */
[----:B------:R1:W4:Y:S02]  /*5cce0*/  @!P6 LDG.E.U16 R24, desc[UR10][R14.64] ;  /* 0x0000000a0e18e981 */ /* 0x000324000c1e1500 */
[----:B-1----:R-:W-:Y:S02]  /*5ccf0*/  @!P3 IMAD.MOV.U32 R14, RZ, RZ, R18 ;  /* 0x000000ffff0eb224 */ /* 0x002fe400078e0012 */
[----:B------:R-:W-:-:S05]  /*5cd00*/  @!P3 IMAD.MOV.U32 R15, RZ, RZ, R19 ;  /* 0x000000ffff0fb224 */ /* 0x000fca00078e0013 */
[----:B------:R3:W4:Y:S02]  /*5cd10*/  @!P3 LDG.E.U16 R26, desc[UR10][R14.64] ;  /* 0x0000000a0e1ab981 */ /* 0x000724000c1e1500 */
[----:B---3--:R-:W-:Y:S02]  /*5cd20*/  @!P6 IMAD.MOV.U32 R14, RZ, RZ, R3 ;  /* 0x000000ffff0ee224 */ /* 0x008fe400078e0003 */
[----:B--2---:R-:W-:-:S05]  /*5cd30*/  @!P6 IMAD.MOV.U32 R15, RZ, RZ, R17 ;  /* 0x000000ffff0fe224 */ /* 0x004fca00078e0011 */
[----:B------:R-:W2:Y:S01]  /*5cd40*/  @!P6 LDG.E.U16 R28, desc[UR10][R14.64] ;  /* 0x0000000a0e1ce981 */ /* 0x000ea2000c1e1500 */
[----:B0-----:R-:W-:-:S05]  /*5cd50*/  LOP3.LUT R2, R2, 0x7f, RZ, 0xc0, !PT ;  /* 0x0000007f02027812 */ /* 0x001fca00078ec0ff */
[----:B------:R-:W-:-:S05]  /*5cd60*/  IMAD.SHL.U32 R2, R2, 0x2, RZ ;  /* 0x0000000202027824 */ /* 0x000fca00078e00ff */
[----:B------:R-:W-:-:S05]  /*5cd70*/  LOP3.LUT R27, R2, 0x10, RZ, 0x3c, !PT ;  /* 0x00000010021b7812 */ /* 0x000fca00078e3cff */
[----:B------:R-:W-:Y:S04]  /*5cd80*/  STS.U16 [R27+UR5+0x13300], R23 ;  /* 0x013300171b007988 */ /* 0x000fe80008000405 */
[----:B------:R-:W-:Y:S04]  /*5cd90*/  STS.U16 [R27+UR5+0x14200], R25 ;  /* 0x014200191b007988 */ /* 0x000fe80008000405 */
[----:B------:R-:W-:Y:S04]  /*5cda0*/  STS.U16 [R27+UR5+0x14300], R29 ;  /* 0x0143001d1b007988 */ /* 0x000fe80008000405 */
[----:B------:R-:W-:Y:S04]  /*5cdb0*/  STS.U16 [R27+UR5+0x15200], R0 ;  /* 0x015200001b007988 */ /* 0x000fe80008000405 */
[----:B------:R-:W-:Y:S04]  /*5cdc0*/  STS.U16 [R27+UR5+0x15300], R4 ;  /* 0x015300041b007988 */ /* 0x000fe80008000405 */
[----:B------:R-:W-:Y:S04]  /*5cdd0*/  STL [R1+0x2f64], R22 ;  /* 0x002f641601007387 */ /* 0x000fe80000100800 */
[----:B------:R-:W-:Y:S04]  /*5cde0*/  STS.U16 [R27+UR5+0x16200], R5 ;  /* 0x016200051b007988 */ /* 0x000fe80008000405 */
[----:B------:R-:W-:Y:S04]  /*5cdf0*/  STS.U16 [R27+UR5+0x16300], R6 ;  /* 0x016300061b007988 */ /* 0x000fe80008000405 */
[----:B------:R-:W-:Y:S04]  /*5ce00*/  STS.U16 [R27+UR5+0x17200], R7 ;  /* 0x017200071b007988 */ /* 0x000fe80008000405 */
[----:B------:R0:W-:Y:S04]  /*5ce10*/  STS.U16 [R27+UR5+0x17300], R16 ;  /* 0x017300101b007988 */ /* 0x0001e80008000405 */
[----:B----4-:R-:W-:Y:S04]  /*5ce20*/  STL [R1+0x2f68], R24 ;  /* 0x002f681801007387 */ /* 0x010fe80000100800 */
[----:B------:R-:W-:Y:S04]  /*5ce30*/  STL [R1+0x2f4c], R26 ;  /* 0x002f4c1a01007387 */ /* 0x000fe80000100800 */
[----:B--2---:R1:W-:Y:S04]  /*5ce40*/  STL [R1+0x2f50], R28 ;  /* 0x002f501c01007387 */ /* 0x0043e80000100800 */
[----:B0-----:R-:W2:Y:S04]  /*5ce50*/  LDL.LU R16, [R1+0x8a4] ;  /* 0x0008a40001107983 */ /* 0x001ea80000300800 */
[----:B-1----:R-:W3:Y:S04]  /*5ce60*/  LDL.LU R28, [R1+0x864] ;  /* 0x00086400011c7983 */ /* 0x002ee80000300800 */
[----:B---3--:R0:W-:Y:S04]  /*5ce70*/  STL [R1+0x2fbc], R28 ;  /* 0x002fbc1c01007387 */ /* 0x0081e80000100800 */
[----:B0-----:R-:W3:Y:S04]  /*5ce80*/  LDL.LU R28, [R1+0x86c] ;  /* 0x00086c00011c7983 */ /* 0x001ee80000300800 */
[----:B------:R-:W-:Y:S04]  /*5ce90*/  STS.U16 [R27+UR5+0x18200], R8 ;  /* 0x018200081b007988 */ /* 0x000fe80008000405 */
[----:B------:R-:W-:Y:S04]  /*5cea0*/  STS.U16 [R27+UR5+0x18300], R9 ;  /* 0x018300091b007988 */ /* 0x000fe80008000405 */
[----:B------:R-:W-:Y:S04]  /*5ceb0*/  STS.U16 [R27+UR5+0x19200], R10 ;  /* 0x0192000a1b007988 */ /* 0x000fe80008000405 */
[----:B---3--:R0:W-:Y:S04]  /*5cec0*/  STL [R1+0x2fc0], R28 ;  /* 0x002fc01c01007387 */ /* 0x0081e80000100800 */
[----:B0-----:R-:W3:Y:S04]  /*5ced0*/  LDL.LU R28, [R1+0x89c] ;  /* 0x00089c00011c7983 */ /* 0x001ee80000300800 */
        /* <DEDUP_REMOVED lines=26> */
[----:B--2---:R2:W-:Y:S04]  /*5d080*/  STS.U16 [R27+UR5+0x1b200], R16 ;  /* 0x01b200101b007988 */ /* 0x0045e80008000405 */
[----:B0-----:R-:W4:Y:S04]  /*5d090*/  LDL.LU R11, [R1+0x4e4] ;  /* 0x0004e400010b7983 */ /* 0x001f280000300800 */
[----:B-1----:R-:W4:Y:S04]  /*5d0a0*/  LDL.LU R12, [R1+0x4dc] ;  /* 0x0004dc00010c7983 */ /* 0x002f280000300800 */
[----:B------:R-:W4:Y:S04]  /*5d0b0*/  LDL.LU R13, [R1+0x4ac] ;  /* 0x0004ac00010d7983 */ /* 0x000f280000300800 */
[----:B--2---:R-:W2:Y:S04]  /*5d0c0*/  LDL.LU R16, [R1+0x4a4] ;  /* 0x0004a40001107983 */ /* 0x004ea80000300800 */
[----:B---3--:R0:W-:Y:S04]  /*5d0d0*/  STS.U16 [R27+UR5+0x1b300], R28 ;  /* 0x01b3001c1b007988 */ /* 0x0081e80008000405 */
[----:B0-----:R-:W3:Y:S04]  /*5d0e0*/  LDL.LU R28, [R1+0x2fc0] ;  /* 0x002fc000011c7983 */ /* 0x001ee80000300800 */
[----:B---3--:R0:W-:Y:S04]  /*5d0f0*/  STS.U16 [R27+UR5+0x1c200], R28 ;  /* 0x01c2001c1b007988 */ /* 0x0081e80008000405 */
[----:B0-----:R-:W3:Y:S04]  /*5d100*/  LDL.LU R28, [R1+0x2fbc] ;  /* 0x002fbc00011c7983 */ /* 0x001ee80000300800 */
        /* <DEDUP_REMOVED lines=16> */
[----:B0-----:R-:W3:Y:S04]  /*5d210*/  LDL.LU R29, [R1+0x474] ;  /* 0x00047400011d7983 */ /* 0x001ee80000300800 */
[----:B------:R-:W4:Y:S04]  /*5d220*/  LDL.LU R20, [R1+0x434] ;  /* 0x0004340001147983 */ /* 0x000f280000300800 */
        /* <DEDUP_REMOVED lines=29> */
[----:B--2---:R0:W-:Y:S04]  /*5d400*/  STS.U16 [R27+UR5+0x2a200], R16 ;  /* 0x02a200101b007988 */ /* 0x0041e80008000405 */
[----:B------:R-:W2:Y:S04]  /*5d410*/  LDL.LU R13, [R1+0x278] ;  /* 0x00027800010d7983 */ /* 0x000ea80000300800 */
[----:B0-----:R-:W2:Y:S04]  /*5d420*/  LDL.LU R16, [R1+0x270] ;  /* 0x0002700001107983 */ /* 0x001ea80000300800 */
[----:B------:R-:W2:Y:S04]  /*5d430*/  LDL.LU R14, [R1+0x240] ;  /* 0x00024000010e7983 */ /* 0x000ea80000300800 */
        /* <DEDUP_REMOVED lines=8> */
[----:B---3--:R0:W-:Y:S04]  /*5d4c0*/  STS.U16 [R27+UR5+0x2a300], R29 ;  /* 0x02a3001d1b007988 */ /* 0x0081e80008000405 */
[----:B------:R-:W3:Y:S04]  /*5d4d0*/  LDL.LU R25, [R1+0x54] ;  /* 0x0000540001197983 */ /* 0x000ee80000300800 */
[----:B0-----:R-:W3:Y:S04]  /*5d4e0*/  LDL.LU R29, [R1+0x4c] ;  /* 0x00004c00011d7983 */ /* 0x001ee80000300800 */
        /* <DEDUP_REMOVED lines=17> */
[----:B------:R1:W-:Y:S04]  /*5d600*/  STS.U16 [R27+UR5+0x2f300], R5 ;  /* 0x02f300051b007988 */ /* 0x0003e80008000405 */
[----:B------:R1:W-:Y:S04]  /*5d610*/  STS.U16 [R27+UR5+0x30200], R6 ;  /* 0x030200061b007988 */ /* 0x0003e80008000405 */
[----:B------:R1:W-:Y:S04]  /*5d620*/  STS.U16 [R27+UR5+0x30300], R7 ;  /* 0x030300071b007988 */ /* 0x0003e80008000405 */
[----:B------:R1:W-:Y:S04]  /*5d630*/  STS.U16 [R27+UR5+0x31200], R8 ;  /* 0x031200081b007988 */ /* 0x0003e80008000405 */
[----:B------:R1:W-:Y:S04]  /*5d640*/  STS.U16 [R27+UR5+0x31300], R9 ;  /* 0x031300091b007988 */ /* 0x0003e80008000405 */
[----:B0-----:R-:W2:Y:S04]  /*5d650*/  LDL.LU R4, [R1+0x2f98] ;  /* 0x002f980001047983 */ /* 0x001ea80000300800 */
[----:B-1----:R-:W3:Y:S04]  /*5d660*/  LDL.LU R5, [R1+0x2f94] ;  /* 0x002f940001057983 */ /* 0x002ee80000300800 */
[----:B------:R-:W4:Y:S04]  /*5d670*/  LDL.LU R6, [R1+0x2f90] ;  /* 0x002f900001067983 */ /* 0x000f280000300800 */
[----:B------:R-:W2:Y:S04]  /*5d680*/  LDL.LU R7, [R1+0x2f8c] ;  /* 0x002f8c0001077983 */ /* 0x000ea80000300800 */
[----:B------:R-:W3:Y:S04]  /*5d690*/  LDL.LU R8, [R1+0x2f88] ;  /* 0x002f880001087983 */ /* 0x000ee80000300800 */
[----:B------:R-:W4:Y:S04]  /*5d6a0*/  LDL.LU R9, [R1+0x2f84] ;  /* 0x002f840001097983 */ /* 0x000f280000300800 */
        /* <DEDUP_REMOVED lines=20> */
[----:B------:R1:W-:Y:S04]  /*5d7f0*/  STS.U16 [R27+UR5+0x39300], R29 ;  /* 0x0393001d1b007988 */ /* 0x0003e80008000405 */
[----:B0-----:R-:W4:Y:S04]  /*5d800*/  LDL.LU R25, [R1+0xdf8] ;  /* 0x000df80001197983 */ /* 0x001f280000300800 */
[----:B-1----:R-:W4:Y:S01]  /*5d810*/  LDL.LU R29, [R1+0xdf4] ;  /* 0x000df400011d7983 */ /* 0x002f220000300800 */
[----:B------:R-:W0:Y:S01]  /*5d820*/  S2R R14, SR_TID.X ;  /* 0x00000000000e7919 */ /* 0x000e220000002100 */
[----:B------:R-:W1:Y:S01]  /*5d830*/  S2R R2, SR_TID.X ;  /* 0x0000000000027919 */ /* 0x000e620000002100 */
[----:B------:R-:W0:Y:S01]  /*5d840*/  S2UR UR7, SR_CgaCtaId ;  /* 0x00000000000779c3 */ /* 0x000e220000008800 */
[----:B------:R-:W4:Y:S01]  /*5d850*/  LDL.LU R21, [R1+0xdc8] ;  /* 0x000dc80001157983 */ /* 0x000f220000300800 */
[----:B------:R-:W-:-:S02]  /*5d860*/  UMOV UR6, 0x400 ;  /* 0x0000040000067882 */ /* 0x000fc40000000000 */
[----:B0-----:R-:W-:Y:S01]  /*5d870*/  ULEA UR6, UR7, UR6, 0x18 ;  /* 0x0000000607067291 */ /* 0x001fe2000f8ec03f */
[----:B-1----:R-:W-:-:S05]  /*5d880*/  LOP3.LUT R2, R2, 0x7f, RZ, 0xc0, !PT ;  /* 0x0000007f02027812 */ /* 0x002fca00078ec0ff */
[----:B------:R-:W-:Y:S01]  /*5d890*/  IMAD.SHL.U32 R2, R2, 0x2, RZ ;  /* 0x0000000202027824 */ /* 0x000fe200078e00ff */
[----:B---3--:R-:W-:Y:S04]  /*5d8a0*/  STS.U16 [R27+UR5+0x3a200], R16 ;  /* 0x03a200101b007988 */ /* 0x008fe80008000405 */
        /* <DEDUP_REMOVED lines=10> */
[----:B------:R1:W-:Y:S01]  /*5d950*/  STS.U16 [R27+UR5+0x3f300], R0 ;  /* 0x03f300001b007988 */ /* 0x0003e20008000405 */
[----:B0-----:R-:W-:Y:S01]  /*5d960*/  IMAD.SHL.U32 R4, R14, 0x20, RZ ;  /* 0x000000200e047824 */ /* 0x001fe200078e00ff */
[----:B-1----:R-:W-:-:S02]  /*5d970*/  SHF.R.S32.HI R0, RZ, 0x2, R14 ;  /* 0x00000002ff007819 */ /* 0x002fc4000001140e */
[----:B------:R-:W2:Y:S01]  /*5d980*/  LDL.LU R27, [R1+0xdc4] ;  /* 0x000dc400011b7983 */ /* 0x000ea20000300800 */
[----:B------:R-:W-:-:S03]  /*5d990*/  LOP3.LUT R5, R14, 0x7, RZ, 0xc0, !PT ;  /* 0x000000070e057812 */ /* 0x000fc600078ec0ff */
[----:B------:R-:W3:Y:S01]  /*5d9a0*/  LDL.LU R28, [R1+0xd98] ;  /* 0x000d9800011c7983 */ /* 0x000ee20000300800 */
[----:B------:R-:W-:Y:S02]  /*5d9b0*/  SGXT R0, R0, 0x1 ;  /* 0x000000010000781a */ /* 0x000fe40000000200 */
[----:B------:R-:W-:Y:S01]  /*5d9c0*/  LOP3.LUT R4, R4, 0x60, RZ, 0xc0, !PT ;  /* 0x0000006004047812 */ /* 0x000fe200078ec0ff */
[----:B------:R-:W4:Y:S01]  /*5d9d0*/  LDL.LU R15, [R1+0xd94] ;  /* 0x000d9400010f7983 */ /* 0x000f220000300800 */
[----:B------:R-:W-:-:S03]  /*5d9e0*/  IMAD.SHL.U32 R6, R14, 0x2, RZ ;  /* 0x000000020e067824 */ /* 0x000fc600078e00ff */
[----:B------:R-:W4:Y:S01]  /*5d9f0*/  LDL.LU R24, [R1+0xd68] ;  /* 0x000d680001187983 */ /* 0x000f220000300800 */
[----:B------:R-:W-:Y:S01]  /*5da00*/  LOP3.LUT R4, R4, 0x90, R0, 0xf8, !PT ;  /* 0x0000009004047812 */ /* 0x000fe200078ef800 */
[----:B------:R-:W-:Y:S02]  /*5da10*/  IMAD.SHL.U32 R0, R14, 0x80, RZ ;  /* 0x000000800e007824 */ /* 0x000fe400078e00ff */
[----:B------:R-:W4:Y:S03]  /*5da20*/  LDL.LU R22, [R1+0xd64] ;  /* 0x000d640001167983 */ /* 0x000f260000300800 */
[----:B------:R-:W-:-:S05]  /*5da30*/  LOP3.LUT R0, R0, 0x3000, RZ, 0xc0, !PT ;  /* 0x0000300000007812 */ /* 0x000fca00078ec0ff */
[C---:B------:R-:W-:Y:S02]  /*5da40*/  IMAD R0, R5.reuse, 0x200, R0 ;  /* 0x0000020005007824 */ /* 0x040fe400078e0200 */
[----:B------:R-:W-:Y:S01]  /*5da50*/  IMAD.SHL.U32 R5, R5, 0x10, RZ ;  /* 0x0000001005057824 */ /* 0x000fe200078e00ff */
[----:B------:R-:W-:-:S04]  /*5da60*/  LOP3.LUT R4, R4, 0x10, R6, 0x78, !PT ;  /* 0x0000001004047812 */ /* 0x000fc800078e7806 */
[----:B------:R-:W-:Y:S01]  /*5da70*/  LOP3.LUT R5, R5, 0x30, R6, 0x78, !PT ;  /* 0x0000003005057812 */ /* 0x000fe200078e7806 */
[----:B------:R-:W-:-:S05]  /*5da80*/  IMAD.SHL.U32 R6, R14, 0x10, RZ ;  /* 0x000000100e067824 */ /* 0x000fca00078e00ff */
[----:B------:R-:W-:Y:S01]  /*5da90*/  LOP3.LUT R6, R6, 0x100, RZ, 0xc0, !PT ;  /* 0x0000010006067812 */ /* 0x000fe200078ec0ff */
[----:B------:R-:W-:-:S03]  /*5daa0*/  IMAD.IADD R0, R0, 0x1, R5 ;  /* 0x0000000100007824 */ /* 0x000fc600078e0205 */
[----:B------:R-:W-:Y:S02]  /*5dab0*/  IADD3 R12, R4, UR6, R6 ;  /* 0x00000006040c7c10 */ /* 0x000fe4000fffe006 */
[----:B------:R-:W-:Y:S01]  /*5dac0*/  LOP3.LUT R4, R2, 0x20, RZ, 0x3c, !PT ;  /* 0x0000002002047812 */ /* 0x000fe200078e3cff */
[----:B------:R-:W-:Y:S04]  /*5dad0*/  STL [R1+0x2f18], R0 ;  /* 0x002f180001007387 */ /* 0x000fe80000100800 */
[----:B------:R-:W4:Y:S04]  /*5dae0*/  LDL.LU R23, [R1+0xd34] ;  /* 0x000d340001177983 */ /* 0x000f280000300800 */
[----:B------:R0:W-:Y:S04]  /*5daf0*/  STS.U16 [R4+UR5+0x500], R29 ;  /* 0x0005001d04007988 */ /* 0x0001e80008000405 */
[----:B0-----:R-:W4:Y:S04]  /*5db00*/  LDL.LU R29, [R1+0xd08] ;  /* 0x000d0800011d7983 */ /* 0x001f280000300800 */
[----:B------:R-:W4:Y:S04]  /*5db10*/  LDL.LU R2, [R1+0xd04] ;  /* 0x000d040001027983 */ /* 0x000f280000300800 */
[----:B------:R0:W-:Y:S04]  /*5db20*/  STS.U16 [R4+UR5+0x400], R25 ;  /* 0x0004001904007988 */ /* 0x0001e80008000405 */
[----:B------:R-:W4:Y:S04]  /*5db30*/  LDL.LU R26, [R1+0xcd8] ;  /* 0x000cd800011a7983 */ /* 0x000f280000300800 */
[----:B0-----:R-:W4:Y:S04]  /*5db40*/  LDL.LU R25, [R1+0xcd4] ;  /* 0x000cd40001197983 */ /* 0x001f280000300800 */
[----:B------:R-:W-:Y:S04]  /*5db50*/  STL [R1+0x334], R12 ;  /* 0x0003340c01007387 */ /* 0x000fe80000100800 */
[----:B------:R0:W-:Y:S04]  /*5db60*/  STL [R1+0x2f1c], R12 ;  /* 0x002f1c0c01007387 */ /* 0x0001e80000100800 */
[----:B------:R1:W-:Y:S04]  /*5db70*/  STS.U16 [R4+UR5+0x1400], R21 ;  /* 0x0014001504007988 */ /* 0x0003e80008000405 */
[----:B0-----:R-:W4:Y:S04]  /*5db80*/  LDL.LU R12, [R1+0xd38] ;  /* 0x000d3800010c7983 */ /* 0x001f280000300800 */
[----:B------:R-:W4:Y:S04]  /*5db90*/  LDL.LU R6, [R1+0xca8] ;  /* 0x000ca80001067983 */ /* 0x000f280000300800 */
[----:B-1----:R-:W4:Y:S04]  /*5dba0*/  LDL.LU R21, [R1+0xca4] ;  /* 0x000ca40001157983 */ /* 0x002f280000300800 */
[----:B--2---:R0:W-:Y:S04]  /*5dbb0*/  STS.U16 [R4+UR5+0x1500], R27 ;  /* 0x0015001b04007988 */ /* 0x0041e80008000405 */
[----:B---3--:R1:W-:Y:S04]  /*5dbc0*/  STS.U16 [R4+UR5+0x2400], R28 ;  /* 0x0024001c04007988 */ /* 0x0083e80008000405 */
[----:B0-----:R-:W2:Y:S04]  /*5dbd0*/  LDL.LU R27, [R1+0xc78] ;  /* 0x000c7800011b7983 */ /* 0x001ea80000300800 */
[----:B------:R-:W3:Y:S04]  /*5dbe0*/  LDL.LU R0, [R1+0xc74] ;  /* 0x000c740001007983 */ /* 0x000ee80000300800 */
[----:B----4-:R0:W-:Y:S04]  /*5dbf0*/  STS.U16 [R4+UR5+0x2500], R15 ;  /* 0x0025000f04007988 */ /* 0x0101e80008000405 */
[----:B-1----:R-:W4:Y:S04]  /*5dc00*/  LDL.LU R28, [R1+0xc48] ;  /* 0x000c4800011c7983 */ /* 0x002f280000300800 */
[----:B0-----:R-:W3:Y:S04]  /*5dc10*/  LDL.LU R15, [R1+0xc44] ;  /* 0x000c4400010f7983 */ /* 0x001ee80000300800 */
[----:B------:R-:W3:Y:S04]  /*5dc20*/  LDL.LU R5, [R1+0xc18] ;  /* 0x000c180001057983 */ /* 0x000ee80000300800 */
[----:B------:R-:W3:Y:S04]  /*5dc30*/  LDL.LU R14, [R1+0xc14] ;  /* 0x000c1400010e7983 */ /* 0x000ee80000300800 */
[----:B------:R-:W3:Y:S04]  /*5dc40*/  LDL.LU R7, [R1+0xbe8] ;  /* 0x000be80001077983 */ /* 0x000ee80000300800 */
[----:B------:R-:W3:Y:S04]  /*5dc50*/  LDL.LU R8, [R1+0xbe4] ;  /* 0x000be40001087983 */ /* 0x000ee80000300800 */
[----:B------:R-:W3:Y:S04]  /*5dc60*/  LDL.LU R9, [R1+0xbb8] ;  /* 0x000bb80001097983 */ /* 0x000ee80000300800 */
        /* <DEDUP_REMOVED lines=8> */
[----:B------:R0:W-:Y:S04]  /*5dcf0*/  STS.U16 [R4+UR5+0x4500], R23 ;  /* 0x0045001704007988 */ /* 0x0001e80008000405 */
        /* <DEDUP_REMOVED lines=8> */
[----:B0-----:R-:W3:Y:S04]  /*5dd80*/  LDL.LU R21, [R1+0xac4] ;  /* 0x000ac40001157983 */ /* 0x001ee80000300800 */
[----:B------:R-:W-:Y:S04]  /*5dd90*/  STS.U16 [R4+UR5+0x4400], R12 ;  /* 0x0044000c04007988 */ /* 0x000fe80008000405 */
[----:B------:R-:W-:Y:S04]  /*5dda0*/  STS.U16 [R4+UR5+0x5500], R2 ;  /* 0x0055000204007988 */ /* 0x000fe80008000405 */
[----:B------:R-:W-:Y:S04]  /*5ddb0*/  STS.U16 [R4+UR5+0x7400], R6 ;  /* 0x0074000604007988 */ /* 0x000fe80008000405 */
[----:B--2---:R0:W-:Y:S04]  /*5ddc0*/  STS.U16 [R4+UR5+0x8400], R27 ;  /* 0x0084001b04007988 */ /* 0x0041e80008000405 */
[----:B----4-:R1:W-:Y:S04]  /*5ddd0*/  STS.U16 [R4+UR5+0x9400], R28 ;  /* 0x0094001c04007988 */ /* 0x0103e80008000405 */
[----:B0-----:R-:W2:Y:S04]  /*5dde0*/  LDL.LU R27, [R1+0xa98] ;  /* 0x000a9800011b7983 */ /* 0x001ea80000300800 */
[----:B---3--:R0:W-:Y:S04]  /*5ddf0*/  STS.U16 [R4+UR5+0x9500], R15 ;  /* 0x0095000f04007988 */ /* 0x0081e80008000405 */
[----:B-1----:R-:W3:Y:S04]  /*5de00*/  LDL.LU R28, [R1+0xa94] ;  /* 0x000a9400011c7983 */ /* 0x002ee80000300800 */
[----:B0-----:R-:W4:Y:S04]  /*5de10*/  LDL.LU R15, [R1+0xa68] ;  /* 0x000a6800010f7983 */ /* 0x001f280000300800 */
[----:B------:R-:W4:Y:S04]  /*5de20*/  LDL.LU R12, [R1+0xa64] ;  /* 0x000a6400010c7983 */ /* 0x000f280000300800 */
[----:B------:R0:W-:Y:S04]  /*5de30*/  STS.U16 [R4+UR5+0xe500], R24 ;  /* 0x00e5001804007988 */ /* 0x0001e80008000405 */
[----:B------:R1:W-:Y:S04]  /*5de40*/  STS.U16 [R4+UR5+0xf400], R22 ;  /* 0x00f4001604007988 */ /* 0x0003e80008000405 */
[----:B0-----:R-:W4:Y:S04]  /*5de50*/  LDL.LU R24, [R1+0xa34] ;  /* 0x000a340001187983 */ /* 0x001f280000300800 */
[----:B-1----:R-:W4:Y:S04]  /*5de60*/  LDL.LU R22, [R1+0xa30] ;  /* 0x000a300001167983 */ /* 0x002f280000300800 */
[----:B------:R0:W-:Y:S04]  /*5de70*/  STS.U16 [R4+UR5+0xf500], R23 ;  /* 0x00f5001704007988 */ /* 0x0001e80008000405 */
[----:B------:R-:W4:Y:S04]  /*5de80*/  LDL.LU R2, [R1+0x9fc] ;  /* 0x0009fc0001027983 */ /* 0x000f280000300800 */
        /* <DEDUP_REMOVED lines=9> */
[----:B------:R1:W-:Y:S04]  /*5df20*/  STS.U16 [R4+UR5+0x11500], R21 ;  /* 0x0115001504007988 */ /* 0x0003e80008000405 */
[----:B------:R-:W-:Y:S04]  /*5df30*/  STS.U16 [R4+UR5+0xa400], R5 ;  /* 0x00a4000504007988 */ /* 0x000fe80008000405 */
[----:B------:R-:W-:Y:S04]  /*5df40*/  STS.U16 [R4+UR5+0xa500], R14 ;  /* 0x00a5000e04007988 */ /* 0x000fe80008000405 */
[----:B------:R-:W-:Y:S04]  /*5df50*/  STS.U16 [R4+UR5+0xb400], R7 ;  /* 0x00b4000704007988 */ /* 0x000fe80008000405 */
[----:B------:R-:W-:Y:S04]  /*5df60*/  STS.U16 [R4+UR5+0xb500], R8 ;  /* 0x00b5000804007988 */ /* 0x000fe80008000405 */
[----:B0-----:R-:W4:Y:S04]  /*5df70*/  LDL.LU R0, [R1+0x954] ;  /* 0x0009540001007983 */ /* 0x001f280000300800 */
[----:B-1----:R-:W4:Y:S04]  /*5df80*/  LDL.LU R21, [R1+0x950] ;  /* 0x0009500001157983 */ /* 0x002f280000300800 */
[----:B------:R-:W-:Y:S04]  /*5df90*/  STS.U16 [R4+UR5+0xc400], R9 ;  /* 0x00c4000904007988 */ /* 0x000fe80008000405 */
[----:B------:R-:W-:Y:S04]  /*5dfa0*/  STS.U16 [R4+UR5+0xc500], R10 ;  /* 0x00c5000a04007988 */ /* 0x000fe80008000405 */
[----:B------:R-:W-:Y:S04]  /*5dfb0*/  STS.U16 [R4+UR5+0xd400], R11 ;  /* 0x00d4000b04007988 */ /* 0x000fe80008000405 */
[----:B------:R-:W-:Y:S04]  /*5dfc0*/  STS.U16 [R4+UR5+0xd500], R13 ;  /* 0x00d5000d04007988 */ /* 0x000fe80008000405 */
[----:B------:R-:W-:Y:S04]  /*5dfd0*/  STS.U16 [R4+UR5+0xe400], R16 ;  /* 0x00e4001004007988 */ /* 0x000fe80008000405 */
[----:B--2---:R0:W-:Y:S04]  /*5dfe0*/  STS.U16 [R4+UR5+0x12400], R27 ;  /* 0x0124001b04007988 */ /* 0x0041e80008000405 */
[----:B---3--:R1:W-:Y:S04]  /*5dff0*/  STS.U16 [R4+UR5+0x12500], R28 ;  /* 0x0125001c04007988 */ /* 0x0083e80008000405 */
[----:B0-----:R-:W2:Y:S04]  /*5e000*/  LDL.LU R27, [R1+0x91c] ;  /* 0x00091c00011b7983 */ /* 0x001ea80000300800 */
        /* <DEDUP_REMOVED lines=9> */
[----:B----4-:R0:W-:Y:S04]  /*5e0a0*/  STS.U16 [R4+UR5+0x13400], R15 ;  /* 0x0134000f04007988 */ /* 0x0101e80008000405 */
[----:B-1----:R-:W4:Y:S04]  /*5e0b0*/  LDL.LU R28, [R1+0x804] ;  /* 0x00080400011c7983 */ /* 0x002f280000300800 */
[----:B0-----:R-:W3:Y:S04]  /*5e0c0*/  LDL.LU R15, [R1+0x800] ;  /* 0x00080000010f7983 */ /* 0x001ee80000300800 */
        /* <DEDUP_REMOVED lines=13> */
[----:B------:R-:W-:Y:S04]  /*5e1a0*/  STS.U16 [R4+UR5+0x13500], R12 ;  /* 0x0135000c04007988 */ /* 0x000fe80008000405 */
[----:B0-----:R-:W3:Y:S04]  /*5e1b0*/  LDL.LU R21, [R1+0x724] ;  /* 0x0007240001157983 */ /* 0x001ee80000300800 */
[----:B------:R-:W-:Y:S04]  /*5e1c0*/  STS.U16 [R4+UR5+0x15400], R2 ;  /* 0x0154000204007988 */ /* 0x000fe80008000405 */
[----:B------:R-:W-:Y:S04]  /*5e1d0*/  STS.U16 [R4+UR5+0x16500], R6 ;  /* 0x0165000604007988 */ /* 0x000fe80008000405 */
[----:B------:R-:W-:Y:S04]  /*5e1e0*/  STS.U16 [R4+UR5+0x18400], R0 ;  /* 0x0184000004007988 */ /* 0x000fe80008000405 */
[----:B--2---:R0:W-:Y:S04]  /*5e1f0*/  STS.U16 [R4+UR5+0x19400], R27 ;  /* 0x0194001b04007988 */ /* 0x0041e80008000405 */
[----:B0-----:R-:W2:Y:S04]  /*5e200*/  LDL.LU R27, [R1+0x720] ;  /* 0x00072000011b7983 */ /* 0x001ea80000300800 */
[----:B----4-:R0:W-:Y:S04]  /*5e210*/  STS.U16 [R4+UR5+0x1e400], R28 ;  /* 0x01e4001c04007988 */ /* 0x0101e80008000405 */
[----:B------:R-:W4:Y:S04]  /*5e220*/  LDL.LU R12, [R1+0x6ec] ;  /* 0x0006ec00010c7983 */ /* 0x000f280000300800 */
[----:B---3--:R1:W-:Y:S04]  /*5e230*/  STS.U16 [R4+UR5+0x1e500], R15 ;  /* 0x01e5000f04007988 */ /* 0x0083e80008000405 */
[----:B0-----:R-:W3:Y:S04]  /*5e240*/  LDL.LU R28, [R1+0x6e8] ;  /* 0x0006e800011c7983 */ /* 0x001ee80000300800 */
        /* <DEDUP_REMOVED lines=32> */
[----:B0-----:R-:W4:Y:S04]  /*5e450*/  LDL.LU R11, [R1+0x444] ;  /* 0x00044400010b7983 */ /* 0x001f280000300800 */
[----:B-1----:R-:W4:Y:S04]  /*5e460*/  LDL.LU R13, [R1+0x440] ;  /* 0x00044000010d7983 */ /* 0x002f280000300800 */
[----:B------:R-:W4:Y:S04]  /*5e470*/  LDL.LU R16, [R1+0x40c] ;  /* 0x00040c0001107983 */ /* 0x000f280000300800 */
[----:B------:R-:W4:Y:S04]  /*5e480*/  LDL.LU R21, [R1+0x408] ;  /* 0x0004080001157983 */ /* 0x000f280000300800 */
[----:B--2---:R0:W-:Y:S04]  /*5e490*/  STS.U16 [R4+UR5+0x22500], R27 ;  /* 0x0225001b04007988 */ /* 0x0041e80008000405 */
[----:B0-----:R-:W2:Y:S04]  /*5e4a0*/  LDL.LU R27, [R1+0x3d4] ;  /* 0x0003d400011b7983 */ /* 0x001ea80000300800 */
[----:B---3--:R0:W-:Y:S04]  /*5e4b0*/  STS.U16 [R4+UR5+0x23500], R28 ;  /* 0x0235001c04007988 */ /* 0x0081e80008000405 */
[----:B----4-:R1:W-:Y:S04]  /*5e4c0*/  STS.U16 [R4+UR5+0x24400], R15 ;  /* 0x0244000f04007988 */ /* 0x0103e80008000405 */
[----:B0-----:R-:W3:Y:S04]  /*5e4d0*/  LDL.LU R28, [R1+0x3d0] ;  /* 0x0003d000011c7983 */ /* 0x001ee80000300800 */
[----:B-1----:R-:W4:Y:S04]  /*5e4e0*/  LDL.LU R15, [R1+0x39c] ;  /* 0x00039c00010f7983 */ /* 0x002f280000300800 */
[----:B------:R0:W-:Y:S04]  /*5e4f0*/  STS.U16 [R4+UR5+0x25400], R24 ;  /* 0x0254001804007988 */ /* 0x0001e80008000405 */
[----:B------:R1:W-:Y:S04]  /*5e500*/  STS.U16 [R4+UR5+0x25500], R22 ;  /* 0x0255001604007988 */ /* 0x0003e80008000405 */
[----:B0-----:R-:W4:Y:S04]  /*5e510*/  LDL.LU R24, [R1+0x398] ;  /* 0x0003980001187983 */ /* 0x001f280000300800 */
        /* <DEDUP_REMOVED lines=9> */
[----:B------:R-:W-:Y:S04]  /*5e5b0*/  STS.U16 [R4+UR5+0x24500], R2 ;  /* 0x0245000204007988 */ /* 0x000fe80008000405 */
[----:B------:R-:W-:Y:S04]  /*5e5c0*/  STS.U16 [R4+UR5+0x23400], R12 ;  /* 0x0234000c04007988 */ /* 0x000fe80008000405 */
[----:B------:R-:W-:Y:S04]  /*5e5d0*/  STS.U16 [R4+UR5+0x2d400], R16 ;  /* 0x02d4001004007988 */ /* 0x000fe80008000405 */
[----:B------:R0:W-:Y:S04]  /*5e5e0*/  STS.U16 [R4+UR5+0x2d500], R21 ;  /* 0x02d5001504007988 */ /* 0x0001e80008000405 */
[----:B0-----:R-:W4:Y:S04]  /*5e5f0*/  LDL.LU R21, [R1+0x2ec] ;  /* 0x0002ec0001157983 */ /* 0x001f280000300800 */
[----:B------:R-:W4:Y:S04]  /*5e600*/  LDL.LU R16, [R1+0x2b8] ;  /* 0x0002b80001107983 */ /* 0x000f280000300800 */
        /* <DEDUP_REMOVED lines=12> */
[----:B---3--:R0:W-:Y:S04]  /*5e6d0*/  STS.U16 [R4+UR5+0x2e500], R28 ;  /* 0x02e5001c04007988 */ /* 0x0081e80008000405 */
[----:B------:R-:W3:Y:S04]  /*5e6e0*/  LDL.LU R2, [R1+0x280] ;  /* 0x0002800001027983 */ /* 0x000ee80000300800 */
[----:B----4-:R1:W-:Y:S04]  /*5e6f0*/  STS.U16 [R4+UR5+0x2f400], R15 ;  /* 0x02f4000f04007988 */ /* 0x0103e80008000405 */
[----:B0-----:R-:W4:Y:S04]  /*5e700*/  LDL.LU R28, [R1+0x27c] ;  /* 0x00027c00011c7983 */ /* 0x001f280000300800 */
[----:B-1----:R-:W3:Y:S04]  /*5e710*/  LDL.LU R15, [R1+0x248] ;  /* 0x00024800010f7983 */ /* 0x002ee80000300800 */
[----:B------:R0:W-:Y:S04]  /*5e720*/  STS.U16 [R4+UR5+0x2f500], R24 ;  /* 0x02f5001804007988 */ /* 0x0001e80008000405 */
[----:B------:R-:W3:Y:S04]  /*5e730*/  LDL.LU R12, [R1+0x244] ;  /* 0x00024400010c7983 */ /* 0x000ee80000300800 */
[----:B------:R1:W-:Y:S04]  /*5e740*/  STS.U16 [R4+UR5+0x30400], R22 ;  /* 0x0304001604007988 */ /* 0x0003e80008000405 */
[----:B0-----:R-:W3:Y:S04]  /*5e750*/  LDL.LU R24, [R1+0x210] ;  /* 0x0002100001187983 */ /* 0x001ee80000300800 */
[----:B-1----:R-:W3:Y:S04]  /*5e760*/  LDL.LU R22, [R1+0x20c] ;  /* 0x00020c0001167983 */ /* 0x002ee80000300800 */
[----:B------:R0:W-:Y:S04]  /*5e770*/  STS.U16 [R4+UR5+0x30500], R23 ;  /* 0x0305001704007988 */ /* 0x0001e80008000405 */
[----:B------:R-:W3:Y:S04]  /*5e780*/  LDL.LU R6, [R1+0x1c8] ;  /* 0x0001c80001067983 */ /* 0x000ee80000300800 */
[----:B------:R1:W-:Y:S04]  /*5e790*/  STS.U16 [R4+UR5+0x31400], R29 ;  /* 0x0314001d04007988 */ /* 0x0003e80008000405 */
[----:B0-----:R-:W3:Y:S04]  /*5e7a0*/  LDL.LU R23, [R1+0x1c4] ;  /* 0x0001c40001177983 */ /* 0x001ee80000300800 */
[----:B-1----:R-:W3:Y:S04]  /*5e7b0*/  LDL.LU R29, [R1+0x150] ;  /* 0x00015000011d7983 */ /* 0x002ee80000300800 */
        /* <DEDUP_REMOVED lines=17> */
[----:B--2---:R0:W-:Y:S04]  /*5e8d0*/  STS.U16 [R4+UR5+0x33500], R27 ;  /* 0x0335001b04007988 */ /* 0x0041e80008000405 */
[----:B0-----:R-:W2:Y:S04]  /*5e8e0*/  LDL.LU R27, [R1+0x18] ;  /* 0x00001800011b7983 */ /* 0x001ea80000300800 */
[----:B----4-:R0:W-:Y:S04]  /*5e8f0*/  STS.U16 [R4+UR5+0x34500], R28 ;  /* 0x0345001c04007988 */ /* 0x0101e80008000405 */
[----:B---3--:R1:W-:Y:S04]  /*5e900*/  STS.U16 [R4+UR5+0x35400], R15 ;  /* 0x0354000f04007988 */ /* 0x0083e80008000405 */
        /* <DEDUP_REMOVED lines=14> */
[----:B------:R0:W-:Y:S02]  /*5e9f0*/  STS.U16 [R4+UR5+0x34400], R2 ;  /* 0x0344000204007988 */ /* 0x0001e40008000405 */
[----:B0-----:R-:W0:Y:S02]  /*5ea00*/  S2R R2, SR_TID.X ;  /* 0x0000000000027919 */ /* 0x001e240000002100 */
        /* <DEDUP_REMOVED lines=13> */
[----:B------:R-:W-:Y:S01]  /*5eae0*/  STS.U16 [R4+UR5+0x3f500], R19 ;  /* 0x03f5001304007988 */ /* 0x000fe20008000405 */
[----:B0-----:R-:W-:-:S05]  /*5eaf0*/  LOP3.LUT R2, R2, 0x7f, RZ, 0xc0, !PT ;  /* 0x0000007f02027812 */ /* 0x001fca00078ec0ff */
[----:B------:R-:W-:-:S05]  /*5eb00*/  IMAD.SHL.U32 R2, R2, 0x2, RZ ;  /* 0x0000000202027824 */ /* 0x000fca00078e00ff */
[----:B-1----:R-:W-:Y:S01]  /*5eb10*/  LOP3.LUT R5, R2, 0x30, RZ, 0x3c, !PT ;  /* 0x0000003002057812 */ /* 0x002fe200078e3cff */
        /* <DEDUP_REMOVED lines=29> */
[----:B------:R0:W-:Y:S04]  /*5ecf0*/  STS.U16 [R5+UR5+0x3700], R25 ;  /* 0x0037001905007988 */ /* 0x0001e80008000405 */
[----:B0-----:R-:W3:Y:S04]  /*5ed00*/  LDL.LU R25, [R1+0xb20] ;  /* 0x000b200001197983 */ /* 0x001ee80000300800 */
[----:B------:R0:W-:Y:S04]  /*5ed10*/  STS.U16 [R5+UR5+0x3600], R26 ;  /* 0x0036001a05007988 */ /* 0x0001e80008000405 */
[----:B0-----:R-:W3:Y:S04]  /*5ed20*/  LDL.LU R26, [R1+0xb1c] ;  /* 0x000b1c00011a7983 */ /* 0x001ee80000300800 */
        /* <DEDUP_REMOVED lines=15> */
[----:B0-----:R-:W4:Y:S04]  /*5ee20*/  LDL.LU R25, [R1+0xa58] ;  /* 0x000a580001197983 */ /* 0x001f280000300800 */
[----:B------:R0:W-:Y:S04]  /*5ee30*/  STS.U16 [R5+UR5+0x4700], R19 ;  /* 0x0047001305007988 */ /* 0x0001e80008000405 */
[----:B------:R1:W-:Y:S04]  /*5ee40*/  STS.U16 [R5+UR5+0xf700], R26 ;  /* 0x00f7001a05007988 */ /* 0x0003e80008000405 */
        /* <DEDUP_REMOVED lines=41> */
[----:B0-----:R-:W3:Y:S04]  /*5f0e0*/  LDL.LU R29, [R1+0x7f0] ;  /* 0x0007f000011d7983 */ /* 0x001ee80000300800 */
[----:B------:R0:W-:Y:S04]  /*5f0f0*/  STS.U16 [R5+UR5+0x12700], R23 ;  /* 0x0127001705007988 */ /* 0x0001e80008000405 */
[----:B------:R1:W-:Y:S04]  /*5f100*/  STS.U16 [R5+UR5+0x13700], R25 ;  /* 0x0137001905007988 */ /* 0x0003e80008000405 */
[----:B0-----:R-:W3:Y:S04]  /*5f110*/  LDL.LU R23, [R1+0x7c0] ;  /* 0x0007c00001177983 */ /* 0x001ee80000300800 */
[----:B-1----:R-:W3:Y:S04]  /*5f120*/  LDL.LU R25, [R1+0x7b8] ;  /* 0x0007b80001197983 */ /* 0x002ee80000300800 */
[----:B------:R0:W-:Y:S04]  /*5f130*/  STS.U16 [R5+UR5+0x14700], R26 ;  /* 0x0147001a05007988 */ /* 0x0001e80008000405 */
[----:B0-----:R-:W3:Y:S04]  /*5f140*/  LDL.LU R26, [R1+0x788] ;  /* 0x00078800011a7983 */ /* 0x001ee80000300800 */
[----:B------:R-:W-:Y:S04]  /*5f150*/  STS.U16 [R5+UR5+0x14600], R19 ;  /* 0x0146001305007988 */ /* 0x000fe80008000405 */
        /* <DEDUP_REMOVED lines=53> */
[----:B------:R0:W-:Y:S04]  /*5f4b0*/  STS.U16 [R5+UR5+0x22600], R24 ;  /* 0x0226001805007988 */ /* 0x0001e80008000405 */
[----:B------:R1:W-:Y:S04]  /*5f4c0*/  STS.U16 [R5+UR5+0x22700], R22 ;  /* 0x0227001605007988 */ /* 0x0003e80008000405 */
[----:B0-----:R-:W3:Y:S04]  /*5f4d0*/  LDL.LU R24, [R1+0x3c8] ;  /* 0x0003c80001187983 */ /* 0x001ee80000300800 */
[----:B-1----:R-:W3:Y:S04]  /*5f4e0*/  LDL.LU R22, [R1+0x3c0] ;  /* 0x0003c00001167983 */ /* 0x002ee80000300800 */
[----:B------:R0:W-:Y:S04]  /*5f4f0*/  STS.U16 [R5+UR5+0x23600], R29 ;  /* 0x0236001d05007988 */ /* 0x0001e80008000405 */
[----:B0-----:R-:W3:Y:S04]  /*5f500*/  LDL.LU R29, [R1+0x390] ;  /* 0x00039000011d7983 */ /* 0x001ee80000300800 */
[----:B------:R-:W-:Y:S04]  /*5f510*/  STS.U16 [R5+UR5+0x23700], R19 ;  /* 0x0237001305007988 */ /* 0x000fe80008000405 */
[----:B------:R0:W-:Y:S04]  /*5f520*/  STS.U16 [R5+UR5+0x24600], R23 ;  /* 0x0246001705007988 */ /* 0x0001e80008000405 */
[----:B------:R1:W-:Y:S04]  /*5f530*/  STS.U16 [R5+UR5+0x24700], R25 ;  /* 0x0247001905007988 */ /* 0x0003e80008000405 */
[----:B0-----:R-:W3:Y:S04]  /*5f540*/  LDL.LU R23, [R1+0x388] ;  /* 0x0003880001177983 */ /* 0x001ee80000300800 */
[----:B-1----:R-:W3:Y:S04]  /*5f550*/  LDL.LU R25, [R1+0x358] ;  /* 0x0003580001197983 */ /* 0x002ee80000300800 */
        /* <DEDUP_REMOVED lines=11> */
[----:B------:R0:W-:Y:S04]  /*5f610*/  STS.U16 [R5+UR5+0x2e700], R22 ;  /* 0x02e7001605007988 */ /* 0x0001e80008000405 */
[----:B-1----:R-:W4:Y:S04]  /*5f620*/  LDL.LU R2, [R1+0x2ac] ;  /* 0x0002ac0001027983 */ /* 0x002f280000300800 */
        /* <DEDUP_REMOVED lines=38> */
[----:B---3--:R0:W-:Y:S04]  /*5f890*/  STS.U16 [R5+UR5+0x31700], R28 ;  /* 0x0317001c05007988 */ /* 0x0081e80008000405 */
[----:B----4-:R1:W-:Y:S04]  /*5f8a0*/  STS.U16 [R5+UR5+0x32600], R15 ;  /* 0x0326000f05007988 */ /* 0x0103e80008000405 */
[----:B0-----:R-:W3:Y:S04]  /*5f8b0*/  LDL.LU R28, [R1+0x40] ;  /* 0x00004000011c7983 */ /* 0x001ee80000300800 */
[----:B-1----:R-:W4:Y:S04]  /*5f8c0*/  LDL.LU R15, [R1+0x14] ;  /* 0x00001400010f7983 */ /* 0x002f280000300800 */
[----:B------:R0:W-:Y:S04]  /*5f8d0*/  STS.U16 [R5+UR5+0x32700], R24 ;  /* 0x0327001805007988 */ /* 0x0001e80008000405 */
[----:B0-----:R-:W4:Y:S04]  /*5f8e0*/  LDL.LU R24, [R1+0x10] ;  /* 0x0000100001187983 */ /* 0x001f280000300800 */
        /* <DEDUP_REMOVED lines=11> */
[----:B-1----:R-:W4:Y:S04]  /*5f9a0*/  LDL.LU R26, [R1+0xd88] ;  /* 0x000d8800011a7983 */ /* 0x002f280000300800 */
[----:B------:R1:W-:Y:S01]  /*5f9b0*/  STS.U16 [R5+UR5+0x36600], R4 ;  /* 0x0366000405007988 */ /* 0x0003e20008000405 */
[----:B0-----:R-:W-:-:S05]  /*5f9c0*/  LOP3.LUT R2, R2, 0x7f, RZ, 0xc0, !PT ;  /* 0x0000007f02027812 */ /* 0x001fca00078ec0ff */
[----:B------:R-:W-:Y:S01]  /*5f9d0*/  IMAD.SHL.U32 R2, R2, 0x2, RZ ;  /* 0x0000000202027824 */ /* 0x000fe200078e00ff */
[----:B------:R-:W-:Y:S04]  /*5f9e0*/  STS.U16 [R5+UR5+0x34700], R19 ;  /* 0x0347001305007988 */ /* 0x000fe80008000405 */
[----:B-1----:R-:W-:Y:S01]  /*5f9f0*/  LOP3.LUT R4, R2, 0x40, RZ, 0x3c, !PT ;  /* 0x0000004002047812 */ /* 0x002fe200078e3cff */
        /* <DEDUP_REMOVED lines=12> */
[----:B------:R-:W-:Y:S04]  /*5fac0*/  STS.U16 [R5+UR5+0x3b700], R10 ;  /* 0x03b7000a05007988 */ /* 0x000fe80008000405 */
[----:B------:R-:W-:Y:S04]  /*5fad0*/  STS.U16 [R5+UR5+0x3c600], R11 ;  /* 0x03c6000b05007988 */ /* 0x000fe80008000405 */
[----:B------:R-:W-:Y:S04]  /*5fae0*/  STS.U16 [R5+UR5+0x3c700], R13 ;  /* 0x03c7000d05007988 */ /* 0x000fe80008000405 */
[----:B------:R-:W-:Y:S04]  /*5faf0*/  STS.U16 [R5+UR5+0x3d600], R16 ;  /* 0x03d6001005007988 */ /* 0x000fe80008000405 */
[----:B---3--:R-:W-:Y:S04]  /*5fb00*/  STS.U16 [R5+UR5+0x3d700], R28 ;  /* 0x03d7001c05007988 */ /* 0x008fe80008000405 */
[----:B----4-:R-:W-:Y:S04]  /*5fb10*/  STS.U16 [R5+UR5+0x3e600], R15 ;  /* 0x03e6000f05007988 */ /* 0x010fe80008000405 */
[----:B------:R0:W-:Y:S04]  /*5fb20*/  STS.U16 [R5+UR5+0x3e700], R24 ;  /* 0x03e7001805007988 */ /* 0x0001e80008000405 */
[----:B0-----:R-:W3:Y:S04]  /*5fb30*/  LDL.LU R24, [R1+0xd58] ;  /* 0x000d580001187983 */ /* 0x001ee80000300800 */
[----:B------:R0:W-:Y:S04]  /*5fb40*/  STS.U16 [R4+UR5+0x800], R22 ;  /* 0x0008001604007988 */ /* 0x0001e80008000405 */
[----:B------:R-:W4:Y:S04]  /*5fb50*/  LDL.LU R3, [R1+0xd54] ;  /* 0x000d540001037983 */ /* 0x000f280000300800 */
[----:B------:R1:W-:Y:S04]  /*5fb60*/  STS.U16 [R4+UR5+0x900], R29 ;  /* 0x0009001d04007988 */ /* 0x0003e80008000405 */
[----:B0-----:R-:W4:Y:S04]  /*5fb70*/  LDL.LU R22, [R1+0xd28] ;  /* 0x000d280001167983 */ /* 0x001f280000300800 */
[----:B-1----:R-:W4:Y:S04]  /*5fb80*/  LDL.LU R29, [R1+0xd24] ;  /* 0x000d2400011d7983 */ /* 0x002f280000300800 */
        /* <DEDUP_REMOVED lines=22> */
[----:B------:R-:W-:Y:S04]  /*5fcf0*/  STS.U16 [R4+UR5+0x2800], R26 ;  /* 0x0028001a04007988 */ /* 0x000fe80008000405 */
[----:B--2---:R0:W-:Y:S04]  /*5fd00*/  STS.U16 [R4+UR5+0x2900], R27 ;  /* 0x0029001b04007988 */ /* 0x0041e80008000405 */
[----:B0-----:R-:W2:Y:S04]  /*5fd10*/  LDL.LU R27, [R1+0xb18] ;  /* 0x000b1800011b7983 */ /* 0x001ea80000300800 */
[----:B------:R-:W2:Y:S04]  /*5fd20*/  LDL.LU R26, [R1+0xb14] ;  /* 0x000b1400011a7983 */ /* 0x000ea80000300800 */
[----:B---3--:R0:W-:Y:S04]  /*5fd30*/  STS.U16 [R4+UR5+0x3800], R24 ;  /* 0x0038001804007988 */ /* 0x0081e80008000405 */
[----:B0-----:R-:W3:Y:S04]  /*5fd40*/  LDL.LU R24, [R1+0xae8] ;  /* 0x000ae80001187983 */ /* 0x001ee80000300800 */
[----:B----4-:R0:W-:Y:S04]  /*5fd50*/  STS.U16 [R4+UR5+0x4800], R22 ;  /* 0x0048001604007988 */ /* 0x0101e80008000405 */
        /* <DEDUP_REMOVED lines=27> */
[----:B------:R1:W-:Y:S04]  /*5ff10*/  STS.U16 [R4+UR5+0xf900], R26 ;  /* 0x00f9001a04007988 */ /* 0x0003e80008000405 */
[----:B0-----:R-:W2:Y:S04]  /*5ff20*/  LDL.LU R27, [R1+0xa84] ;  /* 0x000a8400011b7983 */ /* 0x001ea80000300800 */
[----:B------:R-:W2:Y:S04]  /*5ff30*/  LDL.LU R3, [R1+0xa54] ;  /* 0x000a540001037983 */ /* 0x000ea80000300800 */
[----:B-1----:R-:W2:Y:S04]  /*5ff40*/  LDL.LU R26, [R1+0xa50] ;  /* 0x000a5000011a7983 */ /* 0x002ea80000300800 */
[----:B---3--:R0:W-:Y:S04]  /*5ff50*/  STS.U16 [R4+UR5+0x10800], R24 ;  /* 0x0108001804007988 */ /* 0x0081e80008000405 */
        /* <DEDUP_REMOVED lines=24> */
[----:B0-----:R-:W4:Y:S04]  /*600e0*/  LDL.LU R25, [R1+0x7e8] ;  /* 0x0007e80001197983 */ /* 0x001f280000300800 */
[----:B------:R0:W-:Y:S04]  /*600f0*/  STS.U16 [R4+UR5+0x11900], R23 ;  /* 0x0119001704007988 */ /* 0x0001e80008000405 */
[----:B0-----:R-:W4:Y:S04]  /*60100*/  LDL.LU R23, [R1+0x7b4] ;  /* 0x0007b40001177983 */ /* 0x001f280000300800 */
[----:B--2---:R0:W-:Y:S04]  /*60110*/  STS.U16 [R4+UR5+0x12900], R27 ;  /* 0x0129001b04007988 */ /* 0x0041e80008000405 */
[----:B------:R1:W-:Y:S04]  /*60120*/  STS.U16 [R4+UR5+0x13900], R26 ;  /* 0x0139001a04007988 */ /* 0x0003e80008000405 */
[----:B0-----:R-:W2:Y:S04]  /*60130*/  LDL.LU R27, [R1+0x7b0] ;  /* 0x0007b000011b7983 */ /* 0x001ea80000300800 */
[----:B-1----:R-:W2:Y:S04]  /*60140*/  LDL.LU R26, [R1+0x77c] ;  /* 0x00077c00011a7983 */ /* 0x002ea80000300800 */
[----:B---3--:R0:W-:Y:S04]  /*60150*/  STS.U16 [R4+UR5+0x14800], R24 ;  /* 0x0148001804007988 */ /* 0x0081e80008000405 */
[----:B0-----:R-:W3:Y:S04]  /*60160*/  LDL.LU R24, [R1+0x778] ;  /* 0x0007780001187983 */ /* 0x001ee80000300800 */
[----:B----4-:R0:W-:Y:S04]  /*60170*/  STS.U16 [R4+UR5+0x19800], R22 ;  /* 0x0198001604007988 */ /* 0x0101e80008000405 */
        /* <DEDUP_REMOVED lines=52> */
[----:B0-----:R-:W4:Y:S04]  /*604c0*/  LDL.LU R29, [R1+0x3bc] ;  /* 0x0003bc00011d7983 */ /* 0x001f280000300800 */
[----:B------:R0:W-:Y:S04]  /*604d0*/  STS.U16 [R4+UR5+0x21800], R22 ;  /* 0x0218001604007988 */ /* 0x0001e80008000405 */
[----:B------:R1:W-:Y:S04]  /*604e0*/  STS.U16 [R4+UR5+0x22800], R25 ;  /* 0x0228001904007988 */ /* 0x0003e80008000405 */
[----:B0-----:R-:W4:Y:S04]  /*604f0*/  LDL.LU R22, [R1+0x3b8] ;  /* 0x0003b80001167983 */ /* 0x001f280000300800 */
[----:B-1----:R-:W4:Y:S04]  /*60500*/  LDL.LU R25, [R1+0x384] ;  /* 0x0003840001197983 */ /* 0x002f280000300800 */
[----:B------:R0:W-:Y:S04]  /*60510*/  STS.U16 [R4+UR5+0x23800], R23 ;  /* 0x0238001704007988 */ /* 0x0001e80008000405 */
[----:B0-----:R-:W4:Y:S04]  /*60520*/  LDL.LU R23, [R1+0x380] ;  /* 0x0003800001177983 */ /* 0x001f280000300800 */
[----:B--2---:R0:W-:Y:S04]  /*60530*/  STS.U16 [R4+UR5+0x23900], R27 ;  /* 0x0239001b04007988 */ /* 0x0041e80008000405 */
[----:B0-----:R-:W2:Y:S04]  /*60540*/  LDL.LU R27, [R1+0x350] ;  /* 0x00035000011b7983 */ /* 0x001ea80000300800 */
[----:B------:R0:W-:Y:S04]  /*60550*/  STS.U16 [R4+UR5+0x28900], R26 ;  /* 0x0289001a04007988 */ /* 0x0001e80008000405 */
[----:B0-----:R-:W2:Y:S04]  /*60560*/  LDL.LU R26, [R1+0x34c] ;  /* 0x00034c00011a7983 */ /* 0x001ea80000300800 */
[----:B---3--:R0:W-:Y:S04]  /*60570*/  STS.U16 [R4+UR5+0x29800], R24 ;  /* 0x0298001804007988 */ /* 0x0081e80008000405 */
[----:B0-----:R-:W3:Y:S04]  /*60580*/  LDL.LU R24, [R1+0x310] ;  /* 0x0003100001187983 */ /* 0x001ee80000300800 */
[----:B----4-:R0:W-:Y:S04]  /*60590*/  STS.U16 [R4+UR5+0x2e800], R29 ;  /* 0x02e8001d04007988 */ /* 0x0101e80008000405 */
[----:B0-----:R-:W4:Y:S04]  /*605a0*/  LDL.LU R29, [R1+0x30c] ;  /* 0x00030c00011d7983 */ /* 0x001f280000300800 */
[----:B------:R0:W-:Y:S04]  /*605b0*/  STS.U16 [R4+UR5+0x25800], R2 ;  /* 0x0258000204007988 */ /* 0x0001e80008000405 */
[----:B------:R1:W-:Y:S04]  /*605c0*/  STS.U16 [R4+UR5+0x2e900], R22 ;  /* 0x02e9001604007988 */ /* 0x0003e80008000405 */
[----:B------:R1:W-:Y:S04]  /*605d0*/  STS.U16 [R4+UR5+0x2f800], R25 ;  /* 0x02f8001904007988 */ /* 0x0003e80008000405 */
[----:B0-----:R-:W4:Y:S04]  /*605e0*/  LDL.LU R2, [R1+0x2d8] ;  /* 0x0002d80001027983 */ /* 0x001f280000300800 */
[----:B-1----:R-:W4:Y:S04]  /*605f0*/  LDL.LU R22, [R1+0x2d4] ;  /* 0x0002d40001167983 */ /* 0x002f280000300800 */
[----:B------:R-:W4:Y:S04]  /*60600*/  LDL.LU R25, [R1+0x2a0] ;  /* 0x0002a00001197983 */ /* 0x000f280000300800 */
        /* <DEDUP_REMOVED lines=39> */
[----:B------:R0:W-:Y:S04]  /*60880*/  STS.U16 [R4+UR5+0x30900], R26 ;  /* 0x0309001a04007988 */ /* 0x0001e80008000405 */
[----:B------:R-:W2:Y:S04]  /*60890*/  LDL.LU R15, [R1+0x3c] ;  /* 0x00003c00010f7983 */ /* 0x000ea80000300800 */
[----:B0-----:R-:W2:Y:S04]  /*608a0*/  LDL.LU R26, [R1+0x38] ;  /* 0x00003800011a7983 */ /* 0x001ea80000300800 */
[----:B---3--:R0:W-:Y:S04]  /*608b0*/  STS.U16 [R4+UR5+0x31800], R24 ;  /* 0x0318001804007988 */ /* 0x0081e80008000405 */
[----:B0-----:R-:W3:Y:S04]  /*608c0*/  LDL.LU R24, [R1+0xc] ;  /* 0x00000c0001187983 */ /* 0x001ee80000300800 */
[----:B----4-:R0:W-:Y:S04]  /*608d0*/  STS.U16 [R4+UR5+0x31900], R29 ;  /* 0x0319001d04007988 */ /* 0x0101e80008000405 */
[----:B0-----:R-:W4:Y:S04]  /*608e0*/  LDL.LU R29, [R1+0x8] ;  /* 0x00000800011d7983 */ /* 0x001f280000300800 */
[----:B------:R0:W-:Y:S04]  /*608f0*/  STS.U16 [R4+UR5+0x32900], R22 ;  /* 0x0329001604007988 */ /* 0x0001e80008000405 */
[----:B------:R1:W-:Y:S04]  /*60900*/  STS.U16 [R4+UR5+0x33800], R25 ;  /* 0x0338001904007988 */ /* 0x0003e80008000405 */
[----:B0-----:R-:W3:Y:S04]  /*60910*/  LDL.LU R22, [R1+0xde0] ;  /* 0x000de00001167983 */ /* 0x001ee80000300800 */
[----:B-1----:R-:W3:Y:S04]  /*60920*/  LDL.LU R25, [R1+0xddc] ;  /* 0x000ddc0001197983 */ /* 0x002ee80000300800 */
[----:B------:R-:W-:Y:S04]  /*60930*/  STS.U16 [R4+UR5+0x32800], R2 ;  /* 0x0328000204007988 */ /* 0x000fe80008000405 */
[----:B------:R0:W-:Y:S04]  /*60940*/  STS.U16 [R4+UR5+0x38800], R23 ;  /* 0x0388001704007988 */ /* 0x0001e80008000405 */
[----:B0-----:R-:W3:Y:S01]  /*60950*/  LDL.LU R23, [R1+0xdb0] ;  /* 0x000db00001177983 */ /* 0x001ee20000300800 */
[----:B------:R-:W0:Y:S03]  /*60960*/  S2R R2, SR_TID.X ;  /* 0x0000000000027919 */ /* 0x000e260000002100 */
[----:B------:R-:W-:Y:S04]  /*60970*/  STS.U16 [R4+UR5+0x3f900], R20 ;  /* 0x03f9001404007988 */ /* 0x000fe80008000405 */
        /* <DEDUP_REMOVED lines=25> */
[----:B----4-:R0:W-:Y:S04]  /*60b10*/  STS.U16 [R4+UR5+0x3e900], R29 ;  /* 0x03e9001d04007988 */ /* 0x0101e80008000405 */
[----:B0-----:R-:W4:Y:S04]  /*60b20*/  LDL.LU R29, [R1+0xd80] ;  /* 0x000d8000011d7983 */ /* 0x001f280000300800 */
[----:B---3--:R0:W-:Y:S04]  /*60b30*/  STS.U16 [R4+UR5+0x3e800], R24 ;  /* 0x03e8001804007988 */ /* 0x0081e80008000405 */
[----:B------:R-:W3:Y:S04]  /*60b40*/  LDL.LU R20, [R1+0xd7c] ;  /* 0x000d7c0001147983 */ /* 0x000ee80000300800 */
[----:B------:R1:W-:Y:S04]  /*60b50*/  STS.U16 [R3+UR5+0xa00], R22 ;  /* 0x000a001603007988 */ /* 0x0003e80008000405 */
        /* <DEDUP_REMOVED lines=9> */
[----:B-1----:R-:W3:Y:S04]  /*60bf0*/  LDL.LU R22, [R1+0xc90] ;  /* 0x000c900001167983 */ /* 0x002ee80000300800 */
        /* <DEDUP_REMOVED lines=15> */
[----:B------:R-:W-:Y:S04]  /*60cf0*/  STS.U16 [R3+UR5+0x1a00], R23 ;  /* 0x001a001703007988 */ /* 0x000fe80008000405 */
[----:B--2---:R0:W-:Y:S04]  /*60d00*/  STS.U16 [R3+UR5+0x1b00], R27 ;  /* 0x001b001b03007988 */ /* 0x0041e80008000405 */
[----:B0-----:R-:W2:Y:S04]  /*60d10*/  LDL.LU R27, [R1+0xb10] ;  /* 0x000b1000011b7983 */ /* 0x001ea80000300800 */
[----:B------:R-:W2:Y:S04]  /*60d20*/  LDL.LU R23, [R1+0xb0c] ;  /* 0x000b0c0001177983 */ /* 0x000ea80000300800 */
[----:B----4-:R0:W-:Y:S04]  /*60d30*/  STS.U16 [R3+UR5+0x2a00], R29 ;  /* 0x002a001d03007988 */ /* 0x0101e80008000405 */
[----:B0-----:R-:W4:Y:S04]  /*60d40*/  LDL.LU R29, [R1+0xae0] ;  /* 0x000ae000011d7983 */ /* 0x001f280000300800 */
[----:B---3--:R0:W-:Y:S04]  /*60d50*/  STS.U16 [R3+UR5+0x7a00], R22 ;  /* 0x007a001603007988 */ /* 0x0081e80008000405 */
[----:B------:R1:W-:Y:S04]  /*60d60*/  STS.U16 [R3+UR5+0x7b00], R25 ;  /* 0x007b001903007988 */ /* 0x0003e80008000405 */
[----:B0-----:R-:W3:Y:S04]  /*60d70*/  LDL.LU R22, [R1+0xadc] ;  /* 0x000adc0001167983 */ /* 0x001ee80000300800 */
[----:B-1----:R-:W3:Y:S04]  /*60d80*/  LDL.LU R25, [R1+0xab0] ;  /* 0x000ab00001197983 */ /* 0x002ee80000300800 */
        /* <DEDUP_REMOVED lines=36> */
[----:B----4-:R0:W-:Y:S04]  /*60fd0*/  STS.U16 [R3+UR5+0x10a00], R29 ;  /* 0x010a001d03007988 */ /* 0x0101e80008000405 */
        /* <DEDUP_REMOVED lines=15> */
[----:B---3--:R0:W-:Y:S04]  /*610d0*/  STS.U16 [R3+UR5+0x11a00], R25 ;  /* 0x011a001903007988 */ /* 0x0081e80008000405 */
[----:B0-----:R-:W3:Y:S04]  /*610e0*/  LDL.LU R25, [R1+0x7e0] ;  /* 0x0007e00001197983 */ /* 0x001ee80000300800 */
[----:B------:R0:W-:Y:S04]  /*610f0*/  STS.U16 [R3+UR5+0x10b00], R22 ;  /* 0x010b001603007988 */ /* 0x0001e80008000405 */
[----:B0-----:R-:W3:Y:S04]  /*61100*/  LDL.LU R22, [R1+0x7ac] ;  /* 0x0007ac0001167983 */ /* 0x001ee80000300800 */
[----:B--2---:R0:W-:Y:S04]  /*61110*/  STS.U16 [R3+UR5+0x11b00], R27 ;  /* 0x011b001b03007988 */ /* 0x0041e80008000405 */
[----:B0-----:R-:W2:Y:S04]  /*61120*/  LDL.LU R27, [R1+0x7a8] ;  /* 0x0007a800011b7983 */ /* 0x001ea80000300800 */
[----:B------:R0:W-:Y:S04]  /*61130*/  STS.U16 [R3+UR5+0x16b00], R23 ;  /* 0x016b001703007988 */ /* 0x0001e80008000405 */
[----:B0-----:R-:W2:Y:S04]  /*61140*/  LDL.LU R23, [R1+0x774] ;  /* 0x0007740001177983 */ /* 0x001ea80000300800 */
[----:B----4-:R0:W-:Y:S04]  /*61150*/  STS.U16 [R3+UR5+0x17a00], R29 ;  /* 0x017a001d03007988 */ /* 0x0101e80008000405 */
[----:B0-----:R-:W4:Y:S04]  /*61160*/  LDL.LU R29, [R1+0x770] ;  /* 0x00077000011d7983 */ /* 0x001f280000300800 */
[----:B---3--:R0:W-:Y:S04]  /*61170*/  STS.U16 [R3+UR5+0x1eb00], R25 ;  /* 0x01eb001903007988 */ /* 0x0081e80008000405 */
[----:B0-----:R-:W3:Y:S04]  /*61180*/  LDL.LU R25, [R1+0x73c] ;  /* 0x00073c0001197983 */ /* 0x001ee80000300800 */
        /* <DEDUP_REMOVED lines=14> */
[----:B------:R1:W-:Y:S04]  /*61270*/  STS.U16 [R3+UR5+0x16a00], R12 ;  /* 0x016a000c03007988 */ /* 0x0003e80008000405 */
[----:B------:R1:W-:Y:S04]  /*61280*/  STS.U16 [R3+UR5+0x1db00], R26 ;  /* 0x01db001a03007988 */ /* 0x0003e80008000405 */
[----:B------:R-:W-:Y:S04]  /*61290*/  STS.U16 [R3+UR5+0x17b00], R6 ;  /* 0x017b000603007988 */ /* 0x000fe80008000405 */
[----:B0-----:R-:W3:Y:S04]  /*612a0*/  LDL.LU R19, [R1+0x5e0] ;  /* 0x0005e00001137983 */ /* 0x001ee80000300800 */
[----:B-1----:R-:W3:Y:S04]  /*612b0*/  LDL.LU R21, [R1+0x5ac] ;  /* 0x0005ac0001157983 */ /* 0x002ee80000300800 */
[----:B------:R-:W3:Y:S04]  /*612c0*/  LDL.LU R12, [R1+0x5a8] ;  /* 0x0005a800010c7983 */ /* 0x000ee80000300800 */
        /* <DEDUP_REMOVED lines=30> */
[----:B----4-:R0:W-:Y:S04]  /*614b0*/  STS.U16 [R3+UR5+0x20b00], R29 ;  /* 0x020b001d03007988 */ /* 0x0101e80008000405 */
[----:B0-----:R-:W4:Y:S04]  /*614c0*/  LDL.LU R29, [R1+0x3b4] ;  /* 0x0003b400011d7983 */ /* 0x001f280000300800 */
[----:B------:R0:W-:Y:S04]  /*614d0*/  STS.U16 [R3+UR5+0x20a00], R23 ;  /* 0x020a001703007988 */ /* 0x0001e80008000405 */
[----:B0-----:R-:W4:Y:S04]  /*614e0*/  LDL.LU R23, [R1+0x3b0] ;  /* 0x0003b00001177983 */ /* 0x001f280000300800 */
[----:B---3--:R0:W-:Y:S04]  /*614f0*/  STS.U16 [R3+UR5+0x21a00], R25 ;  /* 0x021a001903007988 */ /* 0x0081e80008000405 */
[----:B0-----:R-:W3:Y:S04]  /*61500*/  LDL.LU R25, [R1+0x37c] ;  /* 0x00037c0001197983 */ /* 0x001ee80000300800 */
[----:B------:R-:W-:Y:S04]  /*61510*/  STS.U16 [R3+UR5+0x23a00], R2 ;  /* 0x023a000203007988 */ /* 0x000fe80008000405 */
[----:B------:R0:W-:Y:S04]  /*61520*/  STS.U16 [R3+UR5+0x26a00], R26 ;  /* 0x026a001a03007988 */ /* 0x0001e80008000405 */
[----:B0-----:R-:W3:Y:S04]  /*61530*/  LDL.LU R26, [R1+0x378] ;  /* 0x00037800011a7983 */ /* 0x001ee80000300800 */
        /* <DEDUP_REMOVED lines=22> */
[----:B---3--:R1:W-:Y:S04]  /*616a0*/  STS.U16 [R3+UR5+0x2fa00], R25 ;  /* 0x02fa001903007988 */ /* 0x0083e80008000405 */
[----:B0-----:R-:W3:Y:S04]  /*616b0*/  LDL.LU R23, [R1+0x224] ;  /* 0x0002240001177983 */ /* 0x001ee80000300800 */
[----:B-1----:R-:W3:Y:S04]  /*616c0*/  LDL.LU R25, [R1+0x1f0] ;  /* 0x0001f00001197983 */ /* 0x002ee80000300800 */
        /* <DEDUP_REMOVED lines=27> */
[----:B0-----:R-:W3:Y:S04]  /*61880*/  LDL.LU R28, [R1+0x74] ;  /* 0x00007400011c7983 */ /* 0x001ee80000300800 */
[----:B-1----:R-:W3:Y:S04]  /*61890*/  LDL.LU R15, [R1+0x34] ;  /* 0x00003400010f7983 */ /* 0x002ee80000300800 */
[----:B------:R-:W3:Y:S04]  /*618a0*/  LDL.LU R26, [R1+0x30] ;  /* 0x00003000011a7983 */ /* 0x000ee80000300800 */
[----:B--2---:R0:W-:Y:S04]  /*618b0*/  STS.U16 [R3+UR5+0x30a00], R27 ;  /* 0x030a001b03007988 */ /* 0x0041e80008000405 */
[----:B0-----:R-:W2:Y:S04]  /*618c0*/  LDL.LU R27, [R1+0x4] ;  /* 0x00000400011b7983 */ /* 0x001ea80000300800 */
[----:B----4-:R0:W-:Y:S02]  /*618d0*/  STS.U16 [R3+UR5+0x32a00], R2 ;  /* 0x032a000203007988 */ /* 0x0101e40008000405 */
[----:B0-----:R-:W0:Y:S02]  /*618e0*/  S2R R2, SR_TID.X ;  /* 0x0000000000027919 */ /* 0x001e240000002100 */
[----:B------:R1:W-:Y:S04]  /*618f0*/  STS.U16 [R3+UR5+0x30b00], R29 ;  /* 0x030b001d03007988 */ /* 0x0003e80008000405 */
[----:B------:R4:W-:Y:S04]  /*61900*/  STS.U16 [R3+UR5+0x31a00], R24 ;  /* 0x031a001803007988 */ /* 0x0009e80008000405 */
[----:B------:R4:W-:Y:S04]  /*61910*/  STS.U16 [R3+UR5+0x31b00], R22 ;  /* 0x031b001603007988 */ /* 0x0009e80008000405 */
[----:B------:R-:W-:Y:S04]  /*61920*/  STS.U16 [R3+UR5+0x33a00], R4 ;  /* 0x033a000403007988 */ /* 0x000fe80008000405 */
[----:B---3--:R3:W-:Y:S04]  /*61930*/  STS.U16 [R3+UR5+0x35b00], R23 ;  /* 0x035b001703007988 */ /* 0x0087e80008000405 */
[----:B-1----:R-:W2:Y:S04]  /*61940*/  LDL.LU R29, [R1] ;  /* 0x00000000011d7983 */ /* 0x002ea80000300800 */
[----:B----4-:R-:W4:Y:S04]  /*61950*/  LDL.LU R24, [R1+0x2f68] ;  /* 0x002f680001187983 */ /* 0x010f280000300800 */
[----:B------:R-:W4:Y:S04]  /*61960*/  LDL.LU R22, [R1+0x2f64] ;  /* 0x002f640001167983 */ /* 0x000f280000300800 */
[----:B---3--:R-:W3:Y:S04]  /*61970*/  LDL.LU R23, [R1+0xdd8] ;  /* 0x000dd80001177983 */ /* 0x008ee80000300800 */
[----:B------:R1:W-:Y:S04]  /*61980*/  STS.U16 [R3+UR5+0x36a00], R25 ;  /* 0x036a001903007988 */ /* 0x0003e80008000405 */
[----:B-1----:R-:W3:Y:S01]  /*61990*/  LDL.LU R25, [R1+0xdd4] ;  /* 0x000dd40001197983 */ /* 0x002ee20000300800 */
[----:B0-----:R-:W-:-:S05]  /*619a0*/  LOP3.LUT R2, R2, 0x7f, RZ, 0xc0, !PT ;  /* 0x0000007f02027812 */ /* 0x001fca00078ec0ff */
[----:B------:R-:W-:-:S05]  /*619b0*/  IMAD.SHL.U32 R2, R2, 0x2, RZ ;  /* 0x0000000202027824 */ /* 0x000fca00078e00ff */
[----:B------:R-:W-:Y:S02]  /*619c0*/  LOP3.LUT R4, R2, 0x60, RZ, 0x3c, !PT ;  /* 0x0000006002047812 */ /* 0x000fe400078e3cff */
[----:B------:R-:W3:Y:S04]  /*619d0*/  LDL.LU R2, [R1+0xd48] ;  /* 0x000d480001027983 */ /* 0x000ee80000300800 */
[----:B------:R-:W-:Y:S04]  /*619e0*/  STS.U16 [R3+UR5+0x32b00], R20 ;  /* 0x032b001403007988 */ /* 0x000fe80008000405 */
[----:B--2---:R-:W-:Y:S04]  /*619f0*/  STS.U16 [R3+UR5+0x3ea00], R27 ;  /* 0x03ea001b03007988 */ /* 0x004fe80008000405 */
[----:B------:R-:W-:Y:S04]  /*61a00*/  STS.U16 [R3+UR5+0x3eb00], R29 ;  /* 0x03eb001d03007988 */ /* 0x000fe80008000405 */
[----:B----4-:R-:W-:Y:S04]  /*61a10*/  STS.U16 [R3+UR5+0x3fa00], R22 ;  /* 0x03fa001603007988 */ /* 0x010fe80008000405 */
[----:B------:R-:W-:Y:S04]  /*61a20*/  STS.U16 [R3+UR5+0x3fb00], R24 ;  /* 0x03fb001803007988 */ /* 0x000fe80008000405 */
[----:B---3--:R0:W-:Y:S04]  /*61a30*/  STL [R1+0x2f60], R2 ;  /* 0x002f600201007387 */ /* 0x0081e80000100800 */
[----:B0-----:R-:W2:Y:S04]  /*61a40*/  LDL.LU R2, [R1+0xda8] ;  /* 0x000da80001027983 */ /* 0x001ea80000300800 */
[----:B------:R-:W3:Y:S04]  /*61a50*/  LDL.LU R20, [R1+0xd44] ;  /* 0x000d440001147983 */ /* 0x000ee80000300800 */
[----:B------:R-:W4:Y:S04]  /*61a60*/  LDL.LU R27, [R1+0xd18] ;  /* 0x000d1800011b7983 */ /* 0x000f280000300800 */
[----:B------:R-:W3:Y:S04]  /*61a70*/  LDL.LU R29, [R1+0xd14] ;  /* 0x000d1400011d7983 */ /* 0x000ee80000300800 */
        /* <DEDUP_REMOVED lines=45> */
[----:B--2---:R0:W-:Y:S04]  /*61d50*/  STS.U16 [R4+UR5+0x1c00], R2 ;  /* 0x001c000204007988 */ /* 0x0041e80008000405 */
[----:B----4-:R1:W-:Y:S04]  /*61d60*/  STS.U16 [R4+UR5+0x4c00], R27 ;  /* 0x004c001b04007988 */ /* 0x0103e80008000405 */
[----:B---3--:R2:W-:Y:S04]  /*61d70*/  STS.U16 [R4+UR5+0x4d00], R29 ;  /* 0x004d001d04007988 */ /* 0x0085e80008000405 */
[----:B------:R3:W-:Y:S04]  /*61d80*/  STS.U16 [R4+UR5+0x1d00], R24 ;  /* 0x001d001804007988 */ /* 0x0007e80008000405 */
[----:B0-----:R-:W4:Y:S04]  /*61d90*/  LDL.LU R2, [R1+0x2f60] ;  /* 0x002f600001027983 */ /* 0x001f280000300800 */
[----:B-1----:R-:W4:Y:S04]  /*61da0*/  LDL.LU R27, [R1+0xb04] ;  /* 0x000b0400011b7983 */ /* 0x002f280000300800 */
[----:B--2---:R-:W2:Y:S04]  /*61db0*/  LDL.LU R29, [R1+0xad8] ;  /* 0x000ad800011d7983 */ /* 0x004ea80000300800 */
[----:B---3--:R-:W3:Y:S04]  /*61dc0*/  LDL.LU R24, [R1+0xaa8] ;  /* 0x000aa80001187983 */ /* 0x008ee80000300800 */
[----:B------:R-:W-:Y:S04]  /*61dd0*/  STS.U16 [R4+UR5+0x2d00], R22 ;  /* 0x002d001604007988 */ /* 0x000fe80008000405 */
[----:B------:R-:W-:Y:S04]  /*61de0*/  STS.U16 [R4+UR5+0x3d00], R20 ;  /* 0x003d001404007988 */ /* 0x000fe80008000405 */
[----:B------:R-:W-:Y:S04]  /*61df0*/  STS.U16 [R4+UR5+0x2c00], R3 ;  /* 0x002c000304007988 */ /* 0x000fe80008000405 */
[----:B---3--:R0:W-:Y:S04]  /*61e00*/  STL [R1+0x2f5c], R24 ;  /* 0x002f5c1801007387 */ /* 0x0081e80000100800 */
[----:B0-----:R-:W3:Y:S04]  /*61e10*/  LDL.LU R24, [R1+0xad4] ;  /* 0x000ad40001187983 */ /* 0x001ee80000300800 */
[----:B------:R-:W3:Y:S04]  /*61e20*/  LDL.LU R3, [R1+0xaa4] ;  /* 0x000aa40001037983 */ /* 0x000ee80000300800 */
[----:B----4-:R0:W-:Y:S04]  /*61e30*/  STS.U16 [R4+UR5+0x3c00], R2 ;  /* 0x003c000204007988 */ /* 0x0101e80008000405 */
[----:B------:R-:W4:Y:S04]  /*61e40*/  LDL.LU R22, [R1+0xa78] ;  /* 0x000a780001167983 */ /* 0x000f280000300800 */
[----:B------:R1:W-:Y:S04]  /*61e50*/  STS.U16 [R4+UR5+0xed00], R23 ;  /* 0x00ed001704007988 */ /* 0x0003e80008000405 */
[----:B------:R2:W-:Y:S04]  /*61e60*/  STS.U16 [R4+UR5+0xfc00], R25 ;  /* 0x00fc001904007988 */ /* 0x0005e80008000405 */
[----:B------:R2:W-:Y:S04]  /*61e70*/  STS.U16 [R4+UR5+0x5c00], R18 ;  /* 0x005c001204007988 */ /* 0x0005e80008000405 */
[----:B------:R2:W-:Y:S04]  /*61e80*/  STS.U16 [R4+UR5+0x5d00], R5 ;  /* 0x005d000504007988 */ /* 0x0005e80008000405 */
[----:B0-----:R-:W4:Y:S04]  /*61e90*/  LDL.LU R2, [R1+0xa74] ;  /* 0x000a740001027983 */ /* 0x001f280000300800 */
[----:B-1----:R-:W4:Y:S04]  /*61ea0*/  LDL.LU R23, [R1+0xa44] ;  /* 0x000a440001177983 */ /* 0x002f280000300800 */
[----:B--2---:R-:W2:Y:S04]  /*61eb0*/  LDL.LU R25, [R1+0xa40] ;  /* 0x000a400001197983 */ /* 0x004ea80000300800 */
[----:B------:R-:W2:Y:S04]  /*61ec0*/  LDL.LU R20, [R1+0xa0c] ;  /* 0x000a0c0001147983 */ /* 0x000ea80000300800 */
[----:B------:R-:W2:Y:S04]  /*61ed0*/  LDL.LU R18, [R1+0xa08] ;  /* 0x000a080001127983 */ /* 0x000ea80000300800 */
[----:B------:R0:W-:Y:S04]  /*61ee0*/  STS.U16 [R4+UR5+0x6c00], R17 ;  /* 0x006c001104007988 */ /* 0x0001e80008000405 */
[----:B------:R-:W2:Y:S04]  /*61ef0*/  LDL.LU R5, [R1+0x9d4] ;  /* 0x0009d40001057983 */ /* 0x000ea80000300800 */
[----:B------:R1:W-:Y:S04]  /*61f00*/  STS.U16 [R4+UR5+0x6d00], R19 ;  /* 0x006d001304007988 */ /* 0x0003e80008000405 */
[----:B------:R1:W-:Y:S04]  /*61f10*/  STS.U16 [R4+UR5+0x7c00], R21 ;  /* 0x007c001504007988 */ /* 0x0003e80008000405 */
[----:B------:R1:W-:Y:S04]  /*61f20*/  STS.U16 [R4+UR5+0x7d00], R12 ;  /* 0x007d000c04007988 */ /* 0x0003e80008000405 */
[----:B------:R1:W-:Y:S04]  /*61f30*/  STS.U16 [R4+UR5+0x8c00], R6 ;  /* 0x008c000604007988 */ /* 0x0003e80008000405 */
[----:B------:R1:W-:Y:S04]  /*61f40*/  STS.U16 [R4+UR5+0x8d00], R0 ;  /* 0x008d000004007988 */ /* 0x0003e80008000405 */
[----:B0-----:R-:W2:Y:S04]  /*61f50*/  LDL.LU R17, [R1+0x9d0] ;  /* 0x0009d00001117983 */ /* 0x001ea80000300800 */
[----:B-1----:R-:W2:Y:S04]  /*61f60*/  LDL.LU R19, [R1+0x99c] ;  /* 0x00099c0001137983 */ /* 0x002ea80000300800 */
[----:B------:R-:W2:Y:S04]  /*61f70*/  LDL.LU R21, [R1+0x998] ;  /* 0x0009980001157983 */ /* 0x000ea80000300800 */
        /* <DEDUP_REMOVED lines=32> */
[----:B--2---:R1:W-:Y:S04]  /*62180*/  STS.U16 [R4+UR5+0x13d00], R25 ;  /* 0x013d001904007988 */ /* 0x0043e80008000405 */
[----:B0-----:R-:W2:Y:S04]  /*62190*/  LDL.LU R23, [R1+0x7a4] ;  /* 0x0007a40001177983 */ /* 0x001ea80000300800 */
[----:B-1----:R-:W4:Y:S04]  /*621a0*/  LDL.LU R25, [R1+0x7a0] ;  /* 0x0007a00001197983 */ /* 0x002f280000300800 */
[----:B---3--:R0:W-:Y:S04]  /*621b0*/  STS.U16 [R4+UR5+0x11c00], R24 ;  /* 0x011c001804007988 */ /* 0x0081e80008000405 */
[----:B0-----:R-:W3:Y:S04]  /*621c0*/  LDL.LU R24, [R1+0x768] ;  /* 0x0007680001187983 */ /* 0x001ee80000300800 */
        /* <DEDUP_REMOVED lines=23> */
[----:B---3--:R0:W-:Y:S04]  /*62340*/  STL [R1+0x2f58], R24 ;  /* 0x002f581801007387 */ /* 0x0081e80000100800 */
        /* <DEDUP_REMOVED lines=25> */
[----:B------:R1:W-:Y:S04]  /*624e0*/  STS.U16 [R4+UR5+0x1dd00], R26 ;  /* 0x01dd001a04007988 */ /* 0x0003e80008000405 */
[----:B--2---:R2:W-:Y:S04]  /*624f0*/  STS.U16 [R4+UR5+0x1fc00], R23 ;  /* 0x01fc001704007988 */ /* 0x0045e80008000405 */
[----:B----4-:R4:W-:Y:S04]  /*62500*/  STS.U16 [R4+UR5+0x1fd00], R25 ;  /* 0x01fd001904007988 */ /* 0x0109e80008000405 */
[----:B0-----:R-:W3:Y:S04]  /*62510*/  LDL.LU R15, [R1+0x418] ;  /* 0x00041800010f7983 */ /* 0x001ee80000300800 */
[----:B-1----:R-:W3:Y:S04]  /*62520*/  LDL.LU R26, [R1+0x3e4] ;  /* 0x0003e400011a7983 */ /* 0x002ee80000300800 */
[----:B--2---:R-:W2:Y:S04]  /*62530*/  LDL.LU R23, [R1+0x3e0] ;  /* 0x0003e00001177983 */ /* 0x004ea80000300800 */
[----:B----4-:R-:W4:Y:S04]  /*62540*/  LDL.LU R25, [R1+0x3ac] ;  /* 0x0003ac0001197983 */ /* 0x010f280000300800 */
[----:B---3--:R0:W-:Y:S04]  /*62550*/  STS.U16 [R4+UR5+0x20c00], R24 ;  /* 0x020c001804007988 */ /* 0x0081e80008000405 */
[----:B------:R1:W-:Y:S04]  /*62560*/  STS.U16 [R4+UR5+0x22c00], R27 ;  /* 0x022c001b04007988 */ /* 0x0003e80008000405 */
[----:B------:R3:W-:Y:S04]  /*62570*/  STS.U16 [R4+UR5+0x22d00], R29 ;  /* 0x022d001d04007988 */ /* 0x0007e80008000405 */
[----:B0-----:R-:W2:Y:S04]  /*62580*/  LDL.LU R24, [R1+0x2f58] ;  /* 0x002f580001187983 */ /* 0x001ea80000300800 */
[----:B-1----:R-:W4:Y:S04]  /*62590*/  LDL.LU R27, [R1+0x3a8] ;  /* 0x0003a800011b7983 */ /* 0x002f280000300800 */
[----:B---3--:R-:W3:Y:S04]  /*625a0*/  LDL.LU R29, [R1+0x374] ;  /* 0x00037400011d7983 */ /* 0x008ee80000300800 */
[----:B------:R0:W-:Y:S04]  /*625b0*/  STS.U16 [R4+UR5+0x2cc00], R28 ;  /* 0x02cc001c04007988 */ /* 0x0001e80008000405 */
        /* <DEDUP_REMOVED lines=21> */
[----:B--2---:R0:W-:Y:S04]  /*62710*/  STL [R1+0x2f54], R28 ;  /* 0x002f541c01007387 */ /* 0x0041e80000100800 */
[----:B0-----:R-:W2:Y:S04]  /*62720*/  LDL.LU R28, [R1+0x370] ;  /* 0x00037000011c7983 */ /* 0x001ea80000300800 */
[----:B------:R-:W-:Y:S04]  /*62730*/  STS.U16 [R4+UR5+0x20d00], R24 ;  /* 0x020d001804007988 */ /* 0x000fe80008000405 */
[----:B------:R-:W-:Y:S04]  /*62740*/  STS.U16 [R4+UR5+0x2cd00], R15 ;  /* 0x02cd000f04007988 */ /* 0x000fe80008000405 */
[----:B------:R0:W-:Y:S04]  /*62750*/  STS.U16 [R4+UR5+0x2dc00], R26 ;  /* 0x02dc001a04007988 */ /* 0x0001e80008000405 */
[----:B------:R1:W-:Y:S04]  /*62760*/  STS.U16 [R4+UR5+0x2dd00], R23 ;  /* 0x02dd001704007988 */ /* 0x0003e80008000405 */
[----:B----4-:R4:W-:Y:S04]  /*62770*/  STS.U16 [R4+UR5+0x2ec00], R25 ;  /* 0x02ec001904007988 */ /* 0x0109e80008000405 */
[----:B------:R4:W-:Y:S04]  /*62780*/  STS.U16 [R4+UR5+0x2ed00], R27 ;  /* 0x02ed001b04007988 */ /* 0x0009e80008000405 */
[----:B---3--:R3:W-:Y:S04]  /*62790*/  STS.U16 [R4+UR5+0x2fc00], R29 ;  /* 0x02fc001d04007988 */ /* 0x0087e80008000405 */
[----:B0-----:R-:W2:Y:S04]  /*627a0*/  LDL.LU R26, [R1+0x33c] ;  /* 0x00033c00011a7983 */ /* 0x001ea80000300800 */
[----:B-1----:R-:W2:Y:S04]  /*627b0*/  LDL.LU R23, [R1+0x300] ;  /* 0x0003000001177983 */ /* 0x002ea80000300800 */
[----:B----4-:R-:W4:Y:S04]  /*627c0*/  LDL.LU R25, [R1+0x2fc] ;  /* 0x0002fc0001197983 */ /* 0x010f280000300800 */
[----:B------:R-:W4:Y:S04]  /*627d0*/  LDL.LU R27, [R1+0x2c8] ;  /* 0x0002c800011b7983 */ /* 0x000f280000300800 */
[----:B---3--:R-:W3:Y:S04]  /*627e0*/  LDL.LU R29, [R1+0x2c4] ;  /* 0x0002c400011d7983 */ /* 0x008ee80000300800 */
        /* <DEDUP_REMOVED lines=22> */
[----:B--2---:R0:W-:Y:S04]  /*62950*/  STS.U16 [R4+UR5+0x2fd00], R28 ;  /* 0x02fd001c04007988 */ /* 0x0041e80008000405 */
[----:B0-----:R-:W2:Y:S04]  /*62960*/  LDL.LU R28, [R1+0x2f54] ;  /* 0x002f5400011c7983 */ /* 0x001ea80000300800 */
[----:B------:R-:W-:Y:S04]  /*62970*/  STS.U16 [R4+UR5+0x30d00], R26 ;  /* 0x030d001a04007988 */ /* 0x000fe80008000405 */
[----:B------:R-:W-:Y:S04]  /*62980*/  STS.U16 [R4+UR5+0x31c00], R23 ;  /* 0x031c001704007988 */ /* 0x000fe80008000405 */
[----:B--2---:R0:W-:Y:S04]  /*62990*/  STS.U16 [R4+UR5+0x30c00], R28 ;  /* 0x030c001c04007988 */ /* 0x0041e80008000405 */
[----:B0-----:R-:W2:Y:S04]  /*629a0*/  LDL.LU R28, [R1+0x2f50] ;  /* 0x002f5000011c7983 */ /* 0x001ea80000300800 */
[----:B------:R-:W2:Y:S04]  /*629b0*/  LDL.LU R26, [R1+0x2f4c] ;  /* 0x002f4c00011a7983 */ /* 0x000ea80000300800 */
[----:B----4-:R0:W-:Y:S04]  /*629c0*/  STS.U16 [R4+UR5+0x31d00], R25 ;  /* 0x031d001904007988 */ /* 0x0101e80008000405 */
[----:B------:R-:W4:Y:S04]  /*629d0*/  LDL.LU R23, [R1+0xdd0] ;  /* 0x000dd00001177983 */ /* 0x000f280000300800 */
[----:B------:R1:W-:Y:S04]  /*629e0*/  STS.U16 [R4+UR5+0x32c00], R27 ;  /* 0x032c001b04007988 */ /* 0x0003e80008000405 */
[----:B---3--:R3:W-:Y:S04]  /*629f0*/  STS.U16 [R4+UR5+0x32d00], R29 ;  /* 0x032d001d04007988 */ /* 0x0087e80008000405 */
[----:B0-----:R-:W4:Y:S04]  /*62a00*/  LDL.LU R25, [R1+0xdcc] ;  /* 0x000dcc0001197983 */ /* 0x001f280000300800 */
[----:B-1----:R-:W4:Y:S04]  /*62a10*/  LDL.LU R27, [R1+0x2f48] ;  /* 0x002f4800011b7983 */ /* 0x002f280000300800 */
[----:B---3--:R-:W3:Y:S04]  /*62a20*/  LDL.LU R29, [R1+0x2f44] ;  /* 0x002f4400011d7983 */ /* 0x008ee80000300800 */
[----:B--2---:R0:W-:Y:S04]  /*62a30*/  STS.U16 [R4+UR5+0x3fd00], R28 ;  /* 0x03fd001c04007988 */ /* 0x0041e80008000405 */
[----:B0-----:R-:W2:Y:S04]  /*62a40*/  LDL.LU R28, [R1+0xd6c] ;  /* 0x000d6c00011c7983 */ /* 0x001ea80000300800 */
[----:B--2---:R0:W-:Y:S04]  /*62a50*/  STL [R1+0x2f38], R28 ;  /* 0x002f381c01007387 */ /* 0x0041e80000100800 */
[----:B0-----:R-:W2:Y:S04]  /*62a60*/  LDL.LU R28, [R1+0xd70] ;  /* 0x000d7000011c7983 */ /* 0x001ea80000300800 */
[----:B--2---:R0:W-:Y:S04]  /*62a70*/  STL [R1+0x2f3c], R28 ;  /* 0x002f3c1c01007387 */ /* 0x0041e80000100800 */
[----:B0-----:R-:W2:Y:S04]  /*62a80*/  LDL.LU R28, [R1+0xd9c] ;  /* 0x000d9c00011c7983 */ /* 0x001ea80000300800 */
[----:B------:R0:W-:Y:S02]  /*62a90*/  STS.U16 [R4+UR5+0x33c00], R2 ;  /* 0x033c000204007988 */ /* 0x0001e40008000405 */
[----:B0-----:R-:W0:Y:S02]  /*62aa0*/  S2R R2, SR_TID.X ;  /* 0x0000000000027919 */ /* 0x001e240000002100 */
        /* <DEDUP_REMOVED lines=16> */
[----:B-1----:R-:W2:Y:S04]  /*62bb0*/  LDL.LU R28, [R1+0xda0] ;  /* 0x000da000011c7983 */ /* 0x002ea80000300800 */
[----:B------:R-:W-:Y:S04]  /*62bc0*/  STS.U16 [R4+UR5+0x3bc00], R9 ;  /* 0x03bc000904007988 */ /* 0x000fe80008000405 */
[----:B------:R-:W-:Y:S04]  /*62bd0*/  STS.U16 [R4+UR5+0x3bd00], R10 ;  /* 0x03bd000a04007988 */ /* 0x000fe80008000405 */
[----:B------:R-:W-:Y:S04]  /*62be0*/  STS.U16 [R4+UR5+0x3cc00], R11 ;  /* 0x03cc000b04007988 */ /* 0x000fe80008000405 */
[----:B------:R-:W-:Y:S04]  /*62bf0*/  STS.U16 [R4+UR5+0x3cd00], R13 ;  /* 0x03cd000d04007988 */ /* 0x000fe80008000405 */
[----:B------:R-:W-:Y:S04]  /*62c00*/  STS.U16 [R4+UR5+0x3dc00], R16 ;  /* 0x03dc001004007988 */ /* 0x000fe80008000405 */
[----:B------:R-:W-:Y:S04]  /*62c10*/  STS.U16 [R4+UR5+0x3dd00], R15 ;  /* 0x03dd000f04007988 */ /* 0x000fe80008000405 */
[----:B---3--:R-:W-:Y:S04]  /*62c20*/  STS.U16 [R4+UR5+0x3ec00], R29 ;  /* 0x03ec001d04007988 */ /* 0x008fe80008000405 */
[----:B----4-:R-:W-:Y:S04]  /*62c30*/  STS.U16 [R4+UR5+0x3ed00], R27 ;  /* 0x03ed001b04007988 */ /* 0x010fe80008000405 */
[----:B------:R1:W-:Y:S01]  /*62c40*/  STS.U16 [R4+UR5+0x3fc00], R26 ;  /* 0x03fc001a04007988 */ /* 0x0003e20008000405 */
[----:B0-----:R-:W-:-:S03]  /*62c50*/  LOP3.LUT R2, R2, 0x7f, RZ, 0xc0, !PT ;  /* 0x0000007f02027812 */ /* 0x001fc600078ec0ff */
[----:B-1----:R-:W3:Y:S04]  /*62c60*/  LDL.LU R4, [R1+0xd40] ;  /* 0x000d400001047983 */ /* 0x002ee80000300800 */
        /* <DEDUP_REMOVED lines=36> */
[----:B--2---:R0:W-:Y:S04]  /*62eb0*/  STS.U16 [R2+UR5+0x2f00], R28 ;  /* 0x002f001c02007988 */ /* 0x0041e80008000405 */
[----:B0-----:R-:W2:Y:S04]  /*62ec0*/  LDL.LU R28, [R1+0xa70] ;  /* 0x000a7000011c7983 */ /* 0x001ea80000300800 */
[----:B--2---:R0:W-:Y:S04]  /*62ed0*/  STL [R1+0x2f2c], R28 ;  /* 0x002f2c1c01007387 */ /* 0x0041e80000100800 */
[----:B0-----:R-:W2:Y:S04]  /*62ee0*/  LDL.LU R28, [R1+0xa9c] ;  /* 0x000a9c00011c7983 */ /* 0x001ea80000300800 */
[----:B--2---:R0:W-:Y:S04]  /*62ef0*/  STL [R1+0x2f30], R28 ;  /* 0x002f301c01007387 */ /* 0x0041e80000100800 */
        /* <DEDUP_REMOVED lines=56> */
[----:B-1----:R-:W3:Y:S04]  /*63280*/  LDL.LU R25, [R1+0x798] ;  /* 0x0007980001197983 */ /* 0x002ee80000300800 */
[----:B--2---:R0:W-:Y:S04]  /*63290*/  STS.U16 [R2+UR5+0x10f00], R28 ;  /* 0x010f001c02007988 */ /* 0x0041e80008000405 */
[----:B0-----:R-:W2:Y:S04]  /*632a0*/  LDL.LU R28, [R1+0x2f34] ;  /* 0x002f3400011c7983 */ /* 0x001ea80000300800 */
[----:B--2---:R0:W-:Y:S04]  /*632b0*/  STS.U16 [R2+UR5+0x11e00], R28 ;  /* 0x011e001c02007988 */ /* 0x0041e80008000405 */
[----:B0-----:R-:W2:Y:S04]  /*632c0*/  LDL.LU R28, [R1+0x2f30] ;  /* 0x002f3000011c7983 */ /* 0x001ea80000300800 */
[----:B---3--:R-:W-:Y:S04]  /*632d0*/  STS.U16 [R2+UR5+0x1ff00], R25 ;  /* 0x01ff001902007988 */ /* 0x008fe80008000405 */
[----:B--2---:R0:W-:Y:S04]  /*632e0*/  STS.U16 [R2+UR5+0x11f00], R28 ;  /* 0x011f001c02007988 */ /* 0x0041e80008000405 */
[----:B0-----:R-:W2:Y:S04]  /*632f0*/  LDL.LU R28, [R1+0x2f2c] ;  /* 0x002f2c00011c7983 */ /* 0x001ea80000300800 */
[----:B------:R-:W3:Y:S04]  /*63300*/  LDL.LU R25, [R1+0x760] ;  /* 0x0007600001197983 */ /* 0x000ee80000300800 */
[----:B--2---:R-:W-:Y:S04]  /*63310*/  STS.U16 [R2+UR5+0x12e00], R28 ;  /* 0x012e001c02007988 */ /* 0x004fe80008000405 */
[----:B---3--:R0:W-:Y:S04]  /*63320*/  STL [R1+0x2f28], R25 ;  /* 0x002f281901007387 */ /* 0x0081e80000100800 */
[----:B0-----:R-:W2:Y:S04]  /*63330*/  LDL.LU R25, [R1+0x764] ;  /* 0x0007640001197983 */ /* 0x001ea80000300800 */
[----:B------:R-:W3:Y:S04]  /*63340*/  LDL.LU R28, [R1+0x728] ;  /* 0x00072800011c7983 */ /* 0x000ee80000300800 */
[----:B------:R-:W-:Y:S04]  /*63350*/  STS.U16 [R2+UR5+0x12f00], R4 ;  /* 0x012f000402007988 */ /* 0x000fe80008000405 */
        /* <DEDUP_REMOVED lines=54> */
[----:B0-----:R-:W2:Y:S04]  /*636c0*/  LDL.LU R25, [R1+0x2f28] ;  /* 0x002f280001197983 */ /* 0x001ea80000300800 */
[----:B---3--:R-:W-:Y:S04]  /*636d0*/  STS.U16 [R2+UR5+0x21e00], R28 ;  /* 0x021e001c02007988 */ /* 0x008fe80008000405 */
[----:B----4-:R-:W-:Y:S04]  /*636e0*/  STS.U16 [R2+UR5+0x28f00], R12 ;  /* 0x028f000c02007988 */ /* 0x010fe80008000405 */
[----:B------:R-:W-:Y:S04]  /*636f0*/  STS.U16 [R2+UR5+0x2df00], R16 ;  /* 0x02df001002007988 */ /* 0x000fe80008000405 */
[----:B------:R-:W-:Y:S04]  /*63700*/  STS.U16 [R2+UR5+0x2ee00], R15 ;  /* 0x02ee000f02007988 */ /* 0x000fe80008000405 */
[----:B--2---:R0:W-:Y:S04]  /*63710*/  STS.U16 [R2+UR5+0x20f00], R25 ;  /* 0x020f001902007988 */ /* 0x0041e80008000405 */
[----:B0-----:R-:W2:Y:S04]  /*63720*/  LDL.LU R25, [R1+0x36c] ;  /* 0x00036c0001197983 */ /* 0x001ea80000300800 */
[----:B------:R-:W3:Y:S04]  /*63730*/  LDL.LU R28, [R1+0x2f24] ;  /* 0x002f2400011c7983 */ /* 0x000ee80000300800 */
[----:B------:R-:W4:Y:S04]  /*63740*/  LDL.LU R16, [R1+0x368] ;  /* 0x0003680001107983 */ /* 0x000f280000300800 */
[----:B------:R-:W4:Y:S04]  /*63750*/  LDL.LU R15, [R1+0x338] ;  /* 0x00033800010f7983 */ /* 0x000f280000300800 */
[----:B------:R-:W2:Y:S04]  /*63760*/  LDL.LU R12, [R1+0x2f8] ;  /* 0x0002f800010c7983 */ /* 0x000ea80000300800 */
        /* <DEDUP_REMOVED lines=14> */
[----:B------:R-:W2:Y:S04]  /*63850*/  LDL.LU R0, [R1+0x2f4] ;  /* 0x0002f40001007983 */ /* 0x000ea80000300800 */
[----:B------:R0:W-:Y:S04]  /*63860*/  STS.U16 [R2+UR5+0x2fe00], R25 ;  /* 0x02fe001902007988 */ /* 0x0001e80008000405 */
[----:B------:R-:W2:Y:S04]  /*63870*/  LDL.LU R23, [R1+0x2c0] ;  /* 0x0002c00001177983 */ /* 0x000ea80000300800 */
[----:B---3--:R1:W-:Y:S04]  /*63880*/  STS.U16 [R2+UR5+0x21f00], R28 ;  /* 0x021f001c02007988 */ /* 0x0083e80008000405 */
        /* <DEDUP_REMOVED lines=37> */
[----:B0-----:R-:W4:Y:S04]  /*63ae0*/  LDL.LU R15, [R1+0xdfc] ;  /* 0x000dfc00010f7983 */ /* 0x001f280000300800 */
[----:B--2---:R0:W-:Y:S04]  /*63af0*/  STS.U16 [R2+UR5+0x30f00], R12 ;  /* 0x030f000c02007988 */ /* 0x0041e80008000405 */
[----:B0-----:R-:W2:Y:S04]  /*63b00*/  LDL.LU R12, [R1+0x2f20] ;  /* 0x002f2000010c7983 */ /* 0x001ea80000300800 */
[----:B------:R-:W-:Y:S04]  /*63b10*/  STS.U16 [R2+UR5+0x31f00], R0 ;  /* 0x031f000002007988 */ /* 0x000fe80008000405 */
[----:B------:R-:W-:Y:S04]  /*63b20*/  STS.U16 [R2+UR5+0x32e00], R23 ;  /* 0x032e001702007988 */ /* 0x000fe80008000405 */
[----:B---3--:R-:W-:Y:S04]  /*63b30*/  STS.U16 [R2+UR5+0x32f00], R25 ;  /* 0x032f001902007988 */ /* 0x008fe80008000405 */
[----:B--2---:R0:W-:Y:S04]  /*63b40*/  STS.U16 [R2+UR5+0x31e00], R12 ;  /* 0x031e000c02007988 */ /* 0x0041e80008000405 */
[----:B0-----:R-:W2:Y:S04]  /*63b50*/  LDL.LU R12, [R1+0x2f1c] ;  /* 0x002f1c00010c7983 */ /* 0x001ea80000300800 */
[----:B------:R-:W3:Y:S04]  /*63b60*/  LDL.LU R0, [R1+0x2f18] ;  /* 0x002f180001007983 */ /* 0x000ee80000300800 */
        /* <DEDUP_REMOVED lines=26> */
[----:B--2---:R-:W-:Y:S04]  /*63d10*/  STS.U16 [R2+UR5+0x3ef00], R23 ;  /* 0x03ef001702007988 */ /* 0x004fe80008000405 */
[----:B---3--:R-:W-:Y:S01]  /*63d20*/  STS.U16 [R2+UR5+0x3ee00], R25 ;  /* 0x03ee001902007988 */ /* 0x008fe20008000405 */
[----:B------:R-:W-:Y:S06]  /*63d30*/  BAR.SYNC.DEFER_BLOCKING 0x0 ;  /* 0x0000000000007b1d */ /* 0x000fec0000010000 */
[----:B------:R-:W-:Y:S04]  /*63d40*/  STL [R1+0x43d8], R12 ;  /* 0x0043d80c01007387 */ /* 0x000fe80000100800 */
[----:B------:R-:W0:Y:S04]  /*63d50*/  LDSM.16.M88.4 R20, [R0+UR6+0x8000] ;  /* 0x008000060014783b */ /* 0x000e280008000200 */
[----:B------:R-:W1:Y:S04]  /*63d60*/  LDSM.16.M88.4 R24, [R0+UR6] ;  /* 0x000000060018783b */ /* 0x000e680008000200 */
[----:B------:R-:W2:Y:S04]  /*63d70*/  LDSM.16.M88.4 R4, [R0+UR6+0x4000] ;  /* 0x004000060004783b */ /* 0x000ea80008000200 */
[----:B------:R-:W3:Y:S04]  /*63d80*/  LDSM.16.M88.4 R8, [R0+UR6+0xc000] ;  /* 0x00c000060008783b */ /* 0x000ee80008000200 */
[----:B------:R-:W-:Y:S04]  /*63d90*/  LDSM.16.MT88.4 R16, [R12+0x40000] ;  /* 0x040000000c10783b */ /* 0x000fe80000004200 */
[----:B------:R-:W-:Y:S04]  /*63da0*/  LDSM.16.M88.4 R12, [R0+UR6+0x14000] ;  /* 0x01400006000c783b */ /* 0x000fe80008000200 */
[----:B0-----:R-:W-:Y:S04]  /*63db0*/  STL [R1+0x43c8], R20 ;  /* 0x0043c81401007387 */ /* 0x001fe80000100800 */
[----:B-1----:R-:W-:Y:S04]  /*63dc0*/  STL.64 [R1+0x18], R26 ;  /* 0x0000181a01007387 */ /* 0x002fe80000100a00 */
[----:B------:R-:W-:Y:S04]  /*63dd0*/  STL [R1+0x43c4], R21 ;  /* 0x0043c41501007387 */ /* 0x000fe80000100800 */
[----:B--2---:R-:W-:Y:S01]  /*63de0*/  STL.64 [R1+0x8], R6 ;  /* 0x0000080601007387 */ /* 0x004fe20000100a00 */
[----:B---3--:R-:W-:-:S03]  /*63df0*/  IMAD.MOV.U32 R2, RZ, RZ, R9 ;  /* 0x000000ffff027224 */ /* 0x008fc600078e0009 */
[----:B------:R-:W-:Y:S04]  /*63e00*/  STL [R1+0x428c], R22 ;  /* 0x00428c1601007387 */ /* 0x000fe80000100800 */
[----:B------:R-:W-:Y:S04]  /*63e10*/  STL [R1+0x4288], R23 ;  /* 0x0042881701007387 */ /* 0x000fe80000100800 */
[----:B------:R-:W-:Y:S04]  /*63e20*/  STL [R1+0x70], R8 ;  /* 0x0000700801007387 */ /* 0x000fe80000100800 */
[----:B------:R-:W-:Y:S04]  /*63e30*/  STL.64 [R1+0x78], R10 ;  /* 0x0000780a01007387 */ /* 0x000fe80000100a00 */
[----:B------:R-:W0:Y:S04]  /*63e40*/  LDSM.16.M88.4 R8, [R0+UR6+0x10000] ;  /* 0x010000060008783b */ /* 0x000e280008000200 */
[----:B------:R-:W-:Y:S01]  /*63e50*/  STL [R1+0x43c0], R2 ;  /* 0x0043c00201007387 */ /* 0x000fe20000100800 */
[----:B0-----:R-:W-:-:S03]  /*63e60*/  IMAD.MOV.U32 R28, RZ, RZ, R8 ;  /* 0x000000ffff1c7224 */ /* 0x001fc600078e0008 */
[----:B------:R-:W-:Y:S01]  /*63e70*/  STL.64 [R1+0x68], R10 ;  /* 0x0000680a01007387 */ /* 0x000fe20000100a00 */
[----:B------:R-:W-:-:S03]  /*63e80*/  IMAD.MOV.U32 R3, RZ, RZ, R9 ;  /* 0x000000ffff037224 */ /* 0x000fc600078e0009 */
[----:B------:R-:W0:Y:S04]  /*63e90*/  LDSM.16.M88.4 R8, [R0+UR6+0x18000] ;  /* 0x018000060008783b */ /* 0x000e280008000200 */
[----:B------:R-:W-:Y:S04]  /*63ea0*/  STL [R1+0x43bc], R3 ;  /* 0x0043bc0301007387 */ /* 0x000fe80000100800 */
[----:B------:R-:W-:Y:S04]  /*63eb0*/  STL [R1+0x43b8], R28 ;  /* 0x0043b81c01007387 */ /* 0x000fe80000100800 */
[----:B0-----:R-:W-:Y:S01]  /*63ec0*/  STL [R1+0x90], R8 ;  /* 0x0000900801007387 */ /* 0x001fe20000100800 */
[----:B------:R-:W-:-:S03]  /*63ed0*/  IMAD.MOV.U32 R29, RZ, RZ, R9 ;  /* 0x000000ffff1d7224 */ /* 0x000fc600078e0009 */
[----:B------:R-:W-:Y:S04]  /*63ee0*/  STL.64 [R1+0x50], R12 ;  /* 0x0000500c01007387 */ /* 0x000fe80000100a00 */
[----:B------:R-:W-:Y:S04]  /*63ef0*/  STL.64 [R1+0x58], R14 ;  /* 0x0000580e01007387 */ /* 0x000fe80000100a00 */
[----:B------:R-:W-:Y:S04]  /*63f00*/  STL.64 [R1+0x98], R10 ;  /* 0x0000980a01007387 */ /* 0x000fe80000100a00 */
[----:B------:R-:W0:Y:S04]  /*63f10*/  LDSM.16.M88.4 R8, [R0+UR6+0x1c000] ;  /* 0x01c000060008783b */ /* 0x000e280008000200 */
[----:B------:R-:W-:Y:S04]  /*63f20*/  STL [R1+0x4390], R29 ;  /* 0x0043901d01007387 */ /* 0x000fe80000100800 */
[----:B------:R-:W-:Y:S01]  /*63f30*/  LDSM.16.M88.4 R12, [R0+UR6+0x34000] ;  /* 0x03400006000c783b */ /* 0x000fe20008000200 */
        /* <DEDUP_REMOVED lines=16> */
[----:B------:R-:W-:Y:S01]  /*64040*/  STL [R1+0x43d0], R22 ;  /* 0x0043d01601007387 */ /* 0x000fe20000100800 */
[----:B0-----:R-:W-:-:S03]  /*64050*/  IMAD.MOV.U32 R3, RZ, RZ, R8 ;  /* 0x000000ffff037224 */ /* 0x001fc600078e0008 */
[----:B------:R-:W-:Y:S01]  /*64060*/  STL.64 [R1+0x138], R10 ;  /* 0x0001380a01007387 */ /* 0x000fe20000100a00 */
[----:B------:R-:W-:-:S03]  /*64070*/  IMAD.MOV.U32 R28, RZ, RZ, R9 ;  /* 0x000000ffff1c7224 */ /* 0x000fc600078e0009 */
[----:B------:R-:W0:Y:S02]  /*64080*/  LDSM.16.M88.4 R8, [R0+UR6+0x2c000] ;  /* 0x02c000060008783b */ /* 0x000e240008000200 */
[----:B0-----:R-:W-:Y:S02]  /*64090*/  IMAD.MOV.U32 R21, RZ, RZ, R8 ;  /* 0x000000ffff157224 */ /* 0x001fe400078e0008 */
[----:B------:R-:W-:Y:S01]  /*640a0*/  STL.64 [R1+0x168], R10 ;  /* 0x0001680a01007387 */ /* 0x000fe20000100a00 */
[----:B------:R-:W-:-:S03]  /*640b0*/  IMAD.MOV.U32 R2, RZ, RZ, R9 ;  /* 0x000000ffff027224 */ /* 0x000fc600078e0009 */
[----:B------:R-:W0:Y:S01]  /*640c0*/  LDSM.16.M88.4 R8, [R0+UR6+0x30000] ;  /* 0x030000060008783b */ /* 0x000e220008000200 */
[----:B------:R-:W-:Y:S02]  /*640d0*/  IMAD.MOV.U32 R7, RZ, RZ, R12 ;  /* 0x000000ffff077224 */ /* 0x000fe400078e000c */
[----:B------:R-:W-:Y:S02]  /*640e0*/  IMAD.MOV.U32 R6, RZ, RZ, R13 ;  /* 0x000000ffff067224 */ /* 0x000fe400078e000d */
[----:B0-----:R-:W-:Y:S01]  /*640f0*/  IMAD.MOV.U32 R29, RZ, RZ, R8 ;  /* 0x000000ffff1d7224 */ /* 0x001fe200078e0008 */
[----:B------:R0:W-:Y:S01]  /*64100*/  STL.64 [R1+0x198], R10 ;  /* 0x0001980a01007387 */ /* 0x0001e20000100a00 */
[----:B------:R-:W-:-:S03]  /*64110*/  IMAD.MOV.U32 R20, RZ, RZ, R9 ;  /* 0x000000ffff147224 */ /* 0x000fc600078e0009 */
[----:B------:R-:W2:Y:S04]  /*64120*/  LDL.LU.64 R8, [R1+0x6a0] ;  /* 0x0006a00001087983 */ /* 0x000ea80000300a00 */
[----:B0-----:R-:W2:Y:S04]  /*64130*/  LDL.LU.64 R10, [R1+0x6a8] ;  /* 0x0006a800010a7983 */ /* 0x001ea80000300a00 */
[----:B------:R-:W-:Y:S04]  /*64140*/  STL.64 [R1+0x1c8], R14 ;  /* 0x0001c80e01007387 */ /* 0x000fe80000100a00 */
[----:B------:R-:W0:Y:S02]  /*64150*/  LDSM.16.M88.4 R12, [R0+UR6+0x38000] ;  /* 0x03800006000c783b */ /* 0x000e240008000200 */
[----:B0-----:R-:W-:-:S02]  /*64160*/  IMAD.MOV.U32 R23, RZ, RZ, R12 ;  /* 0x000000ffff177224 */ /* 0x001fc400078e000c */
[----:B------:R-:W-:Y:S01]  /*64170*/  STL.64 [R1+0x1f8], R14 ;  /* 0x0001f80e01007387 */ /* 0x000fe20000100a00 */
[----:B------:R-:W-:-:S03]  /*64180*/  IMAD.MOV.U32 R22, RZ, RZ, R13 ;  /* 0x000000ffff167224 */ /* 0x000fc600078e000d */
[----:B------:R-:W0:Y:S02]  /*64190*/  LDSM.16.M88.4 R12, [R0+UR6+0x3c000] ;  /* 0x03c00006000c783b */ /* 0x000e240008000200 */
[----:B0-----:R-:W-:Y:S02]  /*641a0*/  IMAD.MOV.U32 R27, RZ, RZ, R12 ;  /* 0x000000ffff1b7224 */ /* 0x001fe400078e000c */
[----:B------:R-:W-:Y:S01]  /*641b0*/  STL.64 [R1+0x208], R14 ;  /* 0x0002080e01007387 */ /* 0x000fe20000100a00 */
[----:B------:R-:W-:-:S03]  /*641c0*/  IMAD.MOV.U32 R26, RZ, RZ, R13 ;  /* 0x000000ffff1a7224 */ /* 0x000fc600078e000d */
[----:B------:R-:W3:Y:S04]  /*641d0*/  LDL.LU R12, [R1+0x43d8] ;  /* 0x0043d800010c7983 */ /* 0x000ee80000300800 */
[----:B------:R-:W-:Y:S04]  /*641e0*/  STL [R1+0x4290], R0 ;  /* 0x0042900001007387 */ /* 0x000fe80000100800 */
[----:B---3--:R-:W0:Y:S04]  /*641f0*/  LDSM.16.MT88.4 R12, [R12+0x40200] ;  /* 0x040200000c0c783b */ /* 0x008e280000004200 */
[----:B0-----:R-:W-:Y:S04]  /*64200*/  STL.64 [R1+0x42b0], R14 ;  /* 0x0042b00e01007387 */ /* 0x001fe80000100a00 */
[----:B------:R0:W-:Y:S02]  /*64210*/  STL.64 [R1+0x42a8], R12 ;  /* 0x0042a80c01007387 */ /* 0x0001e40000100a00 */
[----:B0-----:R-:W-:-:S02]  /*64220*/  IMAD.MOV.U32 R12, RZ, RZ, R27 ;  /* 0x000000ffff0c7224 */ /* 0x001fc400078e001b */
[----:B------:R-:W-:-:S05]  /*64230*/  IMAD.MOV.U32 R13, RZ, RZ, R26 ;  /* 0x000000ffff0d7224 */ /* 0x000fca00078e001a */
[----:B------:R0:W-:Y:S04]  /*64240*/  STL.64 [R1+0x42c8], R12 ;  /* 0x0042c80c01007387 */ /* 0x0001e80000100a00 */
[----:B0-----:R-:W3:Y:S04]  /*64250*/  LDL.LU.64 R12, [R1+0x6b0] ;  /* 0x0006b000010c7983 */ /* 0x001ee80000300a00 */
[----:B------:R-:W3:Y:S02]  /*64260*/  LDL.LU.64 R14, [R1+0x6b8] ;  /* 0x0006b800010e7983 */ /* 0x000ee40000300a00 */
[----:B---3--:R-:W-:Y:S07]  /*64270*/  HMMA.16816.F32.BF16 R24, R16, R24, R12 ;  /* 0x000000181018723c */ /* 0x008fee000004180c */
[----:B------:R-:W-:-:S02]  /*64280*/  IMAD.MOV.U32 R12, RZ, RZ, R23 ;  /* 0x000000ffff0c7224 */ /* 0x000fc400078e0017 */
[----:B------:R-:W-:Y:S01]  /*64290*/  IMAD.MOV.U32 R13, RZ, RZ, R22 ;  /* 0x000000ffff0d7224 */ /* 0x000fe200078e0016 */
[----:B------:R-:W3:Y:S04]  /*642a0*/  LDL.LU R23, [R1+0x43d4] ;  /* 0x0043d40001177983 */ /* 0x000ee80000300800 */
[----:B------:R-:W4:Y:S04]  /*642b0*/  LDL.LU R22, [R1+0x43d0] ;  /* 0x0043d00001167983 */ /* 0x000f280000300800 */
[----:B------:R0:W-:Y:S02]  /*642c0*/  STL.64 [R1+0x42d8], R12 ;  /* 0x0042d80c01007387 */ /* 0x0001e40000100a00 */
[----:B0-----:R-:W-:-:S02]  /*642d0*/  IMAD.MOV.U32 R12, RZ, RZ, R7 ;  /* 0x000000ffff0c7224 */ /* 0x001fc400078e0007 */
[----:B------:R-:W-:Y:S02]  /*642e0*/  IMAD.MOV.U32 R13, RZ, RZ, R6 ;  /* 0x000000ffff0d7224 */ /* 0x000fe400078e0006 */
[----:B--2---:R-:W-:Y:S03]  /*642f0*/  HMMA.16816.F32.BF16 R4, R16, R4, R8 ;  /* 0x000000041004723c */ /* 0x004fe60000041808 */
[----:B------:R-:W-:Y:S04]  /*64300*/  STL.64 [R1+0x42f0], R12 ;  /* 0x0042f00c01007387 */ /* 0x000fe80000100a00 */
[----:B------:R-:W-:Y:S04]  /*64310*/  STL.64 [R1+0x42c0], R26 ;  /* 0x0042c01a01007387 */ /* 0x000fe80000100a00 */
[----:B------:R0:W-:Y:S04]  /*64320*/  STL.64 [R1+0x42b8], R24 ;  /* 0x0042b81801007387 */ /* 0x0001e80000100a00 */
[----:B------:R-:W2:Y:S04]  /*64330*/  LDL.LU.64 R8, [R1+0x690] ;  /* 0x0006900001087983 */ /* 0x000ea80000300a00 */
[----:B------:R-:W2:Y:S04]  /*64340*/  LDL.LU.64 R10, [R1+0x698] ;  /* 0x00069800010a7983 */ /* 0x000ea80000300a00 */
[----:B0-----:R-:W3:Y:S04]  /*64350*/  LDL.LU R24, [R1+0x50] ;  /* 0x0000500001187983 */ /* 0x001ee80000300800 */
[----:B------:R-:W3:Y:S01]  /*64360*/  LDL.LU R25, [R1+0x54] ;  /* 0x0000540001197983 */ /* 0x000ee20000300800 */
[----:B------:R-:W-:-:S02]  /*64370*/  IMAD.MOV.U32 R12, RZ, RZ, R29 ;  /* 0x000000ffff0c7224 */ /* 0x000fc400078e001d */
[----:B------:R-:W-:Y:S01]  /*64380*/  IMAD.MOV.U32 R13, RZ, RZ, R20 ;  /* 0x000000ffff0d7224 */ /* 0x000fe200078e0014 */
[----:B---3--:R-:W-:Y:S04]  /*64390*/  STL.64 [R1+0x4398], R24 ;  /* 0x0043981801007387 */ /* 0x008fe80000100a00 */
[----:B------:R-:W3:Y:S04]  /*643a0*/  LDL.LU R29, [R1+0x43cc] ;  /* 0x0043cc00011d7983 */ /* 0x000ee80000300800 */
[----:B------:R-:W2:Y:S04]  /*643b0*/  LDL.LU R20, [R1+0x43c8] ;  /* 0x0043c80001147983 */ /* 0x000ea80000300800 */
[----:B------:R0:W-:Y:S04]  /*643c0*/  STL.64 [R1+0x4300], R12 ;  /* 0x0043000c01007387 */ /* 0x0001e80000100a00 */
[----:B------:R1:W-:Y:S04]  /*643d0*/  STL.64 [R1+0x42a0], R6 ;  /* 0x0042a00601007387 */ /* 0x0003e80000100a00 */
[----:B------:R-:W-:Y:S01]  /*643e0*/  STL.64 [R1+0x4298], R4 ;  /* 0x0042980401007387 */ /* 0x000fe20000100a00 */
[----:B0-----:R-:W-:-:S02]  /*643f0*/  IMAD.MOV.U32 R12, RZ, RZ, R21 ;  /* 0x000000ffff0c7224 */ /* 0x001fc400078e0015 */
[----:B------:R-:W-:Y:S01]  /*64400*/  IMAD.MOV.U32 R13, RZ, RZ, R2 ;  /* 0x000000ffff0d7224 */ /* 0x000fe200078e0002 */
[----:B-1----:R-:W4:Y:S04]  /*64410*/  LDL.LU R6, [R1+0x18] ;  /* 0x0000180001067983 */ /* 0x002f280000300800 */
[----:B------:R-:W4:Y:S04]  /*64420*/  LDL.LU R7, [R1+0x1c] ;  /* 0x00001c0001077983 */ /* 0x000f280000300800 */
[----:B------:R-:W2:Y:S04]  /*64430*/  LDL.LU R21, [R1+0x43c4] ;  /* 0x0043c40001157983 */ /* 0x000ea80000300800 */
[----:B------:R-:W3:Y:S04]  /*64440*/  LDL.LU R2, [R1+0x43c0] ;  /* 0x0043c00001027983 */ /* 0x000ee80000300800 */
[----:B------:R-:W4:Y:S04]  /*64450*/  LDL.LU.64 R24, [R1+0x670] ;  /* 0x0006700001187983 */ /* 0x000f280000300a00 */
[----:B------:R-:W2:Y:S04]  /*64460*/  LDL.LU.64 R26, [R1+0x678] ;  /* 0x00067800011a7983 */ /* 0x000ea80000300a00 */
[----:B--2---:R-:W-:Y:S04]  /*64470*/  STL.64 [R1+0x43b0], R26 ;  /* 0x0043b01a01007387 */ /* 0x004fe80000100a00 */
[----:B----4-:R0:W-:Y:S04]  /*64480*/  STL.64 [R1+0x43a8], R24 ;  /* 0x0043a81801007387 */ /* 0x0101e80000100a00 */
[----:B0-----:R-:W2:Y:S04]  /*64490*/  LDL.LU.64 R24, [R1+0x680] ;  /* 0x0006800001187983 */ /* 0x001ea80000300a00 */
[----:B------:R-:W2:Y:S01]  /*644a0*/  LDL.LU.64 R26, [R1+0x688] ;  /* 0x00068800011a7983 */ /* 0x000ea20000300a00 */
[----:B------:R-:W-:Y:S03]  /*644b0*/  HMMA.16816.F32.BF16 R8, R16, R20, R8 ;  /* 0x000000141008723c */ /* 0x000fe60000041808 */
[----:B------:R0:W-:Y:S04]  /*644c0*/  STL.64 [R1+0x4318], R12 ;  /* 0x0043180c01007387 */ /* 0x0001e80000100a00 */
[----:B------:R1:W-:Y:S01]  /*644d0*/  STL.64 [R1+0x42d0], R6 ;  /* 0x0042d00601007387 */ /* 0x0003e20000100a00 */
[----:B0-----:R-:W-:-:S02]  /*644e0*/  IMAD.MOV.U32 R12, RZ, RZ, R3 ;  /* 0x000000ffff0c7224 */ /* 0x001fc400078e0003 */
[----:B------:R-:W-:Y:S01]  /*644f0*/  IMAD.MOV.U32 R13, RZ, RZ, R28 ;  /* 0x000000ffff0d7224 */ /* 0x000fe200078e001c */
[----:B------:R-:W4:Y:S04]  /*64500*/  LDL.LU R3, [R1+0x43bc] ;  /* 0x0043bc0001037983 */ /* 0x000f280000300800 */
[----:B------:R-:W4:Y:S04]  /*64510*/  LDL.LU R28, [R1+0x43b8] ;  /* 0x0043b800011c7983 */ /* 0x000f280000300800 */
[----:B------:R-:W4:Y:S04]  /*64520*/  LDL.LU.64 R4, [R1+0x660] ;  /* 0x0006600001047983 */ /* 0x000f280000300a00 */
[----:B-1----:R-:W4:Y:S04]  /*64530*/  LDL.LU.64 R6, [R1+0x668] ;  /* 0x0006680001067983 */ /* 0x002f280000300a00 */
[----:B------:R0:W-:Y:S04]  /*64540*/  STL.64 [R1+0x4330], R12 ;  /* 0x0043300c01007387 */ /* 0x0001e80000100a00 */
[----:B0-----:R-:W2:Y:S01]  /*64550*/  LDL.LU R12, [R1+0x70] ;  /* 0x00007000010c7983 */ /* 0x001ea20000300800 */
[----:B---3--:R-:W-:-:S03]  /*64560*/  IMAD.MOV.U32 R13, RZ, RZ, R2 ;  /* 0x000000ffff0d7224 */ /* 0x008fc600078e0002 */
[----:B------:R-:W-:Y:S04]  /*64570*/  STL [R1+0x4294], R11 ;  /* 0x0042940b01007387 */ /* 0x000fe80000100800 */
[----:B--2---:R-:W-:Y:S01]  /*64580*/  HMMA.16816.F32.BF16 R12, R16, R12, R24 ;  /* 0x0000000c100c723c */ /* 0x004fe20000041818 */
[----:B------:R-:W2:Y:S04]  /*64590*/  LDL.LU.64 R26, [R1+0x43b0] ;  /* 0x0043b000011a7983 */ /* 0x000ea80000300a00 */
[----:B------:R-:W2:-:S15]  /*645a0*/  LDL.LU.64 R24, [R1+0x43a8] ;  /* 0x0043a80001187983 */ /* 0x000e9e0000300a00 */
[----:B------:R-:W-:-:S03]  /*645b0*/  NOP ;  /* 0x0000000000007918 */ /* 0x000fc60000000000 */
[----:B------:R0:W-:Y:S01]  /*645c0*/  STL.64 [R1+0x40], R12 ;  /* 0x0000400c01007387 */ /* 0x0001e20000100a00 */
[----:B------:R-:W-:-:S03]  /*645d0*/  IMAD.MOV.U32 R2, RZ, RZ, R15 ;  /* 0x000000ffff027224 */ /* 0x000fc600078e000f */
[----:B------:R-:W-:Y:S01]  /*645e0*/  STL [R1+0x48], R14 ;  /* 0x0000480e01007387 */ /* 0x000fe20000100800 */
[----:B0-----:R-:W-:Y:S02]  /*645f0*/  IMAD.MOV.U32 R12, RZ, RZ, R22 ;  /* 0x000000ffff0c7224 */ /* 0x001fe400078e0016 */
[----:B------:R-:W-:Y:S01]  /*64600*/  IMAD.MOV.U32 R13, RZ, RZ, R23 ;  /* 0x000000ffff0d7224 */ /* 0x000fe200078e0017 */
[----:B------:R-:W3:Y:S04]  /*64610*/  LDL.LU R22, [R1+0x43a4] ;  /* 0x0043a40001167983 */ /* 0x000ee80000300800 */
[----:B------:R-:W3:Y:S04]  /*64620*/  LDL.LU R23, [R1+0x43a0] ;  /* 0x0043a00001177983 */ /* 0x000ee80000300800 */
[----:B------:R4:W-:Y:S02]  /*64630*/  STL.64 [R1+0x4348], R12 ;  /* 0x0043480c01007387 */ /* 0x0009e40000100a00 */
[----:B----4-:R-:W-:-:S02]  /*64640*/  IMAD.MOV.U32 R12, RZ, RZ, R28 ;  /* 0x000000ffff0c7224 */ /* 0x010fc400078e001c */
[----:B------:R-:W-:-:S07]  /*64650*/  IMAD.MOV.U32 R13, RZ, RZ, R3 ;  /* 0x000000ffff0d7224 */ /* 0x000fce00078e0003 */
[----:B--2---:R-:W-:Y:S01]  /*64660*/  HMMA.16816.F32.BF16 R12, R16, R12, R24 ;  /* 0x0000000c100c723c */ /* 0x004fe20000041818 */
[----:B------:R-:W2:-:S15]  /*64670*/  LDL.LU.64 R24, [R1+0x4398] ;  /* 0x0043980001187983 */ /* 0x000e9e0000300a00 */
[----:B------:R-:W-:-:S07]  /*64680*/  NOP ;  /* 0x0000000000007918 */ /* 0x000fce0000000000 */
[----:B------:R0:W-:Y:S01]  /*64690*/  STL.64 [R1+0x30], R12 ;  /* 0x0000300c01007387 */ /* 0x0001e20000100a00 */
[----:B------:R-:W-:Y:S02]  /*646a0*/  IMAD.MOV.U32 R28, RZ, RZ, R14 ;  /* 0x000000ffff1c7224 */ /* 0x000fe400078e000e */
[----:B------:R-:W-:Y:S01]  /*646b0*/  IMAD.MOV.U32 R3, RZ, RZ, R15 ;  /* 0x000000ffff037224 */ /* 0x000fe200078e000f */
[----:B0-----:R-:W4:Y:S01]  /*646c0*/  LDL.LU R12, [R1+0xe0] ;  /* 0x0000e000010c7983 */ /* 0x001f220000300800 */
[----:B------:R-:W-:-:S03]  /*646d0*/  IMAD.MOV.U32 R13, RZ, RZ, R29 ;  /* 0x000000ffff0d7224 */ /* 0x000fc600078e001d */
[----:B------:R-:W3:Y:S01]  /*646e0*/  LDL.LU R29, [R1+0x4390] ;  /* 0x00439000011d7983 */ /* 0x000ee20000300800 */
[----:B--2---:R-:W-:-:S15]  /*646f0*/  HMMA.16816.F32.BF16 R4, R16, R24, R4 ;  /* 0x000000181004723c */ /* 0x004fde0000041804 */
[----:B------:R-:W-:-:S09]  /*64700*/  NOP ;  /* 0x0000000000007918 */ /* 0x000fd20000000000 */
[----:B------:R-:W-:Y:S02]  /*64710*/  IMAD.MOV.U32 R11, RZ, RZ, R4 ;  /* 0x000000ffff0b7224 */ /* 0x000fe400078e0004 */
[----:B------:R-:W-:Y:S01]  /*64720*/  IMAD.MOV.U32 R0, RZ, RZ, R5 ;  /* 0x000000ffff007224 */ /* 0x000fe200078e0005 */
[----:B----4-:R3:W-:Y:S02]  /*64730*/  STL.64 [R1+0x4360], R12 ;  /* 0x0043600c01007387 */ /* 0x0107e40000100a00 */
[----:B---3--:R-:W-:Y:S02]  /*64740*/  IMAD.MOV.U32 R12, RZ, RZ, R23 ;  /* 0x000000ffff0c7224 */ /* 0x008fe400078e0017 */
[----:B------:R-:W-:Y:S02]  /*64750*/  IMAD.MOV.U32 R13, RZ, RZ, R22 ;  /* 0x000000ffff0d7224 */ /* 0x000fe400078e0016 */
[----:B------:R-:W-:Y:S02]  /*64760*/  IMAD.MOV.U32 R22, RZ, RZ, R6 ;  /* 0x000000ffff167224 */ /* 0x000fe400078e0006 */
[----:B------:R-:W-:Y:S01]  /*64770*/  IMAD.MOV.U32 R23, RZ, RZ, R7 ;  /* 0x000000ffff177224 */ /* 0x000fe200078e0007 */
[----:B------:R0:W-:Y:S04]  /*64780*/  STL.64 [R1+0x4378], R12 ;  /* 0x0043780c01007387 */ /* 0x0001e80000100a00 */
[----:B0-----:R-:W2:Y:S01]  /*64790*/  LDL.LU R12, [R1+0x90] ;  /* 0x00009000010c7983 */ /* 0x001ea20000300800 */
[----:B------:R-:W-:-:S03]  /*647a0*/  IMAD.MOV.U32 R13, RZ, RZ, R29 ;  /* 0x000000ffff0d7224 */ /* 0x000fc600078e001d */
[----:B------:R0:W-:Y:S04]  /*647b0*/  STL.64 [R1+0x42f8], R22 ;  /* 0x0042f81601007387 */ /* 0x0001e80000100a00 */
[----:B------:R-:W3:Y:S04]  /*647c0*/  LDL.LU.64 R20, [R1+0x180] ;  /* 0x0001800001147983 */ /* 0x000ee80000300a00 */
[----:B0-----:R-:W4:Y:S04]  /*647d0*/  LDL.LU.64 R22, [R1+0x188] ;  /* 0x0001880001167983 */ /* 0x001f280000300a00 */
[----:B----4-:R-:W-:Y:S04]  /*647e0*/  STL.64 [R1+0x4310], R22 ;  /* 0x0043101601007387 */ /* 0x010fe80000100a00 */
[----:B---3--:R0:W-:Y:S04]  /*647f0*/  STL.64 [R1+0x4308], R20 ;  /* 0x0043081401007387 */ /* 0x0081e80000100a00 */
[----:B0-----:R-:W3:Y:S04]  /*64800*/  LDL.LU.64 R20, [R1+0x1d0] ;  /* 0x0001d00001147983 */ /* 0x001ee80000300a00 */
[----:B------:R-:W4:Y:S04]  /*64810*/  LDL.LU.64 R22, [R1+0x1d8] ;  /* 0x0001d80001167983 */ /* 0x000f280000300a00 */
        /* <DEDUP_REMOVED lines=18> */
[----:B0-----:R-:W2:Y:S04]  /*64940*/  LDL.LU.64 R20, [R1+0x650] ;  /* 0x0006500001147983 */ /* 0x001ea80000300a00 */
[----:B------:R-:W2:Y:S04]  /*64950*/  LDL.LU.64 R22, [R1+0x658] ;  /* 0x0006580001167983 */ /* 0x000ea80000300a00 */
[----:B------:R-:W-:Y:S04]  /*64960*/  STL.64 [R1+0x42e8], R10 ;  /* 0x0042e80a01007387 */ /* 0x000fe80000100a00 */
[----:B------:R0:W-:Y:S04]  /*64970*/  STL.64 [R1+0x42e0], R8 ;  /* 0x0042e00801007387 */ /* 0x0001e80000100a00 */
[----:B0-----:R-:W3:Y:S04]  /*64980*/  LDL.LU.64 R8, [R1+0x1b0] ;  /* 0x0001b00001087983 */ /* 0x001ee80000300a00 */
[----:B------:R-:W3:Y:S04]  /*64990*/  LDL.LU.64 R10, [R1+0x1b8] ;  /* 0x0001b800010a7983 */ /* 0x000ee80000300a00 */
[----:B------:R-:W4:Y:S04]  /*649a0*/  LDL.LU.64 R4, [R1+0x1a0] ;  /* 0x0001a00001047983 */ /* 0x000f280000300a00 */
[----:B------:R-:W4:Y:S04]  /*649b0*/  LDL.LU.64 R6, [R1+0x1a8] ;  /* 0x0001a80001067983 */ /* 0x000f280000300a00 */
[----:B------:R-:W4:Y:S04]  /*649c0*/  LDL.LU.64 R24, [R1+0x170] ;  /* 0x0001700001187983 */ /* 0x000f280000300a00 */
[----:B------:R-:W4:Y:S01]  /*649d0*/  LDL.LU.64 R26, [R1+0x178] ;  /* 0x00017800011a7983 */ /* 0x000f220000300a00 */
[----:B--2---:R-:W-:Y:S03]  /*649e0*/  HMMA.16816.F32.BF16 R12, R16, R12, R20 ;  /* 0x0000000c100c723c */ /* 0x004fe60000041814 */
[----:B------:R-:W2:Y:S04]  /*649f0*/  LDL.LU.64 R22, [R1+0x4388] ;  /* 0x0043880001167983 */ /* 0x000ea80000300a00 */
[----:B------:R-:W2:-:S15]  /*64a00*/  LDL.LU.64 R20, [R1+0x4380] ;  /* 0x0043800001147983 */ /* 0x000e9e0000300a00 */
[----:B------:R-:W-:-:S01]  /*64a10*/  NOP ;  /* 0x0000000000007918 */ /* 0x000fc20000000000 */
[----:B------:R0:W-:Y:S04]  /*64a20*/  STL.64 [R1+0x80], R12 ;  /* 0x0000800c01007387 */ /* 0x0001e80000100a00 */
[----:B------:R2:W-:Y:S04]  /*64a30*/  STL.64 [R1+0x88], R14 ;  /* 0x0000880e01007387 */ /* 0x0005e80000100a00 */
[----:B0-----:R-:W2:Y:S02]  /*64a40*/  LDL.LU.64 R12, [R1+0x4378] ;  /* 0x00437800010c7983 */ /* 0x001ea40000300a00 */
[----:B--2---:R-:W-:Y:S02]  /*64a50*/  HMMA.16816.F32.BF16 R12, R16, R12, R20 ;  /* 0x0000000c100c723c */ /* 0x004fe40000041814 */
[----:B------:R-:W2:Y:S04]  /*64a60*/  LDL.LU.64 R22, [R1+0x4370] ;  /* 0x0043700001167983 */ /* 0x000ea80000300a00 */
[----:B------:R-:W2:-:S15]  /*64a70*/  LDL.LU.64 R20, [R1+0x4368] ;  /* 0x0043680001147983 */ /* 0x000e9e0000300a00 */
[----:B------:R-:W-:-:S02]  /*64a80*/  NOP ;  /* 0x0000000000007918 */ /* 0x000fc40000000000 */
[----:B------:R0:W-:Y:S01]  /*64a90*/  STL.64 [R1+0xa0], R12 ;  /* 0x0000a00c01007387 */ /* 0x0001e20000100a00 */
[----:B------:R-:W-:-:S03]  /*64aa0*/  IMAD.MOV.U32 R29, RZ, RZ, R15 ;  /* 0x000000ffff1d7224 */ /* 0x000fc600078e000f */
[----:B------:R2:W-:Y:S04]  /*64ab0*/  STL [R1+0xa8], R14 ;  /* 0x0000a80e01007387 */ /* 0x0005e80000100800 */
[----:B0-----:R-:W2:Y:S02]  /*64ac0*/  LDL.LU.64 R12, [R1+0x4360] ;  /* 0x00436000010c7983 */ /* 0x001ea40000300a00 */
[----:B--2---:R-:W-:Y:S02]  /*64ad0*/  HMMA.16816.F32.BF16 R12, R16, R12, R20 ;  /* 0x0000000c100c723c */ /* 0x004fe40000041814 */
[----:B------:R-:W2:Y:S04]  /*64ae0*/  LDL.LU.64 R22, [R1+0x4358] ;  /* 0x0043580001167983 */ /* 0x000ea80000300a00 */
[----:B------:R-:W2:-:S15]  /*64af0*/  LDL.LU.64 R20, [R1+0x4350] ;  /* 0x0043500001147983 */ /* 0x000e9e0000300a00 */
[----:B------:R-:W-:-:S02]  /*64b00*/  NOP ;  /* 0x0000000000007918 */ /* 0x000fc40000000000 */
[----:B------:R0:W-:Y:S04]  /*64b10*/  STL.64 [R1+0xd0], R12 ;  /* 0x0000d00c01007387 */ /* 0x0001e80000100a00 */
[----:B------:R2:W-:Y:S04]  /*64b20*/  STL.64 [R1+0xd8], R14 ;  /* 0x0000d80e01007387 */ /* 0x0005e80000100a00 */
        /* <DEDUP_REMOVED lines=23> */
[----:B------:R-:W2:-:S15]  /*64ca0*/  LDL.LU.64 R22, [R1+0x42f8] ;  /* 0x0042f80001167983 */ /* 0x000e9e0000300a00 */
[----:B------:R-:W-:-:S06]  /*64cb0*/  NOP ;  /* 0x0000000000007918 */ /* 0x000fcc0000000000 */
[----:B------:R0:W-:Y:S04]  /*64cc0*/  STL.64 [R1+0x180], R12 ;  /* 0x0001800c01007387 */ /* 0x0001e80000100a00 */
[----:B------:R3:W-:Y:S04]  /*64cd0*/  STL.64 [R1+0x188], R14 ;  /* 0x0001880e01007387 */ /* 0x0007e80000100a00 */
[----:B0-----:R-:W3:Y:S02]  /*64ce0*/  LDL.LU.64 R12, [R1+0x42f0] ;  /* 0x0042f000010c7983 */ /* 0x001ee40000300a00 */
[----:B---3--:R-:W-:Y:S02]  /*64cf0*/  HMMA.16816.F32.BF16 R12, R16, R12, R8 ;  /* 0x0000000c100c723c */ /* 0x008fe40000041808 */
[----:B------:R-:W3:Y:S04]  /*64d00*/  LDL.LU.64 R10, [R1+0x42e8] ;  /* 0x0042e800010a7983 */ /* 0x000ee80000300a00 */
[----:B------:R-:W2:-:S15]  /*64d10*/  LDL.LU.64 R8, [R1+0x42e0] ;  /* 0x0042e00001087983 */ /* 0x000e9e0000300a00 */
[----:B------:R-:W-:-:S02]  /*64d20*/  NOP ;  /* 0x0000000000007918 */ /* 0x000fc40000000000 */
[----:B------:R0:W-:Y:S01]  /*64d30*/  STL.64 [R1+0x1b0], R12 ;  /* 0x0001b00c01007387 */ /* 0x0001e20000100a00 */
[----:B------:R-:W-:Y:S02]  /*64d40*/  IMAD.MOV.U32 R21, RZ, RZ, R14 ;  /* 0x000000ffff157224 */ /* 0x000fe400078e000e */
[----:B------:R-:W-:Y:S01]  /*64d50*/  IMAD.MOV.U32 R20, RZ, RZ, R15 ;  /* 0x000000ffff147224 */ /* 0x000fe200078e000f */
[----:B0-----:R-:W4:Y:S02]  /*64d60*/  LDL.LU.64 R12, [R1+0x42d8] ;  /* 0x0042d800010c7983 */ /* 0x001f240000300a00 */
[----:B----4-:R-:W-:Y:S02]  /*64d70*/  HMMA.16816.F32.BF16 R12, R16, R12, R4 ;  /* 0x0000000c100c723c */ /* 0x010fe40000041804 */
[----:B------:R-:W4:-:S15]  /*64d80*/  LDL.LU.64 R6, [R1+0x42d0] ;  /* 0x0042d00001067983 */ /* 0x000f1e0000300a00 */
[----:B------:R-:W-:-:S06]  /*64d90*/  NOP ;  /* 0x0000000000007918 */ /* 0x000fcc0000000000 */
[----:B------:R0:W-:Y:S04]  /*64da0*/  STL.64 [R1+0x1e0], R12 ;  /* 0x0001e00c01007387 */ /* 0x0001e80000100a00 */
[----:B------:R1:W-:Y:S04]  /*64db0*/  STL.64 [R1+0x1e8], R14 ;  /* 0x0001e80e01007387 */ /* 0x0003e80000100a00 */
[----:B0-----:R-:W1:Y:S02]  /*64dc0*/  LDL.LU.64 R12, [R1+0x42c8] ;  /* 0x0042c800010c7983 */ /* 0x001e640000300a00 */
[----:B-1----:R-:W-:Y:S02]  /*64dd0*/  HMMA.16816.F32.BF16 R12, R16, R12, R24 ;  /* 0x0000000c100c723c */ /* 0x002fe40000041818 */
[----:B------:R-:W4:Y:S04]  /*64de0*/  LDL.LU.64 R26, [R1+0x42c0] ;  /* 0x0042c000011a7983 */ /* 0x000f280000300a00 */
[----:B------:R-:W4:-:S15]  /*64df0*/  LDL.LU.64 R24, [R1+0x42b8] ;  /* 0x0042b80001187983 */ /* 0x000f1e0000300a00 */
[----:B------:R-:W-:-:S02]  /*64e00*/  NOP ;  /* 0x0000000000007918 */ /* 0x000fc40000000000 */
[----:B------:R0:W-:Y:S01]  /*64e10*/  STL.64 [R1+0x1d0], R12 ;  /* 0x0001d00c01007387 */ /* 0x0001e20000100a00 */
[----:B------:R-:W-:Y:S02]  /*64e20*/  IMAD.MOV.U32 R17, RZ, RZ, R14 ;  /* 0x000000ffff117224 */ /* 0x000fe400078e000e */
[----:B------:R-:W-:Y:S02]  /*64e30*/  IMAD.MOV.U32 R16, RZ, RZ, R15 ;  /* 0x000000ffff107224 */ /* 0x000fe400078e000f */
[----:B------:R-:W4:Y:S04]  /*64e40*/  LDL.LU.64 R14, [R1+0x42b0] ;  /* 0x0042b000010e7983 */ /* 0x000f280000300a00 */
[----:B0-----:R-:W4:Y:S04]  /*64e50*/  LDL.LU.64 R12, [R1+0x42a8] ;  /* 0x0042a800010c7983 */ /* 0x001f280000300a00 */
[----:B------:R0:W-:Y:S04]  /*64e60*/  STL.64 [R1+0x4248], R16 ;  /* 0x0042481001007387 */ /* 0x0001e80000100a00 */
[----:B0-----:R-:W2:Y:S01]  /*64e70*/  LDL R17, [R1+0x334] ;  /* 0x0003340001117983 */ /* 0x001ea20000100800 */
[----:B----4-:R-:W-:Y:S03]  /*64e80*/  HMMA.16816.F32.BF16 R24, R12, R6, R24 ;  /* 0x000000060c18723c */ /* 0x010fe60000041818 */
[----:B------:R-:W4:Y:S04]  /*64e90*/  LDL.LU.64 R6, [R1+0x42a0] ;  /* 0x0042a00001067983 */ /* 0x000f280000300a00 */
[----:B------:R-:W4:-:S15]  /*64ea0*/  LDL.LU.64 R4, [R1+0x4298] ;  /* 0x0042980001047983 */ /* 0x000f1e0000300a00 */
[----:B------:R-:W-:-:S01]  /*64eb0*/  NOP ;  /* 0x0000000000007918 */ /* 0x000fc20000000000 */
[----:B------:R-:W-:Y:S04]  /*64ec0*/  STL.64 [R1+0x1a0], R24 ;  /* 0x0001a01801007387 */ /* 0x000fe80000100a00 */
[----:B------:R0:W-:Y:S04]  /*64ed0*/  STL.64 [R1+0x1a8], R26 ;  /* 0x0001a81a01007387 */ /* 0x0001e80000100a00 */
[----:B0-----:R-:W3:Y:S04]  /*64ee0*/  LDL.LU R26, [R1+0x58] ;  /* 0x00005800011a7983 */ /* 0x001ee80000300800 */
[----:B------:R-:W3:Y:S04]  /*64ef0*/  LDL.LU R27, [R1+0x5c] ;  /* 0x00005c00011b7983 */ /* 0x000ee80000300800 */
[----:B---3--:R0:W-:Y:S04]  /*64f00*/  STL.64 [R1+0x4268], R26 ;  /* 0x0042681a01007387 */ /* 0x0081e80000100a00 */
[----:B0-----:R-:W3:Y:S04]  /*64f10*/  LDL.LU R26, [R1+0x78] ;  /* 0x00007800011a7983 */ /* 0x001ee80000300800 */
[----:B------:R-:W3:Y:S04]  /*64f20*/  LDL.LU R27, [R1+0x7c] ;  /* 0x00007c00011b7983 */ /* 0x000ee80000300800 */
[----:B---3--:R0:W-:Y:S04]  /*64f30*/  STL.64 [R1+0x4280], R26 ;  /* 0x0042801a01007387 */ /* 0x0081e80000100a00 */
[----:B0-----:R-:W4:Y:S04]  /*64f40*/  LDL.LU R26, [R1+0x8] ;  /* 0x00000800011a7983 */ /* 0x001f280000300800 */
[----:B------:R-:W4:Y:S02]  /*64f50*/  LDL.LU R27, [R1+0xc] ;  /* 0x00000c00011b7983 */ /* 0x000f240000300800 */
[----:B----4-:R-:W-:Y:S07]  /*64f60*/  HMMA.16816.F32.BF16 R24, R12, R26, R4 ;  /* 0x0000001a0c18723c */ /* 0x010fee0000041804 */
[----:B------:R-:W-:-:S02]  /*64f70*/  IMAD.MOV.U32 R4, RZ, RZ, R11 ;  /* 0x000000ffff047224 */ /* 0x000fc400078e000b */
[----:B------:R-:W3:Y:S01]  /*64f80*/  LDL.LU R11, [R1+0x4294] ;  /* 0x00429400010b7983 */ /* 0x000ee20000300800 */
[----:B------:R-:W-:Y:S02]  /*64f90*/  IMAD.MOV.U32 R5, RZ, RZ, R0 ;  /* 0x000000ffff057224 */ /* 0x000fe400078e0000 */
[----:B--2---:R-:W-:Y:S02]  /*64fa0*/  IMAD.MOV.U32 R6, RZ, RZ, R22 ;  /* 0x000000ffff067224 */ /* 0x004fe400078e0016 */
[----:B------:R-:W-:-:S09]  /*64fb0*/  IMAD.MOV.U32 R7, RZ, RZ, R23 ;  /* 0x000000ffff077224 */ /* 0x000fd200078e0017 */
[----:B------:R-:W-:Y:S04]  /*64fc0*/  STL.64 [R1+0x170], R24 ;  /* 0x0001701801007387 */ /* 0x000fe80000100a00 */
[----:B------:R-:W-:Y:S04]  /*64fd0*/  STL.64 [R1+0x178], R26 ;  /* 0x0001781a01007387 */ /* 0x000fe80000100a00 */
[----:B------:R-:W2:Y:S04]  /*64fe0*/  LDL.LU R0, [R1+0x4290] ;  /* 0x0042900001007983 */ /* 0x000ea80000300800 */
[----:B------:R-:W3:Y:S04]  /*64ff0*/  LDL.LU R22, [R1+0x428c] ;  /* 0x00428c0001167983 */ /* 0x000ee80000300800 */
[----:B------:R-:W3:Y:S04]  /*65000*/  LDL.LU R23, [R1+0x4288] ;  /* 0x0042880001177983 */ /* 0x000ee80000300800 */
[----:B------:R-:W-:Y:S04]  /*65010*/  STL.64 [R1+0x4278], R6 ;  /* 0x0042780601007387 */ /* 0x000fe80000100a00 */
[----:B------:R0:W-:Y:S04]  /*65020*/  STL.64 [R1+0x4270], R4 ;  /* 0x0042700401007387 */ /* 0x0001e80000100a00 */
[----:B0-----:R-:W4:Y:S04]  /*65030*/  LDL.LU R4, [R1+0x40] ;  /* 0x0000400001047983 */ /* 0x001f280000300800 */
[----:B------:R-:W4:Y:S04]  /*65040*/  LDL.LU R5, [R1+0x44] ;  /* 0x0000440001057983 */ /* 0x000f280000300800 */
[----:B------:R-:W4:Y:S01]  /*65050*/  LDL.LU R6, [R1+0x48] ;  /* 0x0000480001067983 */ /* 0x000f220000300800 */
[----:B------:R-:W-:-:S03]  /*65060*/  IMAD.MOV.U32 R7, RZ, RZ, R2 ;  /* 0x000000ffff077224 */ /* 0x000fc600078e0002 */
[----:B--2---:R-:W-:Y:S01]  /*65070*/  STL [R1+0x4064], R0 ;  /* 0x0040640001007387 */ /* 0x004fe20000100800 */
[----:B------:R-:W-:-:S03]  /*65080*/  LOP3.LUT R2, R0, 0x40, RZ, 0x3c, !PT ;  /* 0x0000004000027812 */ /* 0x000fc600078e3cff */
[----:B------:R-:W-:Y:S01]  /*65090*/  STL.64 [R1+0x4250], R20 ;  /* 0x0042501401007387 */ /* 0x000fe20000100a00 */
[----:B---3--:R-:W-:Y:S03]  /*650a0*/  HMMA.16816.F32.BF16 R8, R12, R22, R8 ;  /* 0x000000160c08723c */ /* 0x008fe60000041808 */
[----:B------:R-:W2:Y:S04]  /*650b0*/  LDL.LU R22, [R1+0x68] ;  /* 0x0000680001167983 */ /* 0x000ea80000300800 */
[----:B------:R-:W0:-:S15]  /*650c0*/  LDSM.16.M88.4 R24, [R2+UR6+0x4000] ;  /* 0x004000060218783b */ /* 0x000e1e0008000200 */
[----:B------:R-:W-:-:S01]  /*650d0*/  NOP ;  /* 0x0000000000007918 */ /* 0x000fc20000000000 */
[----:B------:R-:W-:Y:S04]  /*650e0*/  STL.64 [R1+0x140], R8 ;  /* 0x0001400801007387 */ /* 0x000fe80000100a00 */
[----:B------:R-:W-:Y:S04]  /*650f0*/  STL.64 [R1+0x148], R10 ;  /* 0x0001480a01007387 */ /* 0x000fe80000100a00 */
[----:B------:R-:W1:Y:S04]  /*65100*/  LDSM.16.MT88.4 R8, [R17+0x40400] ;  /* 0x040400001108783b */ /* 0x000e680000004200 */
[----:B------:R-:W2:Y:S01]  /*65110*/  LDL.LU R23, [R1+0x6c] ;  /* 0x00006c0001177983 */ /* 0x000ea20000300800 */
[----:B0-----:R-:W-:-:S03]  /*65120*/  IMAD.MOV.U32 R0, RZ, RZ, R27 ;  /* 0x000000ffff007224 */ /* 0x001fc600078e001b */
[----:B-1----:R-:W-:Y:S04]  /*65130*/  STL.64 [R1+0x41f0], R10 ;  /* 0x0041f00a01007387 */ /* 0x002fe80000100a00 */
[----:B------:R-:W-:Y:S04]  /*65140*/  STL.64 [R1+0x41e8], R8 ;  /* 0x0041e80801007387 */ /* 0x000fe80000100a00 */
[----:B------:R-:W0:Y:S04]  /*65150*/  LDSM.16.M88.4 R8, [R2+UR6] ;  /* 0x000000060208783b */ /* 0x000e280008000200 */
[----:B0-----:R0:W-:Y:S04]  /*65160*/  STL.64 [R1+0x210], R8 ;  /* 0x0002100801007387 */ /* 0x0011e80000100a00 */
[----:B------:R-:W-:Y:S04]  /*65170*/  STL.64 [R1+0x218], R10 ;  /* 0x0002180a01007387 */ /* 0x000fe80000100a00 */
[----:B------:R-:W-:Y:S01]  /*65180*/  STL [R1+0x238], R26 ;  /* 0x0002381a01007387 */ /* 0x000fe20000100800 */
[----:B0-----:R-:W-:-:S02]  /*65190*/  IMAD.MOV.U32 R9, RZ, RZ, R24 ;  /* 0x000000ffff097224 */ /* 0x001fc400078e0018 */
[----:B------:R-:W-:Y:S02]  /*651a0*/  IMAD.MOV.U32 R8, RZ, RZ, R25 ;  /* 0x000000ffff087224 */ /* 0x000fe400078e0019 */
[----:B------:R-:W0:Y:S04]  /*651b0*/  LDSM.16.M88.4 R24, [R2+UR6+0x8000] ;  /* 0x008000060218783b */ /* 0x000e280008000200 */
[----:B------:R1:W-:Y:S04]  /*651c0*/  STL.64 [R1+0x4258], R8 ;  /* 0x0042580801007387 */ /* 0x0003e80000100a00 */
[----:B-1----:R-:W2:Y:S04]  /*651d0*/  LDL.LU R8, [R1+0x30] ;  /* 0x0000300001087983 */ /* 0x002ea80000300800 */
[----:B------:R-:W2:Y:S01]  /*651e0*/  LDL.LU R9, [R1+0x34] ;  /* 0x0000340001097983 */ /* 0x000ea20000300800 */
[----:B------:R-:W-:-:S02]  /*651f0*/  IMAD.MOV.U32 R10, RZ, RZ, R28 ;  /* 0x000000ffff0a7224 */ /* 0x000fc400078e001c */
[----:B------:R-:W-:Y:S01]  /*65200*/  IMAD.MOV.U32 R11, RZ, RZ, R3 ;  /* 0x000000ffff0b7224 */ /* 0x000fe200078e0003 */
[----:B------:R-:W-:Y:S04]  /*65210*/  STL [R1+0x4080], R0 ;  /* 0x0040800001007387 */ /* 0x000fe80000100800 */
[----:B0-----:R-:W-:Y:S04]  /*65220*/  STL.64 [R1+0x250], R24 ;  /* 0x0002501801007387 */ /* 0x001fe80000100a00 */
[----:B------:R0:W-:Y:S04]  /*65230*/  STL.64 [R1+0x258], R26 ;  /* 0x0002581a01007387 */ /* 0x0001e80000100a00 */
[----:B0-----:R-:W4:Y:S02]  /*65240*/  LDL.LU.64 R26, [R1+0x4280] ;  /* 0x00428000011a7983 */ /* 0x001f240000300a00 */
[----:B----4-:R-:W-:Y:S02]  /*65250*/  HMMA.16816.F32.BF16 R24, R12, R26, R4 ;  /* 0x0000001a0c18723c */ /* 0x010fe40000041804 */
[----:B------:R-:W3:Y:S04]  /*65260*/  LDL.LU.64 R6, [R1+0x4278] ;  /* 0x0042780001067983 */ /* 0x000ee80000300a00 */
[----:B------:R-:W3:-:S15]  /*65270*/  LDL.LU.64 R4, [R1+0x4270] ;  /* 0x0042700001047983 */ /* 0x000ede0000300a00 */
[----:B------:R-:W-:-:S02]  /*65280*/  NOP ;  /* 0x0000000000007918 */ /* 0x000fc40000000000 */
[----:B------:R-:W-:Y:S04]  /*65290*/  STL.64 [R1+0x110], R24 ;  /* 0x0001101801007387 */ /* 0x000fe80000100a00 */
[----:B------:R0:W-:Y:S04]  /*652a0*/  STL.64 [R1+0x118], R26 ;  /* 0x0001181a01007387 */ /* 0x0001e80000100a00 */
[----:B0-----:R-:W3:Y:S01]  /*652b0*/  LDL.LU.64 R26, [R1+0x4268] ;  /* 0x00426800011a7983 */ /* 0x001ee20000300a00 */
[----:B--2---:R-:W-:-:S15]  /*652c0*/  HMMA.16816.F32.BF16 R8, R12, R22, R8 ;  /* 0x000000160c08723c */ /* 0x004fde0000041808 */
[----:B------:R-:W-:-:S08]  /*652d0*/  NOP ;  /* 0x0000000000007918 */ /* 0x000fd00000000000 */
[----:B------:R-:W-:Y:S04]  /*652e0*/  STL.64 [R1+0xc0], R8 ;  /* 0x0000c00801007387 */ /* 0x000fe80000100a00 */
[----:B------:R-:W-:Y:S04]  /*652f0*/  STL.64 [R1+0xc8], R10 ;  /* 0x0000c80a01007387 */ /* 0x000fe80000100a00 */
[----:B------:R-:W0:Y:S01]  /*65300*/  LDSM.16.M88.4 R8, [R2+UR6+0xc000] ;  /* 0x00c000060208783b */ /* 0x000e220008000200 */
[----:B---3--:R-:W-:Y:S03]  /*65310*/  HMMA.16816.F32.BF16 R20, R12, R26, R4 ;  /* 0x0000001a0c14723c */ /* 0x008fe60000041804 */
[----:B------:R-:W1:Y:S04]  /*65320*/  LDSM.16.M88.4 R4, [R2+UR6+0x10000] ;  /* 0x010000060204783b */ /* 0x000e680008000200 */
[----:B------:R-:W-:-:S15]  /*65330*/  LDSM.16.M88.4 R24, [R2+UR6+0x3c000] ;  /* 0x03c000060218783b */ /* 0x000fde0008000200 */
[----:B------:R-:W-:-:S01]  /*65340*/  NOP ;  /* 0x0000000000007918 */ /* 0x000fc20000000000 */
[----:B------:R-:W-:Y:S04]  /*65350*/  STL.64 [R1+0x40], R20 ;  /* 0x0000401401007387 */ /* 0x000fe80000100a00 */
[----:B------:R-:W-:Y:S04]  /*65360*/  STL.64 [R1+0x48], R22 ;  /* 0x0000481601007387 */ /* 0x000fe80000100a00 */
[----:B0-----:R-:W-:Y:S04]  /*65370*/  STL.64 [R1+0x220], R8 ;  /* 0x0002200801007387 */ /* 0x001fe80000100a00 */
[----:B------:R-:W-:Y:S04]  /*65380*/  STL.64 [R1+0x228], R10 ;  /* 0x0002280a01007387 */ /* 0x000fe80000100a00 */
[----:B------:R-:W0:Y:S01]  /*65390*/  LDSM.16.M88.4 R8, [R2+UR6+0x14000] ;  /* 0x014000060208783b */ /* 0x000e220008000200 */
[----:B-1----:R-:W-:-:S03]  /*653a0*/  IMAD.MOV.U32 R28, RZ, RZ, R6 ;  /* 0x000000ffff1c7224 */ /* 0x002fc600078e0006 */
[----:B------:R-:W-:Y:S01]  /*653b0*/  STL.64 [R1+0x240], R4 ;  /* 0x0002400401007387 */ /* 0x000fe20000100a00 */
[----:B------:R-:W-:-:S03]  /*653c0*/  IMAD.MOV.U32 R3, RZ, RZ, R7 ;  /* 0x000000ffff037224 */ /* 0x000fc600078e0007 */
[----:B------:R-:W1:Y:S04]  /*653d0*/  LDSM.16.M88.4 R4, [R2+UR6+0x18000] ;  /* 0x018000060204783b */ /* 0x000e680008000200 */
[----:B------:R-:W-:Y:S04]  /*653e0*/  STL [R1+0x407c], R3 ;  /* 0x00407c0301007387 */ /* 0x000fe80000100800 */
[----:B------:R-:W-:Y:S04]  /*653f0*/  STL [R1+0x4078], R28 ;  /* 0x0040781c01007387 */ /* 0x000fe80000100800 */
[----:B------:R-:W2:Y:S04]  /*65400*/  LDSM.16.M88.4 R20, [R2+UR6+0x1c000] ;  /* 0x01c000060214783b */ /* 0x000ea80008000200 */
[----:B0-----:R-:W-:Y:S04]  /*65410*/  STL.64 [R1+0x260], R8 ;  /* 0x0002600801007387 */ /* 0x001fe80000100a00 */
[----:B------:R-:W-:Y:S04]  /*65420*/  STL.64 [R1+0x268], R10 ;  /* 0x0002680a01007387 */ /* 0x000fe80000100a00 */
[----:B------:R-:W0:Y:S04]  /*65430*/  LDSM.16.M88.4 R8, [R2+UR6+0x20000] ;  /* 0x020000060208783b */ /* 0x000e280008000200 */
[----:B-1----:R-:W-:Y:S04]  /*65440*/  STL.64 [R1+0x270], R4 ;  /* 0x0002700401007387 */ /* 0x002fe80000100a00 */
[----:B------:R-:W-:Y:S04]  /*65450*/  STL.64 [R1+0x278], R6 ;  /* 0x0002780601007387 */ /* 0x000fe80000100a00 */
[----:B------:R-:W1:Y:S04]  /*65460*/  LDSM.16.M88.4 R4, [R2+UR6+0x24000] ;  /* 0x024000060204783b */ /* 0x000e680008000200 */
[----:B--2---:R-:W-:Y:S04]  /*65470*/  STL.64 [R1+0x280], R20 ;  /* 0x0002801401007387 */ /* 0x004fe80000100a00 */
[----:B------:R-:W-:Y:S04]  /*65480*/  STL.64 [R1+0x288], R22 ;  /* 0x0002881601007387 */ /* 0x000fe80000100a00 */
        /* <DEDUP_REMOVED lines=9> */
[----:B0-----:R-:W-:Y:S04]  /*65520*/  STL.64 [R1+0x2c0], R8 ;  /* 0x0002c00801007387 */ /* 0x001fe80000100a00 */
[----:B------:R0:W-:Y:S04]  /*65530*/  STL.64 [R1+0x2c8], R10 ;  /* 0x0002c80a01007387 */ /* 0x0001e80000100a00 */
[----:B-1----:R-:W-:Y:S01]  /*65540*/  STL.64 [R1+0x2d8], R6 ;  /* 0x0002d80601007387 */ /* 0x002fe20000100a00 */
[----:B------:R-:W-:-:S02]  /*65550*/  IMAD.MOV.U32 R3, RZ, RZ, R4 ;  /* 0x000000ffff037224 */ /* 0x000fc400078e0004 */
[----:B------:R-:W-:Y:S01]  /*65560*/  IMAD.MOV.U32 R0, RZ, RZ, R5 ;  /* 0x000000ffff007224 */ /* 0x000fe200078e0005 */
[----:B------:R-:W2:Y:S04]  /*65570*/  LDL.LU R18, [R1+0xe8] ;  /* 0x0000e80001127983 */ /* 0x000ea80000300800 */
[----:B------:R-:W2:Y:S04]  /*65580*/  LDL.LU R19, [R1+0xec] ;  /* 0x0000ec0001137983 */ /* 0x000ea80000300800 */
[----:B------:R-:W1:Y:S01]  /*65590*/  LDSM.16.M88.4 R4, [R2+UR6+0x34000] ;  /* 0x034000060204783b */ /* 0x000e620008000200 */
[----:B0-----:R-:W-:-:S02]  /*655a0*/  IMAD.MOV.U32 R11, RZ, RZ, R29 ;  /* 0x000000ffff0b7224 */ /* 0x001fc400078e001d */
[----:B-1----:R-:W-:Y:S02]  /*655b0*/  IMAD.MOV.U32 R29, RZ, RZ, R4 ;  /* 0x000000ffff1d7224 */ /* 0x002fe400078e0004 */
[----:B------:R-:W-:Y:S01]  /*655c0*/  IMAD.MOV.U32 R28, RZ, RZ, R5 ;  /* 0x000000ffff1c7224 */ /* 0x000fe200078e0005 */
[----:B--2---:R0:W-:Y:S04]  /*655d0*/  STL.64 [R1+0x4260], R18 ;  /* 0x0042601201007387 */ /* 0x0041e80000100a00 */
[----:B0-----:R-:W2:Y:S04]  /*655e0*/  LDL.LU R18, [R1+0x98] ;  /* 0x0000980001127983 */ /* 0x001ea80000300800 */
[----:B------:R-:W2:Y:S04]  /*655f0*/  LDL.LU R19, [R1+0x9c] ;  /* 0x00009c0001137983 */ /* 0x000ea80000300800 */
[----:B------:R-:W3:Y:S04]  /*65600*/  LDL.LU R22, [R1+0xb8] ;  /* 0x0000b80001167983 */ /* 0x000ee80000300800 */
[----:B------:R-:W3:Y:S04]  /*65610*/  LDL.LU R23, [R1+0xbc] ;  /* 0x0000bc0001177983 */ /* 0x000ee80000300800 */
[----:B------:R-:W3:Y:S04]  /*65620*/  LDL.LU R8, [R1+0xa0] ;  /* 0x0000a00001087983 */ /* 0x000ee80000300800 */
[----:B------:R-:W3:Y:S04]  /*65630*/  LDL.LU R9, [R1+0xa4] ;  /* 0x0000a40001097983 */ /* 0x000ee80000300800 */
[----:B------:R-:W3:Y:S04]  /*65640*/  LDL.LU R10, [R1+0xa8] ;  /* 0x0000a800010a7983 */ /* 0x000ee80000300800 */
[----:B------:R-:W-:Y:S04]  /*65650*/  STL [R1+0x41ac], R0 ;  /* 0x0041ac0001007387 */ /* 0x000fe80000100800 */
[----:B------:R-:W-:Y:S04]  /*65660*/  STL [R1+0x41a8], R3 ;  /* 0x0041a80301007387 */ /* 0x000fe80000100800 */
[----:B------:R-:W-:Y:S04]  /*65670*/  STL.64 [R1+0x2e8], R6 ;  /* 0x0002e80601007387 */ /* 0x000fe80000100a00 */
[----:B------:R-:W0:Y:S04]  /*65680*/  LDSM.16.M88.4 R4, [R2+UR6+0x38000] ;  /* 0x038000060204783b */ /* 0x000e280008000200 */
[----:B------:R-:W-:Y:S04]  /*65690*/  STL [R1+0x41b4], R28 ;  /* 0x0041b41c01007387 */ /* 0x000fe80000100800 */
[----:B------:R-:W-:Y:S04]  /*656a0*/  STL [R1+0x41b0], R29 ;  /* 0x0041b01d01007387 */ /* 0x000fe80000100800 */
[----:B------:R-:W-:Y:S04]  /*656b0*/  STL [R1+0x3df8], R2 ;  /* 0x003df80201007387 */ /* 0x000fe80000100800 */
[----:B0-----:R-:W-:Y:S04]  /*656c0*/  STL.64 [R1+0x2f0], R4 ;  /* 0x0002f00401007387 */ /* 0x001fe80000100a00 */
[----:B------:R-:W-:Y:S04]  /*656d0*/  STL.64 [R1+0x2f8], R6 ;  /* 0x0002f80601007387 */ /* 0x000fe80000100a00 */
[----:B------:R-:W0:Y:S04]  /*656e0*/  LDSM.16.MT88.4 R4, [R17+0x40600] ;  /* 0x040600001104783b */ /* 0x000e280000004200 */
[----:B------:R-:W-:Y:S04]  /*656f0*/  STL.64 [R1+0x310], R24 ;  /* 0x0003101801007387 */ /* 0x000fe80000100a00 */
[----:B------:R1:W-:Y:S04]  /*65700*/  STL.64 [R1+0x318], R26 ;  /* 0x0003181a01007387 */ /* 0x0003e80000100a00 */
[----:B-1----:R-:W4:Y:S04]  /*65710*/  LDL.LU R26, [R1+0x108] ;  /* 0x00010800011a7983 */ /* 0x002f280000300800 */
[----:B------:R-:W4:Y:S04]  /*65720*/  LDL.LU R27, [R1+0x10c] ;  /* 0x00010c00011b7983 */ /* 0x000f280000300800 */
[----:B0-----:R0:W-:Y:S04]  /*65730*/  STL [R1+0x4090], R4 ;  /* 0x0040900401007387 */ /* 0x0011e80000100800 */
[----:B------:R1:W-:Y:S04]  /*65740*/  STL [R1+0x408c], R5 ;  /* 0x00408c0501007387 */ /* 0x0003e80000100800 */
[----:B------:R1:W-:Y:S04]  /*65750*/  STL [R1+0x4088], R6 ;  /* 0x0040880601007387 */ /* 0x0003e80000100800 */
[----:B------:R1:W-:Y:S04]  /*65760*/  STL [R1+0x4084], R7 ;  /* 0x0040840701007387 */ /* 0x0003e80000100800 */
[----:B0-----:R-:W2:Y:S04]  /*65770*/  LDL.LU R4, [R1+0x80] ;  /* 0x0000800001047983 */ /* 0x001ea80000300800 */
[----:B-1----:R-:W2:Y:S04]  /*65780*/  LDL.LU R5, [R1+0x84] ;  /* 0x0000840001057983 */ /* 0x002ea80000300800 */
[----:B------:R-:W2:Y:S04]  /*65790*/  LDL.LU R6, [R1+0x88] ;  /* 0x0000880001067983 */ /* 0x000ea80000300800 */
[----:B------:R-:W2:Y:S02]  /*657a0*/  LDL.LU R7, [R1+0x8c] ;  /* 0x00008c0001077983 */ /* 0x000ea40000300800 */
[----:B--2---:R-:W-:-:S15]  /*657b0*/  HMMA.16816.F32.BF16 R16, R12, R18, R4 ;  /* 0x000000120c10723c */ /* 0x004fde0000041804 */
[----:B------:R-:W-:-:S09]  /*657c0*/  NOP ;  /* 0x0000000000007918 */ /* 0x000fd20000000000 */
[----:B------:R-:W-:Y:S02]  /*657d0*/  IMAD.MOV.U32 R2, RZ, RZ, R19 ;  /* 0x000000ffff027224 */ /* 0x000fe400078e0013 */
[----:B------:R-:W-:Y:S02]  /*657e0*/  IMAD.MOV.U32 R6, RZ, RZ, R18 ;  /* 0x000000ffff067224 */ /* 0x000fe400078e0012 */
[----:B------:R-:W-:Y:S01]  /*657f0*/  IMAD.MOV.U32 R7, RZ, RZ, R17 ;  /* 0x000000ffff077224 */ /* 0x000fe200078e0011 */
[----:B------:R-:W2:Y:S01]  /*65800*/  LDL.LU.64 R18, [R1+0x4260] ;  /* 0x0042600001127983 */ /* 0x000ea20000300a00 */
[----:B---3--:R-:W-:Y:S01]  /*65810*/  HMMA.16816.F32.BF16 R20, R12, R22, R8 ;  /* 0x000000160c14723c */ /* 0x008fe20000041808 */
[----:B------:R-:W-:Y:S02]  /*65820*/  IMAD.MOV.U32 R3, RZ, RZ, R16 ;  /* 0x000000ffff037224 */ /* 0x000fe400078e0010 */
[----:B------:R-:W-:Y:S04]  /*65830*/  STL [R1+0x41c4], R2 ;  /* 0x0041c40201007387 */ /* 0x000fe80000100800 */
[----:B------:R0:W-:Y:S04]  /*65840*/  STL [R1+0x41c0], R6 ;  /* 0x0041c00601007387 */ /* 0x0001e80000100800 */
[----:B------:R1:W-:Y:S04]  /*65850*/  STL [R1+0x41bc], R7 ;  /* 0x0041bc0701007387 */ /* 0x0003e80000100800 */
[----:B------:R-:W2:Y:S04]  /*65860*/  LDL.LU R4, [R1+0xd0] ;  /* 0x0000d00001047983 */ /* 0x000ea80000300800 */
[----:B------:R-:W2:Y:S04]  /*65870*/  LDL.LU R5, [R1+0xd4] ;  /* 0x0000d40001057983 */ /* 0x000ea80000300800 */
[----:B0-----:R-:W2:Y:S04]  /*65880*/  LDL.LU R6, [R1+0xd8] ;  /* 0x0000d80001067983 */ /* 0x001ea80000300800 */
[----:B-1----:R-:W2:Y:S01]  /*65890*/  LDL.LU R7, [R1+0xdc] ;  /* 0x0000dc0001077983 */ /* 0x002ea20000300800 */
[----:B------:R-:W-:-:S02]  /*658a0*/  IMAD.MOV.U32 R29, RZ, RZ, R22 ;  /* 0x000000ffff1d7224 */ /* 0x000fc400078e0016 */
[----:B------:R-:W-:Y:S01]  /*658b0*/  IMAD.MOV.U32 R28, RZ, RZ, R21 ;  /* 0x000000ffff1c7224 */ /* 0x000fe200078e0015 */
[----:B------:R-:W-:Y:S04]  /*658c0*/  STL [R1+0x41b8], R3 ;  /* 0x0041b80301007387 */ /* 0x000fe80000100800 */
[----:B------:R-:W3:Y:S04]  /*658d0*/  LDL.LU.64 R8, [R1+0x4258] ;  /* 0x0042580001087983 */ /* 0x000ee80000300a00 */
[----:B------:R0:W-:Y:S04]  /*658e0*/  STL [R1+0x20], R20 ;  /* 0x0000201401007387 */ /* 0x0001e80000100800 */
[----:B0-----:R-:W3:Y:S04]  /*658f0*/  LDL.LU.64 R20, [R1+0x4250] ;  /* 0x0042500001147983 */ /* 0x001ee80000300a00 */
[----:B------:R-:W-:Y:S04]  /*65900*/  STL [R1+0x41cc], R29 ;  /* 0x0041cc1d01007387 */ /* 0x000fe80000100800 */
[----:B------:R-:W-:Y:S01]  /*65910*/  STL [R1+0x41c8], R28 ;  /* 0x0041c81c01007387 */ /* 0x000fe20000100800 */
[----:B------:R-:W-:Y:S01]  /*65920*/  IMAD.MOV.U32 R0, RZ, RZ, R23 ;  /* 0x000000ffff007224 */ /* 0x000fe200078e0017 */
[----:B--2---:R-:W-:-:S15]  /*65930*/  HMMA.16816.F32.BF16 R16, R12, R18, R4 ;  /* 0x000000120c10723c */ /* 0x004fde0000041804 */
[----:B------:R-:W-:-:S09]  /*65940*/  NOP ;  /* 0x0000000000007918 */ /* 0x000fd20000000000 */
[----:B------:R-:W-:Y:S02]  /*65950*/  IMAD.MOV.U32 R7, RZ, RZ, R16 ;  /* 0x000000ffff077224 */ /* 0x000fe400078e0010 */
[----:B------:R-:W-:Y:S02]  /*65960*/  IMAD.MOV.U32 R5, RZ, RZ, R18 ;  /* 0x000000ffff057224 */ /* 0x000fe400078e0012 */
[----:B------:R-:W-:Y:S02]  /*65970*/  IMAD.MOV.U32 R4, RZ, RZ, R19 ;  /* 0x000000ffff047224 */ /* 0x000fe400078e0013 */
[----:B------:R-:W-:Y:S02]  /*65980*/  IMAD.MOV.U32 R3, RZ, RZ, R17 ;  /* 0x000000ffff037224 */ /* 0x000fe400078e0011 */
[----:B------:R-:W2:Y:S04]  /*65990*/  LDL.LU.64 R16, [R1+0x4248] ;  /* 0x0042480001107983 */ /* 0x000ea80000300a00 */
[----:B------:R-:W-:Y:S04]  /*659a0*/  STL [R1+0x4240], R7 ;  /* 0x0042400701007387 */ /* 0x000fe80000100800 */
[----:B------:R0:W-:Y:S04]  /*659b0*/  STL.64 [R1+0x4238], R4 ;  /* 0x0042380401007387 */ /* 0x0001e80000100a00 */
[----:B0-----:R-:W4:Y:S04]  /*659c0*/  LDL.LU R4, [R1+0xf0] ;  /* 0x0000f00001047983 */ /* 0x001f280000300800 */
[----:B------:R-:W4:Y:S04]  /*659d0*/  LDL.LU R5, [R1+0xf4] ;  /* 0x0000f40001057983 */ /* 0x000f280000300800 */
[----:B------:R-:W4:Y:S04]  /*659e0*/  LDL.LU R6, [R1+0xf8] ;  /* 0x0000f80001067983 */ /* 0x000f280000300800 */
[----:B------:R-:W4:Y:S04]  /*659f0*/  LDL.LU R7, [R1+0xfc] ;  /* 0x0000fc0001077983 */ /* 0x000f280000300800 */
[----:B------:R-:W2:Y:S04]  /*65a00*/  LDL.LU R10, [R1+0x208] ;  /* 0x00020800010a7983 */ /* 0x000ea80000300800 */
[----:B------:R-:W2:Y:S04]  /*65a10*/  LDL.LU R11, [R1+0x20c] ;  /* 0x00020c00010b7983 */ /* 0x000ea80000300800 */
[----:B------:R-:W3:Y:S04]  /*65a20*/  LDL.LU R22, [R1+0x168] ;  /* 0x0001680001167983 */ /* 0x000ee80000300800 */
[----:B------:R-:W3:Y:S01]  /*65a30*/  LDL.LU R23, [R1+0x16c] ;  /* 0x00016c0001177983 */ /* 0x000ee20000300800 */
[----:B----4-:R-:W-:Y:S03]  /*65a40*/  HMMA.16816.F32.BF16 R24, R12, R26, R4 ;  /* 0x0000001a0c18723c */ /* 0x010fe60000041804 */
[----:B---3--:R-:W-:Y:S04]  /*65a50*/  STL.64 [R1+0x4230], R22 ;  /* 0x0042301601007387 */ /* 0x008fe80000100a00 */
[----:B------:R0:W-:Y:S04]  /*65a60*/  STL.64 [R1+0x4228], R20 ;  /* 0x0042281401007387 */ /* 0x0001e80000100a00 */
[----:B------:R-:W3:Y:S04]  /*65a70*/  LDL.LU R18, [R1+0x138] ;  /* 0x0001380001127983 */ /* 0x000ee80000300800 */
[----:B------:R-:W3:Y:S04]  /*65a80*/  LDL.LU R19, [R1+0x13c] ;  /* 0x00013c0001137983 */ /* 0x000ee80000300800 */
[----:B0-----:R-:W3:Y:S04]  /*65a90*/  LDL.LU R20, [R1+0x120] ;  /* 0x0001200001147983 */ /* 0x001ee80000300800 */
[----:B------:R-:W3:Y:S04]  /*65aa0*/  LDL.LU R21, [R1+0x124] ;  /* 0x0001240001157983 */ /* 0x000ee80000300800 */
[----:B------:R-:W3:Y:S01]  /*65ab0*/  LDL.LU R22, [R1+0x128] ;  /* 0x0001280001167983 */ /* 0x000ee20000300800 */
[----:B------:R-:W-:-:S03]  /*65ac0*/  IMAD.MOV.U32 R2, RZ, RZ, R26 ;  /* 0x000000ffff027224 */ /* 0x000fc600078e001a */
[----:B------:R-:W3:Y:S01]  /*65ad0*/  LDL.LU R23, [R1+0x12c] ;  /* 0x00012c0001177983 */ /* 0x000ee20000300800 */
[----:B------:R-:W-:-:S03]  /*65ae0*/  IMAD.MOV.U32 R6, RZ, RZ, R27 ;  /* 0x000000ffff067224 */ /* 0x000fc600078e001b */
[----:B--2---:R-:W-:Y:S04]  /*65af0*/  STL.64 [R1+0x4200], R10 ;  /* 0x0042000a01007387 */ /* 0x004fe80000100a00 */
[----:B------:R-:W2:Y:S04]  /*65b00*/  LDL.LU R7, [R1+0x4240] ;  /* 0x0042400001077983 */ /* 0x000ea80000300800 */
[----:B------:R-:W4:Y:S04]  /*65b10*/  LDL.LU.64 R4, [R1+0x4238] ;  /* 0x0042380001047983 */ /* 0x000f280000300a00 */
[----:B------:R-:W3:Y:S04]  /*65b20*/  LDL.LU R26, [R1+0x198] ;  /* 0x00019800011a7983 */ /* 0x000ee80000300800 */
[----:B------:R-:W3:Y:S01]  /*65b30*/  LDL.LU R27, [R1+0x19c] ;  /* 0x00019c00011b7983 */ /* 0x000ee20000300800 */
[----:B------:R-:W-:-:S02]  /*65b40*/  IMAD.MOV.U32 R29, RZ, RZ, R24 ;  /* 0x000000ffff1d7224 */ /* 0x000fc400078e0018 */
[----:B------:R-:W-:Y:S01]  /*65b50*/  IMAD.MOV.U32 R28, RZ, RZ, R25 ;  /* 0x000000ffff1c7224 */ /* 0x000fe200078e0019 */
[----:B---3--:R0:W-:Y:S04]  /*65b60*/  STL.64 [R1+0x4220], R26 ;  /* 0x0042201a01007387 */ /* 0x0081e80000100a00 */
[----:B------:R-:W3:Y:S04]  /*65b70*/  LDL.LU R24, [R1+0x150] ;  /* 0x0001500001187983 */ /* 0x000ee80000300800 */
[----:B------:R-:W3:Y:S04]  /*65b80*/  LDL.LU R25, [R1+0x154] ;  /* 0x0001540001197983 */ /* 0x000ee80000300800 */
[----:B0-----:R-:W3:Y:S04]  /*65b90*/  LDL.LU R26, [R1+0x158] ;  /* 0x00015800011a7983 */ /* 0x001ee80000300800 */
[----:B------:R-:W3:Y:S04]  /*65ba0*/  LDL.LU R27, [R1+0x15c] ;  /* 0x00015c00011b7983 */ /* 0x000ee80000300800 */
[----:B------:R-:W2:Y:S04]  /*65bb0*/  LDL.LU R10, [R1+0x1f8] ;  /* 0x0001f800010a7983 */ /* 0x000ea80000300800 */
[----:B------:R-:W2:Y:S04]  /*65bc0*/  LDL.LU R11, [R1+0x1fc] ;  /* 0x0001fc00010b7983 */ /* 0x000ea80000300800 */
[----:B--2---:R0:W-:Y:S04]  /*65bd0*/  STL.64 [R1+0x4218], R10 ;  /* 0x0042180a01007387 */ /* 0x0041e80000100a00 */
[----:B0-----:R-:W2:Y:S04]  /*65be0*/  LDL.LU R10, [R1+0x1c8] ;  /* 0x0001c800010a7983 */ /* 0x001ea80000300800 */
[----:B------:R-:W2:Y:S04]  /*65bf0*/  LDL.LU R11, [R1+0x1cc] ;  /* 0x0001cc00010b7983 */ /* 0x000ea80000300800 */
[----:B------:R-:W-:Y:S04]  /*65c00*/  STL.64 [R1+0x41d8], R6 ;  /* 0x0041d80601007387 */ /* 0x000fe80000100a00 */
[----:B----4-:R0:W-:Y:S04]  /*65c10*/  STL.64 [R1+0x41d0], R4 ;  /* 0x0041d00401007387 */ /* 0x0101e80000100a00 */
[----:B0-----:R-:W4:Y:S04]  /*65c20*/  LDL.LU R4, [R1+0x210] ;  /* 0x0002100001047983 */ /* 0x001f280000300800 */
[----:B------:R-:W4:Y:S01]  /*65c30*/  LDL.LU R5, [R1+0x214] ;  /* 0x0002140001057983 */ /* 0x000f220000300800 */
[----:B------:R-:W-:-:S02]  /*65c40*/  IMAD.MOV.U32 R6, RZ, RZ, R17 ;  /* 0x000000ffff067224 */ /* 0x000fc400078e0011 */
[----:B------:R-:W-:Y:S01]  /*65c50*/  IMAD.MOV.U32 R7, RZ, RZ, R16 ;  /* 0x000000ffff077224 */ /* 0x000fe200078e0010 */
[----:B----4-:R0:W-:Y:S04]  /*65c60*/  STL.64 [R1+0x41f8], R4 ;  /* 0x0041f80401007387 */ /* 0x0101e80000100a00 */
[----:B0-----:R-:W4:Y:S04]  /*65c70*/  LDL.LU R4, [R1+0x1d0] ;  /* 0x0001d00001047983 */ /* 0x001f280000300800 */
[----:B------:R-:W4:Y:S04]  /*65c80*/  LDL.LU R5, [R1+0x1d4] ;  /* 0x0001d40001057983 */ /* 0x000f280000300800 */
[----:B------:R-:W-:Y:S01]  /*65c90*/  STL.64 [R1+0x4210], R6 ;  /* 0x0042100601007387 */ /* 0x000fe20000100a00 */
[----:B------:R-:W-:Y:S03]  /*65ca0*/  HMMA.16816.F32.BF16 R16, R12, R18, R20 ;  /* 0x000000120c10723c */ /* 0x000fe60000041814 */
[----:B----4-:R0:W-:Y:S04]  /*65cb0*/  STL.64 [R1+0x4208], R4 ;  /* 0x0042080401007387 */ /* 0x0101e80000100a00 */
[----:B0-----:R-:W4:Y:S04]  /*65cc0*/  LDL.LU R4, [R1+0x1e0] ;  /* 0x0001e00001047983 */ /* 0x001f280000300800 */
[----:B------:R-:W4:Y:S04]  /*65cd0*/  LDL.LU R5, [R1+0x1e4] ;  /* 0x0001e40001057983 */ /* 0x000f280000300800 */
[----:B------:R-:W4:Y:S04]  /*65ce0*/  LDL.LU R6, [R1+0x1e8] ;  /* 0x0001e80001067983 */ /* 0x000f280000300800 */
[----:B------:R-:W4:Y:S04]  /*65cf0*/  LDL.LU R7, [R1+0x1ec] ;  /* 0x0001ec0001077983 */ /* 0x000f280000300800 */
[----:B------:R-:W3:Y:S04]  /*65d00*/  LDL.LU.64 R22, [R1+0x4230] ;  /* 0x0042300001167983 */ /* 0x000ee80000300a00 */
[----:B------:R-:W2:Y:S04]  /*65d10*/  LDL.LU.64 R20, [R1+0x4228] ;  /* 0x0042280001147983 */ /* 0x000ea80000300a00 */
[----:B------:R-:W-:Y:S04]  /*65d20*/  STL.64 [R1+0x40f8], R18 ;  /* 0x0040f81201007387 */ /* 0x000fe80000100a00 */
[----:B------:R0:W-:Y:S04]  /*65d30*/  STL.64 [R1+0x40f0], R16 ;  /* 0x0040f01001007387 */ /* 0x0001e80000100a00 */
[----:B0-----:R-:W4:Y:S04]  /*65d40*/  LDL.LU R16, [R1+0x1b0] ;  /* 0x0001b00001107983 */ /* 0x001f280000300800 */
[----:B------:R-:W4:Y:S01]  /*65d50*/  LDL.LU R17, [R1+0x1b4] ;  /* 0x0001b40001117983 */ /* 0x000f220000300800 */
[----:B--2---:R-:W-:-:S02]  /*65d60*/  IMAD.MOV.U32 R18, RZ, RZ, R21 ;  /* 0x000000ffff127224 */ /* 0x004fc400078e0015 */
[----:B------:R-:W-:Y:S02]  /*65d70*/  IMAD.MOV.U32 R19, RZ, RZ, R20 ;  /* 0x000000ffff137224 */ /* 0x000fe400078e0014 */
[----:B---3--:R-:W-:Y:S01]  /*65d80*/  HMMA.16816.F32.BF16 R20, R12, R22, R24 ;  /* 0x000000160c14723c */ /* 0x008fe20000041818 */
[----:B------:R-:W2:-:S15]  /*65d90*/  LDL.LU.64 R26, [R1+0x4220] ;  /* 0x00422000011a7983 */ /* 0x000e9e0000300a00 */
[----:B------:R-:W-:-:S07]  /*65da0*/  NOP ;  /* 0x0000000000007918 */ /* 0x000fce0000000000 */
[----:B------:R-:W-:Y:S04]  /*65db0*/  STL.64 [R1+0x40e8], R22 ;  /* 0x0040e81601007387 */ /* 0x000fe80000100a00 */
[----:B------:R0:W-:Y:S04]  /*65dc0*/  STL.64 [R1+0x40e0], R20 ;  /* 0x0040e01401007387 */ /* 0x0001e80000100a00 */
[----:B0-----:R-:W2:Y:S04]  /*65dd0*/  LDL.LU R20, [R1+0x180] ;  /* 0x0001800001147983 */ /* 0x001ea80000300800 */
[----:B------:R-:W2:Y:S04]  /*65de0*/  LDL.LU R21, [R1+0x184] ;  /* 0x0001840001157983 */ /* 0x000ea80000300800 */
[----:B------:R-:W2:Y:S04]  /*65df0*/  LDL.LU R22, [R1+0x188] ;  /* 0x0001880001167983 */ /* 0x000ea80000300800 */
[----:B------:R-:W2:Y:S02]  /*65e00*/  LDL.LU R23, [R1+0x18c] ;  /* 0x00018c0001177983 */ /* 0x000ea40000300800 */
[----:B--2---:R-:W-:-:S15]  /*65e10*/  HMMA.16816.F32.BF16 R24, R12, R26, R20 ;  /* 0x0000001a0c18723c */ /* 0x004fde0000041814 */
[----:B------:R-:W-:-:S08]  /*65e20*/  NOP ;  /* 0x0000000000007918 */ /* 0x000fd00000000000 */
[----:B------:R-:W-:Y:S04]  /*65e30*/  STL.64 [R1+0x40d8], R26 ;  /* 0x0040d81a01007387 */ /* 0x000fe80000100a00 */
[----:B------:R0:W-:Y:S02]  /*65e40*/  STL.64 [R1+0x40d0], R24 ;  /* 0x0040d01801007387 */ /* 0x0001e40000100a00 */
[----:B0-----:R-:W-:Y:S02]  /*65e50*/  IMAD.MOV.U32 R24, RZ, RZ, R9 ;  /* 0x000000ffff187224 */ /* 0x001fe400078e0009 */
[----:B------:R-:W-:Y:S02]  /*65e60*/  IMAD.MOV.U32 R25, RZ, RZ, R8 ;  /* 0x000000ffff197224 */ /* 0x000fe400078e0008 */
[----:B----4-:R-:W-:Y:S03]  /*65e70*/  HMMA.16816.F32.BF16 R8, R12, R10, R16 ;  /* 0x0000000a0c08723c */ /* 0x010fe60000041810 */
[----:B------:R0:W-:Y:S04]  /*65e80*/  STL.64 [R1+0x41e0], R24 ;  /* 0x0041e01801007387 */ /* 0x0001e80000100a00 */
[----:B0-----:R-:W2:Y:S04]  /*65e90*/  LDL.LU R24, [R1+0x1a0] ;  /* 0x0001a00001187983 */ /* 0x001ea80000300800 */
[----:B------:R-:W2:Y:S04]  /*65ea0*/  LDL.LU R25, [R1+0x1a4] ;  /* 0x0001a40001197983 */ /* 0x000ea80000300800 */
[----:B------:R-:W2:Y:S09]  /*65eb0*/  LDL.LU R26, [R1+0x1a8] ;  /* 0x0001a800011a7983 */ /* 0x000eb20000300800 */
[----:B------:R-:W-:-:S02]  /*65ec0*/  IMAD.MOV.U32 R19, RZ, RZ, R10 ;  /* 0x000000ffff137224 */ /* 0x000fc400078e000a */
[----:B------:R-:W-:Y:S01]  /*65ed0*/  IMAD.MOV.U32 R18, RZ, RZ, R11 ;  /* 0x000000ffff127224 */ /* 0x000fe200078e000b */
[----:B------:R-:W2:Y:S04]  /*65ee0*/  LDL.LU R27, [R1+0x1ac] ;  /* 0x0001ac00011b7983 */ /* 0x000ea80000300800 */
[----:B------:R-:W3:Y:S01]  /*65ef0*/  LDL.LU.64 R10, [R1+0x4218] ;  /* 0x00421800010a7983 */ /* 0x000ee20000300a00 */
[----:B------:R-:W-:Y:S02]  /*65f00*/  IMAD.MOV.U32 R23, RZ, RZ, R8 ;  /* 0x000000ffff177224 */ /* 0x000fe400078e0008 */
[----:B------:R-:W-:Y:S02]  /*65f10*/  IMAD.MOV.U32 R22, RZ, RZ, R9 ;  /* 0x000000ffff167224 */ /* 0x000fe400078e0009 */
[----:B---3--:R-:W-:Y:S01]  /*65f20*/  HMMA.16816.F32.BF16 R8, R12, R10, R4 ;  /* 0x0000000a0c08723c */ /* 0x008fe20000041804 */
[----:B------:R-:W3:Y:S04]  /*65f30*/  LDL.LU.64 R6, [R1+0x4210] ;  /* 0x0042100001067983 */ /* 0x000ee80000300a00 */
[----:B------:R-:W3:-:S15]  /*65f40*/  LDL.LU.64 R4, [R1+0x4208] ;  /* 0x0042080001047983 */ /* 0x000ede0000300a00 */
[----:B------:R-:W-:-:S03]  /*65f50*/  NOP ;  /* 0x0000000000007918 */ /* 0x000fc60000000000 */
[----:B------:R-:W-:Y:S04]  /*65f60*/  STL.64 [R1+0x60], R8 ;  /* 0x0000600801007387 */ /* 0x000fe80000100a00 */
[----:B------:R0:W-:Y:S04]  /*65f70*/  STL.64 [R1+0x68], R10 ;  /* 0x0000680a01007387 */ /* 0x0001e80000100a00 */
[----:B0-----:R-:W3:Y:S02]  /*65f80*/  LDL.LU.64 R10, [R1+0x4200] ;  /* 0x00420000010a7983 */ /* 0x001ee40000300a00 */
[----:B---3--:R-:W-:Y:S02]  /*65f90*/  HMMA.16816.F32.BF16 R12, R12, R10, R4 ;  /* 0x0000000a0c0c723c */ /* 0x008fe40000041804 */
[----:B------:R-:W2:Y:S04]  /*65fa0*/  LDL.LU.64 R4, [R1+0x41f8] ;  /* 0x0041f80001047983 */ /* 0x000ea80000300a00 */
[----:B------:R-:W2:Y:S04]  /*65fb0*/  LDL.LU.64 R10, [R1+0x41f0] ;  /* 0x0041f000010a7983 */ /* 0x000ea80000300a00 */
[----:B------:R-:W2:-:S13]  /*65fc0*/  LDL.LU.64 R8, [R1+0x41e8] ;  /* 0x0041e80001087983 */ /* 0x000e9a0000300a00 */
[----:B------:R0:W-:Y:S04]  /*65fd0*/  STL [R1+0x40a0], R12 ;  /* 0x0040a00c01007387 */ /* 0x0001e80000100800 */
[----:B------:R1:W-:Y:S04]  /*65fe0*/  STL [R1+0x409c], R13 ;  /* 0x00409c0d01007387 */ /* 0x0003e80000100800 */
[----:B------:R3:W-:Y:S04]  /*65ff0*/  STL [R1+0x4098], R14 ;  /* 0x0040980e01007387 */ /* 0x0007e80000100800 */
[----:B------:R4:W-:Y:S04]  /*66000*/  STL [R1+0x4094], R15 ;  /* 0x0040940f01007387 */ /* 0x0009e80000100800 */
[----:B0-----:R-:W2:Y:S04]  /*66010*/  LDL.LU R12, [R1+0x170] ;  /* 0x00017000010c7983 */ /* 0x001ea80000300800 */
[----:B-1----:R-:W2:Y:S04]  /*66020*/  LDL.LU R13, [R1+0x174] ;  /* 0x00017400010d7983 */ /* 0x002ea80000300800 */
[----:B---3--:R-:W3:Y:S04]  /*66030*/  LDL.LU R14, [R1+0x178] ;  /* 0x00017800010e7983 */ /* 0x008ee80000300800 */
[----:B----4-:R-:W3:Y:S01]  /*66040*/  LDL.LU R15, [R1+0x17c] ;  /* 0x00017c00010f7983 */ /* 0x010ee20000300800 */
[----:B--2---:R-:W-:Y:S03]  /*66050*/  HMMA.16816.F32.BF16 R4, R8, R4, R24 ;  /* 0x000000040804723c */ /* 0x004fe60000041818 */
[----:B------:R-:W3:-:S15]  /*66060*/  LDL.LU.64 R24, [R1+0x41e0] ;  /* 0x0041e00001187983 */ /* 0x000ede0000300a00 */
[----:B------:R-:W-:-:S05]  /*66070*/  NOP ;  /* 0x0000000000007918 */ /* 0x000fca0000000000 */
[----:B------:R-:W-:Y:S04]  /*66080*/  STL.64 [R1+0x70], R4 ;  /* 0x0000700401007387 */ /* 0x000fe80000100a00 */
[----:B------:R0:W-:Y:S04]  /*66090*/  STL.64 [R1+0x78], R6 ;  /* 0x0000780601007387 */ /* 0x0001e80000100a00 */
[----:B0-----:R-:W2:Y:S04]  /*660a0*/  LDL.LU.64 R6, [R1+0x41d8] ;  /* 0x0041d80001067983 */ /* 0x001ea80000300a00 */
[----:B------:R-:W4:Y:S01]  /*660b0*/  LDL.LU.64 R4, [R1+0x41d0] ;  /* 0x0041d00001047983 */ /* 0x000f220000300a00 */
[----:B---3--:R-:W-:-:S15]  /*660c0*/  HMMA.16816.F32.BF16 R24, R8, R24, R12 ;  /* 0x000000180818723c */ /* 0x008fde000004180c */
[----:B------:R-:W-:-:S09]  /*660d0*/  NOP ;  /* 0x0000000000007918 */ /* 0x000fd20000000000 */
[----:B------:R-:W-:Y:S02]  /*660e0*/  IMAD.MOV.U32 R12, RZ, RZ, R24 ;  /* 0x000000ffff0c7224 */ /* 0x000fe400078e0018 */
[----:B------:R-:W-:Y:S01]  /*660f0*/  IMAD.MOV.U32 R13, RZ, RZ, R25 ;  /* 0x000000ffff0d7224 */ /* 0x000fe200078e0019 */
[----:B------:R-:W3:Y:S04]  /*66100*/  LDL.LU R24, [R1+0x2c0] ;  /* 0x0002c00001187983 */ /* 0x000ee80000300800 */
[----:B------:R-:W3:Y:S04]  /*66110*/  LDL.LU R25, [R1+0x2c4] ;  /* 0x0002c40001197983 */ /* 0x000ee80000300800 */
[----:B---3--:R0:W-:Y:S04]  /*66120*/  STL.64 [R1+0x4100], R24 ;  /* 0x0041001801007387 */ /* 0x0081e80000100a00 */
[----:B------:R-:W3:Y:S04]  /*66130*/  LDL.LU R16, [R1+0x2a0] ;  /* 0x0002a00001107983 */ /* 0x000ee80000300800 */
[----:B------:R-:W3:Y:S01]  /*66140*/  LDL.LU R17, [R1+0x2a4] ;  /* 0x0002a40001117983 */ /* 0x000ee20000300800 */
[----:B------:R-:W-:-:S02]  /*66150*/  IMAD.MOV.U32 R14, RZ, RZ, R26 ;  /* 0x000000ffff0e7224 */ /* 0x000fc400078e001a */
[----:B------:R-:W-:Y:S02]  /*66160*/  IMAD.MOV.U32 R15, RZ, RZ, R27 ;  /* 0x000000ffff0f7224 */ /* 0x000fe400078e001b */
[----:B0-----:R-:W-:Y:S02]  /*66170*/  IMAD.MOV.U32 R24, RZ, RZ, R29 ;  /* 0x000000ffff187224 */ /* 0x001fe400078e001d */
[----:B------:R-:W-:Y:S02]  /*66180*/  IMAD.MOV.U32 R26, RZ, RZ, R2 ;  /* 0x000000ffff1a7224 */ /* 0x000fe400078e0002 */
[----:B--2---:R-:W-:Y:S02]  /*66190*/  IMAD.MOV.U32 R27, RZ, RZ, R6 ;  /* 0x000000ffff1b7224 */ /* 0x004fe400078e0006 */
[----:B------:R-:W-:Y:S01]  /*661a0*/  IMAD.MOV.U32 R25, RZ, RZ, R28 ;  /* 0x000000ffff197224 */ /* 0x000fe200078e001c */
[----:B---3--:R0:W-:Y:S04]  /*661b0*/  STL.64 [R1+0x4108], R16 ;  /* 0x0041081001007387 */ /* 0x0081e80000100a00 */
[----:B------:R-:W2:Y:S04]  /*661c0*/  LDL.LU R29, [R1+0x41cc] ;  /* 0x0041cc00011d7983 */ /* 0x000ea80000300800 */
[----:B------:R-:W3:Y:S04]  /*661d0*/  LDL.LU R28, [R1+0x41c8] ;  /* 0x0041c800011c7983 */ /* 0x000ee80000300800 */
[----:B------:R-:W2:Y:S04]  /*661e0*/  LDL.LU R2, [R1+0x41c4] ;  /* 0x0041c40001027983 */ /* 0x000ea80000300800 */
[----:B------:R-:W2:Y:S04]  /*661f0*/  LDL.LU R6, [R1+0x41c0] ;  /* 0x0041c00001067983 */ /* 0x000ea80000300800 */
[----:B------:R-:W-:Y:S04]  /*66200*/  STL.64 [R1+0x4118], R26 ;  /* 0x0041181a01007387 */ /* 0x000fe80000100a00 */
[----:B------:R-:W-:Y:S04]  /*66210*/  STL.64 [R1+0x4110], R24 ;  /* 0x0041101801007387 */ /* 0x000fe80000100a00 */
[----:B0-----:R-:W4:Y:S04]  /*66220*/  LDL.LU R16, [R1+0x290] ;  /* 0x0002900001107983 */ /* 0x001f280000300800 */
[----:B------:R-:W4:Y:S04]  /*66230*/  LDL.LU R17, [R1+0x294] ;  /* 0x0002940001117983 */ /* 0x000f280000300800 */
[----:B----4-:R0:W-:Y:S04]  /*66240*/  STL.64 [R1+0x4120], R16 ;  /* 0x0041201001007387 */ /* 0x0101e80000100a00 */
[----:B0-----:R-:W4:Y:S04]  /*66250*/  LDL.LU R16, [R1+0x280] ;  /* 0x0002800001107983 */ /* 0x001f280000300800 */
[----:B------:R-:W4:Y:S01]  /*66260*/  LDL.LU R17, [R1+0x284] ;  /* 0x0002840001117983 */ /* 0x000f220000300800 */
[----:B------:R-:W-:-:S02]  /*66270*/  IMAD.MOV.U32 R24, RZ, RZ, R7 ;  /* 0x000000ffff187224 */ /* 0x000fc400078e0007 */
[----:B------:R-:W-:Y:S02]  /*66280*/  IMAD.MOV.U32 R25, RZ, RZ, R3 ;  /* 0x000000ffff197224 */ /* 0x000fe400078e0003 */
[----:B------:R-:W-:Y:S02]  /*66290*/  IMAD.MOV.U32 R27, RZ, RZ, R4 ;  /* 0x000000ffff1b7224 */ /* 0x000fe400078e0004 */
[----:B------:R-:W-:Y:S01]  /*662a0*/  IMAD.MOV.U32 R26, RZ, RZ, R5 ;  /* 0x000000ffff1a7224 */ /* 0x000fe200078e0005 */
[----:B----4-:R0:W-:Y:S04]  /*662b0*/  STL.64 [R1+0x4138], R16 ;  /* 0x0041381001007387 */ /* 0x0101e80000100a00 */
[----:B------:R-:W4:Y:S04]  /*662c0*/  LDL.LU R7, [R1+0x41bc] ;  /* 0x0041bc0001077983 */ /* 0x000f280000300800 */
[----:B------:R-:W4:Y:S04]  /*662d0*/  LDL.LU R3, [R1+0x41b8] ;  /* 0x0041b80001037983 */ /* 0x000f280000300800 */
[----:B0-----:R-:W3:Y:S04]  /*662e0*/  LDL.LU R16, [R1+0x270] ;  /* 0x0002700001107983 */ /* 0x001ee80000300800 */
[----:B------:R-:W3:Y:S04]  /*662f0*/  LDL.LU R17, [R1+0x274] ;  /* 0x0002740001117983 */ /* 0x000ee80000300800 */
[----:B------:R-:W2:Y:S04]  /*66300*/  LDL.LU R4, [R1+0x260] ;  /* 0x0002600001047983 */ /* 0x000ea80000300800 */
[----:B------:R-:W2:Y:S04]  /*66310*/  LDL.LU R5, [R1+0x264] ;  /* 0x0002640001057983 */ /* 0x000ea80000300800 */
[----:B--2---:R0:W-:Y:S04]  /*66320*/  STL.64 [R1+0x4160], R4 ;  /* 0x0041600401007387 */ /* 0x0041e80000100a00 */
[----:B0-----:R-:W2:Y:S04]  /*66330*/  LDL.LU R4, [R1+0x240] ;  /* 0x0002400001047983 */ /* 0x001ea80000300800 */
[----:B------:R-:W2:Y:S04]  /*66340*/  LDL.LU R5, [R1+0x244] ;  /* 0x0002440001057983 */ /* 0x000ea80000300800 */
[----:B--2---:R0:W-:Y:S04]  /*66350*/  STL.64 [R1+0x4178], R4 ;  /* 0x0041780401007387 */ /* 0x0041e80000100a00 */
[----:B0-----:R-:W2:Y:S04]  /*66360*/  LDL.LU R4, [R1+0x220] ;  /* 0x0002200001047983 */ /* 0x001ea80000300800 */
[----:B------:R-:W2:Y:S04]  /*66370*/  LDL.LU R5, [R1+0x224] ;  /* 0x0002240001057983 */ /* 0x000ea80000300800 */
[----:B--2---:R-:W-:Y:S04]  /*66380*/  STL.64 [R1+0x4190], R4 ;  /* 0x0041900401007387 */ /* 0x004fe80000100a00 */
[----:B------:R-:W-:Y:S04]  /*66390*/  STL.64 [R1+0x4158], R18 ;  /* 0x0041581201007387 */ /* 0x000fe80000100a00 */
[----:B---3--:R0:W-:Y:S04]  /*663a0*/  STL.64 [R1+0x4150], R16 ;  /* 0x0041501001007387 */ /* 0x0081e80000100a00 */
[----:B0-----:R-:W2:Y:S04]  /*663b0*/  LDL.LU R16, [R1+0x40] ;  /* 0x0000400001107983 */ /* 0x001ea80000300800 */
[----:B------:R-:W2:Y:S04]  /*663c0*/  LDL.LU R17, [R1+0x44] ;  /* 0x0000440001117983 */ /* 0x000ea80000300800 */
[----:B------:R-:W3:Y:S04]  /*663d0*/  LDL.LU R18, [R1+0x48] ;  /* 0x0000480001127983 */ /* 0x000ee80000300800 */
[----:B------:R-:W3:Y:S04]  /*663e0*/  LDL.LU R19, [R1+0x4c] ;  /* 0x00004c0001137983 */ /* 0x000ee80000300800 */
[----:B------:R-:W4:Y:S04]  /*663f0*/  LDL.LU R4, [R1+0x250] ;  /* 0x0002500001047983 */ /* 0x000f280000300800 */
[----:B------:R-:W4:Y:S04]  /*66400*/  LDL.LU R5, [R1+0x254] ;  /* 0x0002540001057983 */ /* 0x000f280000300800 */
[----:B---3--:R-:W-:Y:S04]  /*66410*/  STL.64 [R1+0x4170], R18 ;  /* 0x0041701201007387 */ /* 0x008fe80000100a00 */
[----:B--2---:R0:W-:Y:S04]  /*66420*/  STL.64 [R1+0x4168], R16 ;  /* 0x0041681001007387 */ /* 0x0041e80000100a00 */
[----:B0-----:R-:W2:Y:S04]  /*66430*/  LDL.LU R16, [R1+0xc0] ;  /* 0x0000c00001107983 */ /* 0x001ea80000300800 */
[----:B------:R-:W2:Y:S04]  /*66440*/  LDL.LU R17, [R1+0xc4] ;  /* 0x0000c40001117983 */ /* 0x000ea80000300800 */
[----:B------:R-:W3:Y:S04]  /*66450*/  LDL.LU R18, [R1+0xc8] ;  /* 0x0000c80001127983 */ /* 0x000ee80000300800 */
[----:B------:R-:W3:Y:S04]  /*66460*/  LDL.LU R19, [R1+0xcc] ;  /* 0x0000cc0001137983 */ /* 0x000ee80000300800 */
        /* <DEDUP_REMOVED lines=10> */
[----:B------:R-:W2:Y:S04]  /*66510*/  LDL.LU R18, [R1+0x148] ;  /* 0x0001480001127983 */ /* 0x000ea80000300800 */
[----:B------:R-:W2:Y:S04]  /*66520*/  LDL.LU R19, [R1+0x14c] ;  /* 0x00014c0001137983 */ /* 0x000ea80000300800 */
[----:B------:R-:W-:Y:S04]  /*66530*/  STL.64 [R1+0x4130], R26 ;  /* 0x0041301a01007387 */ /* 0x000fe80000100a00 */
[----:B------:R0:W-:Y:S04]  /*66540*/  STL.64 [R1+0x4128], R24 ;  /* 0x0041281801007387 */ /* 0x0001e80000100a00 */
[----:B0-----:R-:W3:Y:S01]  /*66550*/  LDL.LU R24, [R1+0x20] ;  /* 0x0000200001187983 */ /* 0x001ee20000300800 */
[----:B------:R-:W-:-:S02]  /*66560*/  IMAD.MOV.U32 R25, RZ, RZ, R28 ;  /* 0x000000ffff197224 */ /* 0x000fc400078e001c */
[----:B------:R-:W-:Y:S01]  /*66570*/  IMAD.MOV.U32 R26, RZ, RZ, R29 ;  /* 0x000000ffff1a7224 */ /* 0x000fe200078e001d */
[----:B------:R-:W2:Y:S04]  /*66580*/  LDL.LU R28, [R1+0x41b4] ;  /* 0x0041b400011c7983 */ /* 0x000ea80000300800 */
[----:B------:R-:W2:Y:S01]  /*66590*/  LDL.LU R29, [R1+0x41b0] ;  /* 0x0041b000011d7983 */ /* 0x000ea20000300800 */
[----:B------:R-:W-:-:S03]  /*665a0*/  IMAD.MOV.U32 R27, RZ, RZ, R0 ;  /* 0x000000ffff1b7224 */ /* 0x000fc600078e0000 */
[----:B------:R-:W2:Y:S04]  /*665b0*/  LDL.LU R0, [R1+0x41ac] ;  /* 0x0041ac0001007983 */ /* 0x000ea80000300800 */
[----:B------:R0:W-:Y:S02]  /*665c0*/  STL.64 [R1+0x4148], R26 ;  /* 0x0041481a01007387 */ /* 0x0001e40000100a00 */
[----:B0-----:R-:W-:Y:S02]  /*665d0*/  IMAD.MOV.U32 R26, RZ, RZ, R6 ;  /* 0x000000ffff1a7224 */ /* 0x001fe400078e0006 */
[----:B---3--:R4:W-:Y:S02]  /*665e0*/  STL.64 [R1+0x4140], R24 ;  /* 0x0041401801007387 */ /* 0x0089e40000100a00 */
[----:B----4-:R-:W-:-:S02]  /*665f0*/  IMAD.MOV.U32 R25, RZ, RZ, R7 ;  /* 0x000000ffff197224 */ /* 0x010fc400078e0007 */
[----:B--2---:R-:W-:Y:S01]  /*66600*/  HMMA.16816.F32.BF16 R4, R8, R4, R16 ;  /* 0x000000040804723c */ /* 0x004fe20000041810 */
[----:B------:R-:W-:Y:S02]  /*66610*/  IMAD.MOV.U32 R24, RZ, RZ, R3 ;  /* 0x000000ffff187224 */ /* 0x000fe400078e0003 */
[----:B------:R-:W2:Y:S04]  /*66620*/  LDL.LU R3, [R1+0x41a8] ;  /* 0x0041a80001037983 */ /* 0x000ea80000300800 */
[----:B------:R-:W3:Y:S04]  /*66630*/  LDL.LU R20, [R1+0x2b0] ;  /* 0x0002b00001147983 */ /* 0x000ee80000300800 */
[----:B------:R-:W3:Y:S04]  /*66640*/  LDL.LU R21, [R1+0x2b4] ;  /* 0x0002b40001157983 */ /* 0x000ee80000300800 */
[----:B------:R-:W-:Y:S04]  /*66650*/  STL.64 [R1+0x40b0], R14 ;  /* 0x0040b00e01007387 */ /* 0x000fe80000100a00 */
[----:B------:R0:W-:Y:S02]  /*66660*/  STL.64 [R1+0x40a8], R12 ;  /* 0x0040a80c01007387 */ /* 0x0001e40000100a00 */
[----:B0-----:R-:W-:-:S02]  /*66670*/  IMAD.MOV.U32 R12, RZ, RZ, R29 ;  /* 0x000000ffff0c7224 */ /* 0x001fc400078e001d */
[----:B------:R-:W-:-:S05]  /*66680*/  IMAD.MOV.U32 R13, RZ, RZ, R28 ;  /* 0x000000ffff0d7224 */ /* 0x000fca00078e001c */
[----:B------:R-:W-:Y:S04]  /*66690*/  STL.64 [R1+0x40c8], R12 ;  /* 0x0040c80c01007387 */ /* 0x000fe80000100a00 */
[----:B------:R-:W4:Y:S04]  /*666a0*/  LDL.LU.64 R18, [R1+0x41a0] ;  /* 0x0041a00001127983 */ /* 0x000f280000300a00 */
[----:B------:R-:W4:Y:S04]  /*666b0*/  LDL.LU.64 R16, [R1+0x4198] ;  /* 0x0041980001107983 */ /* 0x000f280000300a00 */
[----:B------:R0:W-:Y:S04]  /*666c0*/  STL.64 [R1+0x90], R4 ;  /* 0x0000900401007387 */ /* 0x0001e80000100a00 */
[----:B------:R4:W-:Y:S04]  /*666d0*/  STL.64 [R1+0x98], R6 ;  /* 0x0000980601007387 */ /* 0x0009e80000100a00 */
[----:B0-----:R-:W4:Y:S01]  /*666e0*/  LDL.LU.64 R4, [R1+0x4190] ;  /* 0x0041900001047983 */ /* 0x001f220000300a00 */
[----:B------:R-:W-:Y:S01]  /*666f0*/  IMAD.MOV.U32 R13, RZ, RZ, R0 ;  /* 0x000000ffff0d7224 */ /* 0x000fe200078e0000 */
[----:B----4-:R-:W-:Y:S02]  /*66700*/  HMMA.16816.F32.BF16 R4, R8, R4, R16 ;  /* 0x000000040804723c */ /* 0x010fe40000041810 */
[----:B------:R-:W4:Y:S04]  /*66710*/  LDL.LU.64 R18, [R1+0x4188] ;  /* 0x0041880001127983 */ /* 0x000f280000300a00 */
[----:B------:R-:W4:-:S15]  /*66720*/  LDL.LU.64 R16, [R1+0x4180] ;  /* 0x0041800001107983 */ /* 0x000f1e0000300a00 */
[----:B------:R-:W-:-:S02]  /*66730*/  NOP ;  /* 0x0000000000007918 */ /* 0x000fc40000000000 */
[----:B------:R0:W-:Y:S01]  /*66740*/  STL [R1+0xd0], R4 ;  /* 0x0000d00401007387 */ /* 0x0001e20000100800 */
[----:B------:R-:W-:-:S03]  /*66750*/  IMAD.MOV.U32 R0, RZ, RZ, R5 ;  /* 0x000000ffff007224 */ /* 0x000fc600078e0005 */
[----:B0-----:R-:W4:Y:S01]  /*66760*/  LDL.LU.64 R4, [R1+0x4178] ;  /* 0x0041780001047983 */ /* 0x001f220000300a00 */
[----:B--2---:R-:W-:Y:S02]  /*66770*/  IMAD.MOV.U32 R12, RZ, RZ, R3 ;  /* 0x000000ffff0c7224 */ /* 0x004fe400078e0003 */
[----:B------:R-:W-:Y:S02]  /*66780*/  IMAD.MOV.U32 R3, RZ, RZ, R6 ;  /* 0x000000ffff037224 */ /* 0x000fe400078e0006 */
[----:B------:R-:W-:Y:S02]  /*66790*/  IMAD.MOV.U32 R28, RZ, RZ, R7 ;  /* 0x000000ffff1c7224 */ /* 0x000fe400078e0007 */
[----:B----4-:R-:W-:Y:S01]  /*667a0*/  HMMA.16816.F32.BF16 R4, R8, R4, R16 ;  /* 0x000000040804723c */ /* 0x010fe20000041810 */
[----:B------:R-:W2:Y:S04]  /*667b0*/  LDL.LU.64 R18, [R1+0x4170] ;  /* 0x0041700001127983 */ /* 0x000ea80000300a00 */
[----:B------:R-:W2:-:S15]  /*667c0*/  LDL.LU.64 R16, [R1+0x4168] ;  /* 0x0041680001107983 */ /* 0x000e9e0000300a00 */
[----:B------:R-:W-:-:S03]  /*667d0*/  NOP ;  /* 0x0000000000007918 */ /* 0x000fc60000000000 */
[----:B------:R0:W-:Y:S04]  /*667e0*/  STL.64 [R1+0xb0], R4 ;  /* 0x0000b00401007387 */ /* 0x0001e80000100a00 */
[----:B0-----:R-:W2:Y:S01]  /*667f0*/  LDL.LU.64 R4, [R1+0x4160] ;  /* 0x0041600001047983 */ /* 0x001ea20000300a00 */
[----:B------:R-:W-:Y:S02]  /*66800*/  IMAD.MOV.U32 R27, RZ, RZ, R2 ;  /* 0x000000ffff1b7224 */ /* 0x000fe400078e0002 */
[----:B------:R-:W-:Y:S02]  /*66810*/  IMAD.MOV.U32 R29, RZ, RZ, R6 ;  /* 0x000000ffff1d7224 */ /* 0x000fe400078e0006 */
[----:B------:R-:W-:Y:S01]  /*66820*/  IMAD.MOV.U32 R2, RZ, RZ, R7 ;  /* 0x000000ffff027224 */ /* 0x000fe200078e0007 */
[----:B--2---:R-:W-:-:S15]  /*66830*/  HMMA.16816.F32.BF16 R16, R8, R4, R16 ;  /* 0x000000040810723c */ /* 0x004fde0000041810 */
[----:B------:R-:W-:-:S09]  /*66840*/  NOP ;  /* 0x0000000000007918 */ /* 0x000fd20000000000 */
[----:B------:R-:W-:Y:S02]  /*66850*/  IMAD.MOV.U32 R6, RZ, RZ, R18 ;  /* 0x000000ffff067224 */ /* 0x000fe400078e0012 */
[----:B------:R-:W-:Y:S02]  /*66860*/  IMAD.MOV.U32 R7, RZ, RZ, R19 ;  /* 0x000000ffff077224 */ /* 0x000fe400078e0013 */
[----:B------:R-:W-:Y:S01]  /*66870*/  IMAD.MOV.U32 R4, RZ, RZ, R16 ;  /* 0x000000ffff047224 */ /* 0x000fe200078e0010 */
[----:B------:R-:W2:Y:S01]  /*66880*/  LDL.LU.64 R18, [R1+0x4158] ;  /* 0x0041580001127983 */ /* 0x000ea20000300a00 */
[----:B------:R-:W-:-:S03]  /*66890*/  IMAD.MOV.U32 R5, RZ, RZ, R17 ;  /* 0x000000ffff057224 */ /* 0x000fc600078e0011 */
[----:B------:R-:W4:Y:S04]  /*668a0*/  LDL.LU.64 R16, [R1+0x4150] ;  /* 0x0041500001107983 */ /* 0x000f280000300a00 */
[----:B------:R2:W-:Y:S04]  /*668b0*/  STL.64 [R1+0x40c0], R6 ;  /* 0x0040c00601007387 */ /* 0x0005e80000100a00 */
[----:B------:R-:W-:Y:S01]  /*668c0*/  STL.64 [R1+0x40b8], R4 ;  /* 0x0040b80401007387 */ /* 0x000fe20000100a00 */
[----:B--2---:R-:W-:Y:S02]  /*668d0*/  IMAD.MOV.U32 R6, RZ, RZ, R19 ;  /* 0x000000ffff067224 */ /* 0x004fe400078e0013 */
[----:B------:R-:W-:-:S02]  /*668e0*/  IMAD.MOV.U32 R7, RZ, RZ, R18 ;  /* 0x000000ffff077224 */ /* 0x000fc400078e0012 */
[----:B----4-:R-:W-:Y:S01]  /*668f0*/  HMMA.16816.F32.BF16 R16, R8, R16, R24 ;  /* 0x000000100810723c */ /* 0x010fe20000041818 */
[----:B------:R-:W2:Y:S04]  /*66900*/  LDL.LU.64 R26, [R1+0x4148] ;  /* 0x00414800011a7983 */ /* 0x000ea80000300a00 */
[----:B------:R-:W2:-:S15]  /*66910*/  LDL.LU.64 R24, [R1+0x4140] ;  /* 0x0041400001187983 */ /* 0x000e9e0000300a00 */
[----:B------:R-:W-:-:S03]  /*66920*/  NOP ;  /* 0x0000000000007918 */ /* 0x000fc60000000000 */
        /* <DEDUP_REMOVED lines=20> */
[----:B------:R-:W-:Y:S04]  /*66a70*/  STL.64 [R1+0xc0], R16 ;  /* 0x0000c01001007387 */ /* 0x000fe80000100a00 */
[----:B------:R0:W-:Y:S04]  /*66a80*/  STL.64 [R1+0xc8], R18 ;  /* 0x0000c81201007387 */ /* 0x0001e80000100a00 */
[----:B0-----:R-:W3:Y:S04]  /*66a90*/  LDL.LU.64 R18, [R1+0x40f8] ;  /* 0x0040f80001127983 */ /* 0x001ee80000300a00 */
[----:B------:R-:W3:Y:S01]  /*66aa0*/  LDL.LU.64 R16, [R1+0x40f0] ;  /* 0x0040f00001107983 */ /* 0x000ee20000300a00 */
[----:B------:R-:W-:-:S02]  /*66ab0*/  IMAD.MOV.U32 R4, RZ, RZ, R23 ;  /* 0x000000ffff047224 */ /* 0x000fc400078e0017 */
[----:B------:R-:W-:Y:S02]  /*66ac0*/  IMAD.MOV.U32 R5, RZ, RZ, R22 ;  /* 0x000000ffff057224 */ /* 0x000fe400078e0016 */
[----:B------:R-:W2:Y:S01]  /*66ad0*/  LDL.LU.64 R22, [R1+0x40e8] ;  /* 0x0040e80001167983 */ /* 0x000ea20000300a00 */
[----:B---3--:R-:W-:Y:S03]  /*66ae0*/  HMMA.16816.F32.BF16 R16, R8, R20, R16 ;  /* 0x000000140810723c */ /* 0x008fe60000041810 */
[----:B------:R-:W2:-:S15]  /*66af0*/  LDL.LU.64 R20, [R1+0x40e0] ;  /* 0x0040e00001147983 */ /* 0x000e9e0000300a00 */
[----:B------:R-:W-:-:S05]  /*66b00*/  NOP ;  /* 0x0000000000007918 */ /* 0x000fca0000000000 */
[----:B------:R0:W-:Y:S04]  /*66b10*/  STL.64 [R1+0x100], R16 ;  /* 0x0001001001007387 */ /* 0x0001e80000100a00 */
[----:B------:R-:W-:Y:S04]  /*66b20*/  STL.64 [R1+0x108], R18 ;  /* 0x0001081201007387 */ /* 0x000fe80000100a00 */
[----:B0-----:R-:W3:Y:S04]  /*66b30*/  LDL.LU R16, [R1+0x2f0] ;  /* 0x0002f00001107983 */ /* 0x001ee80000300800 */
[----:B------:R-:W3:Y:S04]  /*66b40*/  LDL.LU R17, [R1+0x2f4] ;  /* 0x0002f40001117983 */ /* 0x000ee80000300800 */
[----:B------:R-:W4:Y:S01]  /*66b50*/  LDL.LU.64 R26, [R1+0x40d8] ;  /* 0x0040d800011a7983 */ /* 0x000f220000300a00 */
[----:B--2---:R-:W-:Y:S03]  /*66b60*/  HMMA.16816.F32.BF16 R20, R8, R24, R20 ;  /* 0x000000180814723c */ /* 0x004fe60000041814 */
[----:B------:R-:W4:-:S15]  /*66b70*/  LDL.LU.64 R24, [R1+0x40d0] ;  /* 0x0040d00001187983 */ /* 0x000f1e0000300a00 */
[----:B------:R-:W-:-:S05]  /*66b80*/  NOP ;  /* 0x0000000000007918 */ /* 0x000fca0000000000 */
[----:B------:R0:W-:Y:S04]  /*66b90*/  STL.64 [R1+0x20], R20 ;  /* 0x0000201401007387 */ /* 0x0001e80000100a00 */
[----:B------:R-:W-:Y:S04]  /*66ba0*/  STL.64 [R1+0x28], R22 ;  /* 0x0000281601007387 */ /* 0x000fe80000100a00 */
[----:B0-----:R-:W2:Y:S04]  /*66bb0*/  LDL.LU R20, [R1+0x310] ;  /* 0x0003100001147983 */ /* 0x001ea80000300800 */
[----:B------:R-:W2:Y:S01]  /*66bc0*/  LDL.LU R21, [R1+0x314] ;  /* 0x0003140001157983 */ /* 0x000ea20000300800 */
[----:B----4-:R-:W-:Y:S03]  /*66bd0*/  HMMA.16816.F32.BF16 R24, R8, R12, R24 ;  /* 0x0000000c0818723c */ /* 0x010fe60000041818 */
[----:B------:R-:W4:-:S15]  /*66be0*/  LDL.LU.64 R12, [R1+0x40c8] ;  /* 0x0040c800010c7983 */ /* 0x000f1e0000300a00 */
[----:B------:R-:W-:-:S05]  /*66bf0*/  NOP ;  /* 0x0000000000007918 */ /* 0x000fca0000000000 */
[----:B------:R0:W-:Y:S04]  /*66c00*/  STL.64 [R1+0x10], R24 ;  /* 0x0000101801007387 */ /* 0x0001e80000100a00 */
[----:B------:R1:W-:Y:S04]  /*66c10*/  STL.64 [R1+0x18], R26 ;  /* 0x0000181a01007387 */ /* 0x0003e80000100a00 */
[----:B0-----:R-:W3:Y:S04]  /*66c20*/  LDL.LU R24, [R1+0x60] ;  /* 0x0000600001187983 */ /* 0x001ee80000300800 */
[----:B------:R-:W3:Y:S04]  /*66c30*/  LDL.LU R25, [R1+0x64] ;  /* 0x0000640001197983 */ /* 0x000ee80000300800 */
[----:B-1----:R-:W3:Y:S04]  /*66c40*/  LDL.LU R26, [R1+0x68] ;  /* 0x00006800011a7983 */ /* 0x002ee80000300800 */
[----:B------:R-:W3:Y:S01]  /*66c50*/  LDL.LU R27, [R1+0x6c] ;  /* 0x00006c00011b7983 */ /* 0x000ee20000300800 */
[----:B----4-:R-:W-:Y:S03]  /*66c60*/  HMMA.16816.F32.BF16 R12, R8, R12, R4 ;  /* 0x0000000c080c723c */ /* 0x010fe60000041804 */
[----:B------:R-:W4:Y:S04]  /*66c70*/  LDL.LU.64 R6, [R1+0x40c0] ;  /* 0x0040c00001067983 */ /* 0x000f280000300a00 */
[----:B------:R-:W4:-:S15]  /*66c80*/  LDL.LU.64 R4, [R1+0x40b8] ;  /* 0x0040b80001047983 */ /* 0x000f1e0000300a00 */
[----:B------:R-:W-:-:S01]  /*66c90*/  NOP ;  /* 0x0000000000007918 */ /* 0x000fc20000000000 */
[----:B------:R-:W-:Y:S04]  /*66ca0*/  STL.64 [R1], R12 ;  /* 0x0000000c01007387 */ /* 0x000fe80000100a00 */
[----:B------:R0:W-:Y:S04]  /*66cb0*/  STL.64 [R1+0x8], R14 ;  /* 0x0000080e01007387 */ /* 0x0001e80000100a00 */
[----:B0-----:R-:W2:Y:S04]  /*66cc0*/  LDL.LU.64 R14, [R1+0x40b0] ;  /* 0x0040b000010e7983 */ /* 0x001ea80000300a00 */
[----:B------:R-:W4:Y:S01]  /*66cd0*/  LDL.LU.64 R12, [R1+0x40a8] ;  /* 0x0040a800010c7983 */ /* 0x000f220000300a00 */
[----:B---3--:R-:W-:Y:S03]  /*66ce0*/  HMMA.16816.F32.BF16 R16, R8, R16, R24 ;  /* 0x000000100810723c */ /* 0x008fe60000041818 */
[----:B------:R-:W3:Y:S04]  /*66cf0*/  LDL.LU R26, [R1+0x218] ;  /* 0x00021800011a7983 */ /* 0x000ee80000300800 */
[----:B------:R-:W3:-:S15]  /*66d00*/  LDL.LU R27, [R1+0x21c] ;  /* 0x00021c00011b7983 */ /* 0x000ede0000300800 */
[----:B------:R-:W-:-:S01]  /*66d10*/  NOP ;  /* 0x0000000000007918 */ /* 0x000fc20000000000 */
[----:B------:R0:W-:Y:S04]  /*66d20*/  STL.64 [R1+0x3fe8], R18 ;  /* 0x003fe81201007387 */ /* 0x0001e80000100a00 */
[----:B0-----:R-:W3:Y:S04]  /*66d30*/  LDL R19, [R1+0x334] ;  /* 0x0003340001137983 */ /* 0x001ee80000100800 */
[----:B------:R4:W-:Y:S01]  /*66d40*/  STL.64 [R1+0x3fe0], R16 ;  /* 0x003fe01001007387 */ /* 0x0009e20000100a00 */
[----:B--2---:R-:W-:Y:S02]  /*66d50*/  IMAD.MOV.U32 R18, RZ, RZ, R14 ;  /* 0x000000ffff127224 */ /* 0x004fe400078e000e */
[----:B----4-:R-:W-:-:S02]  /*66d60*/  IMAD.MOV.U32 R16, RZ, RZ, R12 ;  /* 0x000000ffff107224 */ /* 0x010fc400078e000c */
[----:B------:R-:W-:Y:S01]  /*66d70*/  IMAD.MOV.U32 R17, RZ, RZ, R13 ;  /* 0x000000ffff117224 */ /* 0x000fe200078e000d */
[----:B---3--:R0:W-:Y:S04]  /*66d80*/  STL [R1+0x4060], R19 ;  /* 0x0040601301007387 */ /* 0x0081e80000100800 */
[----:B------:R-:W2:Y:S04]  /*66d90*/  LDL.LU R12, [R1+0x40a0] ;  /* 0x0040a000010c7983 */ /* 0x000ea80000300800 */
[----:B------:R-:W2:Y:S01]  /*66da0*/  LDL.LU R13, [R1+0x409c] ;  /* 0x00409c00010d7983 */ /* 0x000ea20000300800 */
[----:B0-----:R-:W-:-:S03]  /*66db0*/  IMAD.MOV.U32 R19, RZ, RZ, R15 ;  /* 0x000000ffff137224 */ /* 0x001fc600078e000f */
[----:B------:R-:W2:Y:S04]  /*66dc0*/  LDL.LU R14, [R1+0x4098] ;  /* 0x00409800010e7983 */ /* 0x000ea80000300800 */
[----:B------:R-:W2:Y:S04]  /*66dd0*/  LDL.LU R15, [R1+0x4094] ;  /* 0x00409400010f7983 */ /* 0x000ea80000300800 */
[----:B------:R-:W-:Y:S04]  /*66de0*/  STL.64 [R1+0x4070], R18 ;  /* 0x0040701201007387 */ /* 0x000fe80000100a00 */
[----:B------:R0:W-:Y:S04]  /*66df0*/  STL.64 [R1+0x4068], R16 ;  /* 0x0040681001007387 */ /* 0x0001e80000100a00 */
[----:B0-----:R-:W3:Y:S04]  /*66e00*/  LDL.LU R16, [R1+0x70] ;  /* 0x0000700001107983 */ /* 0x001ee80000300800 */
[----:B------:R-:W3:Y:S04]  /*66e10*/  LDL.LU R17, [R1+0x74] ;  /* 0x0000740001117983 */ /* 0x000ee80000300800 */
[----:B------:R-:W3:Y:S04]  /*66e20*/  LDL.LU R18, [R1+0x78] ;  /* 0x0000780001127983 */ /* 0x000ee80000300800 */
[----:B------:R-:W3:Y:S01]  /*66e30*/  LDL.LU R19, [R1+0x7c] ;  /* 0x00007c0001137983 */ /* 0x000ee20000300800 */
[----:B--2---:R-:W-:Y:S03]  /*66e40*/  HMMA.16816.F32.BF16 R20, R8, R20, R12 ;  /* 0x000000140814723c */ /* 0x004fe6000004180c */
[----:B------:R-:W2:Y:S04]  /*66e50*/  LDL.LU R10, [R1+0x258] ;  /* 0x00025800010a7983 */ /* 0x000ea80000300800 */
[----:B------:R-:W2:Y:S04]  /*66e60*/  LDL.LU R11, [R1+0x25c] ;  /* 0x00025c00010b7983 */ /* 0x000ea80000300800 */
[----:B------:R-:W4:Y:S04]  /*66e70*/  LDL.LU R14, [R1+0x268] ;  /* 0x00026800010e7983 */ /* 0x000f280000300800 */
[----:B------:R-:W4:Y:S04]  /*66e80*/  LDL.LU R15, [R1+0x26c] ;  /* 0x00026c00010f7983 */ /* 0x000f280000300800 */
[----:B----4-:R0:W-:Y:S04]  /*66e90*/  STL.64 [R1+0x4040], R14 ;  /* 0x0040400e01007387 */ /* 0x0101e80000100a00 */
[----:B0-----:R-:W4:Y:S04]  /*66ea0*/  LDL.LU R14, [R1+0x228] ;  /* 0x00022800010e7983 */ /* 0x001f280000300800 */
[----:B------:R-:W4:Y:S04]  /*66eb0*/  LDL.LU R15, [R1+0x22c] ;  /* 0x00022c00010f7983 */ /* 0x000f280000300800 */
[----:B----4-:R0:W-:Y:S04]  /*66ec0*/  STL.64 [R1+0x4058], R14 ;  /* 0x0040580e01007387 */ /* 0x0101e80000100a00 */
[----:B------:R-:W2:Y:S04]  /*66ed0*/  LDL.LU R12, [R1+0x90] ;  /* 0x00009000010c7983 */ /* 0x000ea80000300800 */
[----:B------:R-:W2:Y:S04]  /*66ee0*/  LDL.LU R13, [R1+0x94] ;  /* 0x00009400010d7983 */ /* 0x000ea80000300800 */
[----:B0-----:R-:W2:Y:S04]  /*66ef0*/  LDL.LU R14, [R1+0x98] ;  /* 0x00009800010e7983 */ /* 0x001ea80000300800 */
[----:B------:R-:W2:Y:S04]  /*66f00*/  LDL.LU R15, [R1+0x9c] ;  /* 0x00009c00010f7983 */ /* 0x000ea80000300800 */
[----:B------:R0:W-:Y:S04]  /*66f10*/  STL.64 [R1+0x3fd8], R22 ;  /* 0x003fd81601007387 */ /* 0x0001e80000100a00 */
[----:B------:R1:W-:Y:S01]  /*66f20*/  STL.64 [R1+0x3fd0], R20 ;  /* 0x003fd01401007387 */ /* 0x0003e20000100a00 */
[----:B0-----:R-:W-:-:S02]  /*66f30*/  IMAD.MOV.U32 R22, RZ, RZ, R6 ;  /* 0x000000ffff167224 */ /* 0x001fc400078e0006 */
[----:B-1----:R-:W-:Y:S02]  /*66f40*/  IMAD.MOV.U32 R20, RZ, RZ, R4 ;  /* 0x000000ffff147224 */ /* 0x002fe400078e0004 */
[----:B------:R-:W3:Y:S01]  /*66f50*/  LDL.LU R4, [R1+0x4090] ;  /* 0x0040900001047983 */ /* 0x000ee20000300800 */
[----:B------:R-:W-:Y:S02]  /*66f60*/  IMAD.MOV.U32 R21, RZ, RZ, R5 ;  /* 0x000000ffff157224 */ /* 0x000fe400078e0005 */
[----:B------:R-:W-:Y:S01]  /*66f70*/  IMAD.MOV.U32 R23, RZ, RZ, R7 ;  /* 0x000000ffff177224 */ /* 0x000fe200078e0007 */
[----:B------:R-:W3:Y:S04]  /*66f80*/  LDL.LU R5, [R1+0x408c] ;  /* 0x00408c0001057983 */ /* 0x000ee80000300800 */
[----:B------:R-:W3:Y:S04]  /*66f90*/  LDL.LU R6, [R1+0x4088] ;  /* 0x0040880001067983 */ /* 0x000ee80000300800 */
[----:B------:R-:W3:Y:S04]  /*66fa0*/  LDL.LU R7, [R1+0x4084] ;  /* 0x0040840001077983 */ /* 0x000ee80000300800 */
[----:B------:R0:W-:Y:S04]  /*66fb0*/  STL.64 [R1+0x4050], R22 ;  /* 0x0040501601007387 */ /* 0x0001e80000100a00 */
[----:B------:R1:W-:Y:S01]  /*66fc0*/  STL.64 [R1+0x4048], R20 ;  /* 0x0040481401007387 */ /* 0x0003e20000100a00 */
[----:B0-----:R-:W-:-:S02]  /*66fd0*/  IMAD.MOV.U32 R22, RZ, RZ, R3 ;  /* 0x000000ffff167224 */ /* 0x001fc400078e0003 */
[----:B------:R-:W-:Y:S01]  /*66fe0*/  IMAD.MOV.U32 R23, RZ, RZ, R28 ;  /* 0x000000ffff177224 */ /* 0x000fe200078e001c */
[----:B-1----:R-:W4:Y:S01]  /*66ff0*/  LDL.LU R20, [R1+0xd0] ;  /* 0x0000d00001147983 */ /* 0x002f220000300800 */
[----:B------:R-:W-:-:S03]  /*67000*/  IMAD.MOV.U32 R21, RZ, RZ, R0 ;  /* 0x000000ffff157224 */ /* 0x000fc600078e0000 */
[----:B------:R-:W2:Y:S04]  /*67010*/  LDL.LU R0, [R1+0x4080] ;  /* 0x0040800001007983 */ /* 0x000ea80000300800 */
[----:B------:R-:W4:Y:S04]  /*67020*/  LDL.LU R3, [R1+0x407c] ;  /* 0x00407c0001037983 */ /* 0x000f280000300800 */
[----:B------:R-:W4:Y:S01]  /*67030*/  LDL.LU R28, [R1+0x4078] ;  /* 0x00407800011c7983 */ /* 0x000f220000300800 */
[----:B---3--:R-:W-:Y:S03]  /*67040*/  HMMA.16816.F32.BF16 R24, R4, R26, R16 ;  /* 0x0000001a0418723c */ /* 0x008fe60000041810 */
[----:B------:R-:W3:Y:S04]  /*67050*/  LDL.LU.64 R18, [R1+0x4070] ;  /* 0x0040700001127983 */ /* 0x000ee80000300a00 */
[----:B------:R-:W3:-:S15]  /*67060*/  LDL.LU.64 R16, [R1+0x4068] ;  /* 0x0040680001107983 */ /* 0x000ede0000300a00 */
[----:B------:R-:W-:-:S01]  /*67070*/  NOP ;  /* 0x0000000000007918 */ /* 0x000fc20000000000 */
[----:B------:R0:W-:Y:S04]  /*67080*/  STL.64 [R1+0x3fc8], R26 ;  /* 0x003fc81a01007387 */ /* 0x0001e80000100a00 */
[----:B------:R3:W-:Y:S04]  /*67090*/  STL.64 [R1+0x3fc0], R24 ;  /* 0x003fc01801007387 */ /* 0x0007e80000100a00 */
[----:B0-----:R-:W3:Y:S01]  /*670a0*/  LDL.LU R26, [R1+0x238] ;  /* 0x00023800011a7983 */ /* 0x001ee20000300800 */
[----:B--2---:R-:W-:-:S03]  /*670b0*/  IMAD.MOV.U32 R27, RZ, RZ, R0 ;  /* 0x000000ffff1b7224 */ /* 0x004fc600078e0000 */
[----:B------:R-:W2:Y:S04]  /*670c0*/  LDL.LU R0, [R1+0x4064] ;  /* 0x0040640001007983 */ /* 0x000ea80000300800 */
[C---:B---3--:R-:W-:Y:S01]  /*670d0*/  HMMA.16816.F32.BF16 R24, R4.reuse, R26, R16 ;  /* 0x0000001a0418723c */ /* 0x048fe20000041810 */
[----:B------:R-:W3:Y:S05]  /*670e0*/  LDL.LU R19, [R1+0x4060] ;  /* 0x0040600001137983 */ /* 0x000eea0000300800 */
[----:B------:R-:W-:-:S15]  /*670f0*/  HMMA.16816.F32.BF16 R12, R4, R10, R12 ;  /* 0x0000000a040c723c */ /* 0x000fde000004180c */
[----:B------:R-:W-:-:S02]  /*67100*/  NOP ;  /* 0x0000000000007918 */ /* 0x000fc40000000000 */
[----:B------:R-:W-:Y:S04]  /*67110*/  STL.64 [R1+0x30], R24 ;  /* 0x0000301801007387 */ /* 0x000fe80000100a00 */
[----:B------:R0:W-:Y:S02]  /*67120*/  STL.64 [R1+0x38], R26 ;  /* 0x0000381a01007387 */ /* 0x0001e40000100a00 */
[----:B0-----:R-:W-:Y:S02]  /*67130*/  IMAD.MOV.U32 R26, RZ, RZ, R29 ;  /* 0x000000ffff1a7224 */ /* 0x001fe400078e001d */
[----:B---3--:R-:W0:Y:S04]  /*67140*/  LDSM.16.MT88.4 R8, [R19+0x40800] ;  /* 0x040800001308783b */ /* 0x008e280000004200 */
[----:B0-----:R4:W-:Y:S04]  /*67150*/  STL.64 [R1+0x3ff8], R10 ;  /* 0x003ff80a01007387 */ /* 0x0019e80000100a00 */
[----:B------:R-:W-:Y:S04]  /*67160*/  STL.64 [R1+0x40], R12 ;  /* 0x0000400c01007387 */ /* 0x000fe80000100a00 */
[----:B------:R-:W-:Y:S04]  /*67170*/  STL.64 [R1+0x48], R14 ;  /* 0x0000480e01007387 */ /* 0x000fe80000100a00 */
[----:B--2---:R-:W0:Y:S01]  /*67180*/  LDSM.16.M88.4 R12, [R0+UR6+0x80] ;  /* 0x00008006000c783b */ /* 0x004e220008000200 */
[----:B----4-:R-:W-:-:S02]  /*67190*/  IMAD.MOV.U32 R10, RZ, RZ, R28 ;  /* 0x000000ffff0a7224 */ /* 0x010fc400078e001c */
[----:B------:R-:W-:Y:S01]  /*671a0*/  IMAD.MOV.U32 R11, RZ, RZ, R3 ;  /* 0x000000ffff0b7224 */ /* 0x000fe200078e0003 */
[----:B------:R-:W-:Y:S01]  /*671b0*/  STL.64 [R1+0x3ff0], R8 ;  /* 0x003ff00801007387 */ /* 0x000fe20000100a00 */
[----:B0-----:R-:W-:Y:S02]  /*671c0*/  IMAD.MOV.U32 R25, RZ, RZ, R12 ;  /* 0x000000ffff197224 */ /* 0x001fe400078e000c */
[----:B------:R-:W-:Y:S02]  /*671d0*/  IMAD.MOV.U32 R24, RZ, RZ, R13 ;  /* 0x000000ffff187224 */ /* 0x000fe400078e000d */
[----:B------:R-:W-:Y:S02]  /*671e0*/  IMAD.MOV.U32 R28, RZ, RZ, R14 ;  /* 0x000000ffff1c7224 */ /* 0x000fe400078e000e */
[----:B------:R-:W-:Y:S02]  /*671f0*/  IMAD.MOV.U32 R3, RZ, RZ, R15 ;  /* 0x000000ffff037224 */ /* 0x000fe400078e000f */
[----:B------:R-:W0:Y:S04]  /*67200*/  LDSM.16.M88.4 R12, [R0+UR6+0x4080] ;  /* 0x00408006000c783b */ /* 0x000e280008000200 */
[----:B------:R1:W-:Y:S04]  /*67210*/  STL.64 [R1+0x4010], R24 ;  /* 0x0040101801007387 */ /* 0x0003e80000100a00 */
[----:B-1----:R-:W2:Y:S04]  /*67220*/  LDL.LU R24, [R1+0xb0] ;  /* 0x0000b00001187983 */ /* 0x002ea80000300800 */
[----:B------:R-:W2:Y:S04]  /*67230*/  LDL.LU R25, [R1+0xb4] ;  /* 0x0000b40001197983 */ /* 0x000ea80000300800 */
[----:B------:R-:W-:Y:S04]  /*67240*/  STL [R1+0x3f5c], R28 ;  /* 0x003f5c1c01007387 */ /* 0x000fe80000100800 */
[----:B------:R-:W-:Y:S04]  /*67250*/  STL [R1+0x3f58], R3 ;  /* 0x003f580301007387 */ /* 0x000fe80000100800 */
[----:B0-----:R-:W-:Y:S04]  /*67260*/  STL.64 [R1+0x150], R12 ;  /* 0x0001500c01007387 */ /* 0x001fe80000100a00 */
[----:B------:R-:W-:Y:S04]  /*67270*/  STL.64 [R1+0x158], R14 ;  /* 0x0001580e01007387 */ /* 0x000fe80000100a00 */
[----:B------:R-:W0:Y:S04]  /*67280*/  LDSM.16.M88.4 R12, [R0+UR6+0x8080] ;  /* 0x00808006000c783b */ /* 0x000e280008000200 */
[----:B0-----:R-:W-:Y:S01]  /*67290*/  STL.64 [R1+0x160], R12 ;  /* 0x0001600c01007387 */ /* 0x001fe20000100a00 */
[----:B------:R-:W-:-:S03]  /*672a0*/  IMAD.MOV.U32 R29, RZ, RZ, R15 ;  /* 0x000000ffff1d7224 */ /* 0x000fc600078e000f */
[----:B------:R0:W-:Y:S04]  /*672b0*/  STL [R1+0x168], R14 ;  /* 0x0001680e01007387 */ /* 0x0001e80000100800 */
[----:B0-----:R-:W3:Y:S04]  /*672c0*/  LDL.LU.64 R14, [R1+0x4058] ;  /* 0x00405800010e7983 */ /* 0x001ee80000300a00 */
[----:B------:R-:W-:Y:S01]  /*672d0*/  STL [R1+0x3f50], R29 ;  /* 0x003f501d01007387 */ /* 0x000fe20000100800 */
[----:B------:R-:W-:Y:S01]  /*672e0*/  IMAD.MOV.U32 R27, RZ, RZ, R2 ;  /* 0x000000ffff1b7224 */ /* 0x000fe200078e0002 */
[----:B---3--:R-:W-:Y:S02]  /*672f0*/  HMMA.16816.F32.BF16 R12, R4, R14, R20 ;  /* 0x0000000e040c723c */ /* 0x008fe40000041814 */
        /* <DEDUP_REMOVED lines=10> */
[----:B------:R-:W0:Y:S02]  /*673a0*/  LDSM.16.M88.4 R8, [R0+UR6+0x10080] ;  /* 0x010080060008783b */ /* 0x000e240008000200 */
[----:B0-----:R-:W-:Y:S01]  /*673b0*/  IMAD.MOV.U32 R2, RZ, RZ, R11 ;  /* 0x000000ffff027224 */ /* 0x001fe200078e000b */
[----:B---3--:R-:W-:Y:S01]  /*673c0*/  HMMA.16816.F32.BF16 R20, R4, R14, R20 ;  /* 0x0000000e0414723c */ /* 0x008fe20000041814 */
[----:B------:R-:W0:-:S15]  /*673d0*/  LDSM.16.M88.4 R12, [R0+UR6+0xc080] ;  /* 0x00c08006000c783b */ /* 0x000e1e0008000200 */
[----:B------:R-:W-:-:S07]  /*673e0*/  NOP ;  /* 0x0000000000007918 */ /* 0x000fce0000000000 */
[----:B------:R-:W-:Y:S04]  /*673f0*/  STL.64 [R1+0xa0], R20 ;  /* 0x0000a01401007387 */ /* 0x000fe80000100a00 */
[----:B------:R-:W-:Y:S04]  /*67400*/  STL.64 [R1+0xa8], R22 ;  /* 0x0000a81601007387 */ /* 0x000fe80000100a00 */
[----:B------:R-:W-:Y:S04]  /*67410*/  STL.64 [R1+0x180], R8 ;  /* 0x0001800801007387 */ /* 0x000fe80000100a00 */
[----:B------:R-:W-:Y:S04]  /*67420*/  LDSM.16.M88.4 R20, [R0+UR6+0x1c080] ;  /* 0x01c080060014783b */ /* 0x000fe80008000200 */
[----:B0-----:R-:W-:Y:S04]  /*67430*/  STL.64 [R1+0x170], R12 ;  /* 0x0001700c01007387 */ /* 0x001fe80000100a00 */
[----:B------:R-:W-:Y:S04]  /*67440*/  STL.64 [R1+0x178], R14 ;  /* 0x0001780e01007387 */ /* 0x000fe80000100a00 */
[----:B------:R-:W0:Y:S04]  /*67450*/  LDSM.16.M88.4 R12, [R0+UR6+0x14080] ;  /* 0x01408006000c783b */ /* 0x000e280008000200 */
[----:B------:R-:W-:Y:S04]  /*67460*/  STL [R1+0x188], R10 ;  /* 0x0001880a01007387 */ /* 0x000fe80000100800 */
[----:B------:R-:W1:Y:S04]  /*67470*/  LDSM.16.M88.4 R8, [R0+UR6+0x18080] ;  /* 0x018080060008783b */ /* 0x000e680008000200 */
[----:B------:R-:W-:Y:S04]  /*67480*/  STL [R1+0x3f54], R2 ;  /* 0x003f540201007387 */ /* 0x000fe80000100800 */
[----:B0-----:R-:W-:Y:S04]  /*67490*/  STL.64 [R1+0x190], R12 ;  /* 0x0001900c01007387 */ /* 0x001fe80000100a00 */
[----:B------:R-:W-:Y:S04]  /*674a0*/  STL.64 [R1+0x198], R14 ;  /* 0x0001980e01007387 */ /* 0x000fe80000100a00 */
[----:B------:R-:W0:Y:S04]  /*674b0*/  LDSM.16.M88.4 R12, [R0+UR6+0x20080] ;  /* 0x02008006000c783b */ /* 0x000e280008000200 */
[----:B-1----:R-:W-:Y:S04]  /*674c0*/  STL.64 [R1+0x1a0], R8 ;  /* 0x0001a00801007387 */ /* 0x002fe80000100a00 */
[----:B------:R-:W-:Y:S04]  /*674d0*/  STL.64 [R1+0x1a8], R10 ;  /* 0x0001a80a01007387 */ /* 0x000fe80000100a00 */
[----:B------:R-:W1:Y:S04]  /*674e0*/  LDSM.16.M88.4 R8, [R0+UR6+0x24080] ;  /* 0x024080060008783b */ /* 0x000e680008000200 */
[----:B------:R-:W-:Y:S04]  /*674f0*/  STL.64 [R1+0x1c0], R20 ;  /* 0x0001c01401007387 */ /* 0x000fe80000100a00 */
[----:B------:R-:W-:Y:S04]  /*67500*/  STL.64 [R1+0x1c8], R22 ;  /* 0x0001c81601007387 */ /* 0x000fe80000100a00 */
[----:B------:R-:W2:Y:S04]  /*67510*/  LDL.LU R26, [R1+0x288] ;  /* 0x00028800011a7983 */ /* 0x000ea80000300800 */
[----:B------:R-:W-:Y:S04]  /*67520*/  LDSM.16.M88.4 R20, [R0+UR6+0x2c080] ;  /* 0x02c080060014783b */ /* 0x000fe80008000200 */
[----:B0-----:R-:W-:Y:S04]  /*67530*/  STL.64 [R1+0x1d0], R12 ;  /* 0x0001d00c01007387 */ /* 0x001fe80000100a00 */
[----:B------:R-:W-:Y:S04]  /*67540*/  STL.64 [R1+0x1d8], R14 ;  /* 0x0001d80e01007387 */ /* 0x000fe80000100a00 */
[----:B------:R-:W0:Y:S04]  /*67550*/  LDSM.16.M88.4 R12, [R0+UR6+0x28080] ;  /* 0x02808006000c783b */ /* 0x000e280008000200 */
[----:B-1----:R-:W-:Y:S04]  /*67560*/  STL.64 [R1+0x1f0], R8 ;  /* 0x0001f00801007387 */ /* 0x002fe80000100a00 */
[----:B------:R-:W-:Y:S04]  /*67570*/  STL.64 [R1+0x1f8], R10 ;  /* 0x0001f80a01007387 */ /* 0x000fe80000100a00 */
[----:B------:R-:W2:Y:S04]  /*67580*/  LDL.LU R27, [R1+0x28c] ;  /* 0x00028c00011b7983 */ /* 0x000ea80000300800 */
[----:B--2---:R1:W-:Y:S04]  /*67590*/  STL.64 [R1+0x4028], R26 ;  /* 0x0040281a01007387 */ /* 0x0043e80000100a00 */
[----:B-1----:R-:W2:Y:S04]  /*675a0*/  LDL.LU R26, [R1+0x278] ;  /* 0x00027800011a7983 */ /* 0x002ea80000300800 */
[----:B------:R-:W2:Y:S04]  /*675b0*/  LDL.LU R27, [R1+0x27c] ;  /* 0x00027c00011b7983 */ /* 0x000ea80000300800 */
[----:B------:R-:W3:Y:S04]  /*675c0*/  LDL.LU R10, [R1+0x298] ;  /* 0x00029800010a7983 */ /* 0x000ee80000300800 */
[----:B------:R-:W3:Y:S04]  /*675d0*/  LDL.LU R11, [R1+0x29c] ;  /* 0x00029c00010b7983 */ /* 0x000ee80000300800 */
[----:B---3--:R1:W-:Y:S04]  /*675e0*/  STL.64 [R1+0x4020], R10 ;  /* 0x0040200a01007387 */ /* 0x0083e80000100a00 */
[----:B------:R-:W3:Y:S04]  /*675f0*/  LDL.LU R8, [R1+0xe0] ;  /* 0x0000e00001087983 */ /* 0x000ee80000300800 */
[----:B------:R-:W3:Y:S04]  /*67600*/  LDL.LU R9, [R1+0xe4] ;  /* 0x0000e40001097983 */ /* 0x000ee80000300800 */
[----:B-1----:R-:W4:Y:S04]  /*67610*/  LDL.LU R10, [R1+0xe8] ;  /* 0x0000e800010a7983 */ /* 0x002f280000300800 */
[----:B------:R-:W4:Y:S04]  /*67620*/  LDL.LU R11, [R1+0xec] ;  /* 0x0000ec00010b7983 */ /* 0x000f280000300800 */
[----:B----4-:R-:W-:Y:S04]  /*67630*/  STL.64 [R1+0x4038], R10 ;  /* 0x0040380a01007387 */ /* 0x010fe80000100a00 */
[----:B---3--:R1:W-:Y:S04]  /*67640*/  STL.64 [R1+0x4030], R8 ;  /* 0x0040300801007387 */ /* 0x0083e80000100a00 */
[----:B-1----:R-:W2:Y:S04]  /*67650*/  LDL.LU R8, [R1+0xf0] ;  /* 0x0000f00001087983 */ /* 0x002ea80000300800 */
[----:B------:R-:W2:Y:S04]  /*67660*/  LDL.LU R9, [R1+0xf4] ;  /* 0x0000f40001097983 */ /* 0x000ea80000300800 */
[----:B------:R-:W2:Y:S04]  /*67670*/  LDL.LU R10, [R1+0xf8] ;  /* 0x0000f800010a7983 */ /* 0x000ea80000300800 */
[----:B------:R-:W2:Y:S04]  /*67680*/  LDL.LU R11, [R1+0xfc] ;  /* 0x0000fc00010b7983 */ /* 0x000ea80000300800 */
[----:B0-----:R-:W-:Y:S04]  /*67690*/  STL.64 [R1+0x200], R12 ;  /* 0x0002000c01007387 */ /* 0x001fe80000100a00 */
[----:B------:R-:W-:Y:S04]  /*676a0*/  STL.64 [R1+0x208], R14 ;  /* 0x0002080e01007387 */ /* 0x000fe80000100a00 */
[----:B------:R-:W0:Y:S04]  /*676b0*/  LDSM.16.M88.4 R12, [R0+UR6+0x30080] ;  /* 0x03008006000c783b */ /* 0x000e280008000200 */
[----:B------:R-:W-:Y:S04]  /*676c0*/  STL.64 [R1+0x210], R20 ;  /* 0x0002101401007387 */ /* 0x000fe80000100a00 */
[----:B------:R-:W-:Y:S04]  /*676d0*/  STL.64 [R1+0x218], R22 ;  /* 0x0002181601007387 */ /* 0x000fe80000100a00 */
[----:B------:R-:W1:Y:S04]  /*676e0*/  LDSM.16.M88.4 R20, [R0+UR6+0x34080] ;  /* 0x034080060014783b */ /* 0x000e680008000200 */
[----:B0-----:R-:W-:Y:S04]  /*676f0*/  STL.64 [R1+0x220], R12 ;  /* 0x0002200c01007387 */ /* 0x001fe80000100a00 */
[----:B------:R-:W-:Y:S04]  /*67700*/  STL.64 [R1+0x228], R14 ;  /* 0x0002280e01007387 */ /* 0x000fe80000100a00 */
[----:B------:R-:W0:Y:S04]  /*67710*/  LDSM.16.M88.4 R12, [R0+UR6+0x38080] ;  /* 0x03808006000c783b */ /* 0x000e280008000200 */
[----:B-1----:R-:W-:Y:S04]  /*67720*/  STL.64 [R1+0x260], R20 ;  /* 0x0002601401007387 */ /* 0x002fe80000100a00 */
[----:B------:R-:W-:Y:S04]  /*67730*/  STL.64 [R1+0x268], R22 ;  /* 0x0002681601007387 */ /* 0x000fe80000100a00 */
[----:B------:R-:W1:Y:S04]  /*67740*/  LDSM.16.M88.4 R20, [R0+UR6+0x3c080] ;  /* 0x03c080060014783b */ /* 0x000e680008000200 */
[----:B------:R-:W-:Y:S04]  /*67750*/  STL [R1+0x3bc8], R0 ;  /* 0x003bc80001007387 */ /* 0x000fe80000100800 */
[----:B0-----:R-:W-:Y:S04]  /*67760*/  STL.64 [R1+0x300], R12 ;  /* 0x0003000c01007387 */ /* 0x001fe80000100a00 */
[----:B------:R-:W-:Y:S04]  /*67770*/  STL.64 [R1+0x308], R14 ;  /* 0x0003080e01007387 */ /* 0x000fe80000100a00 */
[----:B------:R0:W3:Y:S04]  /*67780*/  LDSM.16.MT88.4 R12, [R19+0x40a00] ;  /* 0x040a0000130c783b */ /* 0x0000e80000004200 */
[----:B-1----:R1:W-:Y:S04]  /*67790*/  STL.64 [R1+0x320], R20 ;  /* 0x0003201401007387 */ /* 0x0023e80000100a00 */
[----:B------:R4:W-:Y:S04]  /*677a0*/  STL.64 [R1+0x328], R22 ;  /* 0x0003281601007387 */ /* 0x0009e80000100a00 */
[----:B------:R-:W2:Y:S04]  /*677b0*/  LDL.LU R18, [R1+0x2a8] ;  /* 0x0002a80001127983 */ /* 0x000ea80000300800 */
[----:B0-----:R-:W2:Y:S04]  /*677c0*/  LDL.LU R19, [R1+0x2ac] ;  /* 0x0002ac0001137983 */ /* 0x001ea80000300800 */
[----:B-1----:R-:W2:Y:S04]  /*677d0*/  LDL.LU R20, [R1+0xc0] ;  /* 0x0000c00001147983 */ /* 0x002ea80000300800 */
[----:B------:R-:W2:Y:S04]  /*677e0*/  LDL.LU R21, [R1+0xc4] ;  /* 0x0000c40001157983 */ /* 0x000ea80000300800 */
[----:B----4-:R-:W4:Y:S04]  /*677f0*/  LDL.LU R22, [R1+0xc8] ;  /* 0x0000c80001167983 */ /* 0x010f280000300800 */
[----:B------:R-:W4:Y:S04]  /*67800*/  LDL.LU R23, [R1+0xcc] ;  /* 0x0000cc0001177983 */ /* 0x000f280000300800 */
[----:B---3--:R-:W-:Y:S04]  /*67810*/  STL.64 [R1+0x3e18], R14 ;  /* 0x003e180e01007387 */ /* 0x008fe80000100a00 */
[----:B------:R0:W-:Y:S04]  /*67820*/  STL.64 [R1+0x3e10], R12 ;  /* 0x003e100c01007387 */ /* 0x0001e80000100a00 */
[----:B0-----:R-:W3:Y:S04]  /*67830*/  LDL.LU R12, [R1+0x110] ;  /* 0x00011000010c7983 */ /* 0x001ee80000300800 */
[----:B------:R-:W3:Y:S04]  /*67840*/  LDL.LU R13, [R1+0x114] ;  /* 0x00011400010d7983 */ /* 0x000ee80000300800 */
[----:B------:R-:W3:Y:S04]  /*67850*/  LDL.LU R14, [R1+0x118] ;  /* 0x00011800010e7983 */ /* 0x000ee80000300800 */
[----:B------:R-:W3:Y:S01]  /*67860*/  LDL.LU R15, [R1+0x11c] ;  /* 0x00011c00010f7983 */ /* 0x000ee20000300800 */
[----:B--2---:R-:W-:Y:S03]  /*67870*/  HMMA.16816.F32.BF16 R24, R4, R26, R8 ;  /* 0x0000001a0418723c */ /* 0x004fe60000041808 */
[----:B------:R-:W2:Y:S04]  /*67880*/  LDL.LU.64 R10, [R1+0x4038] ;  /* 0x00403800010a7983 */ /* 0x000ea80000300a00 */
[----:B------:R-:W2:-:S15]  /*67890*/  LDL.LU.64 R8, [R1+0x4030] ;  /* 0x0040300001087983 */ /* 0x000e9e0000300a00 */
[----:B------:R-:W-:-:S02]  /*678a0*/  NOP ;  /* 0x0000000000007918 */ /* 0x000fc40000000000 */
[----:B------:R-:W-:Y:S02]  /*678b0*/  IMAD.MOV.U32 R29, RZ, RZ, R26 ;  /* 0x000000ffff1d7224 */ /* 0x000fe400078e001a */
[----:B------:R-:W-:Y:S02]  /*678c0*/  IMAD.MOV.U32 R0, RZ, RZ, R27 ;  /* 0x000000ffff007224 */ /* 0x000fe400078e001b */
[----:B------:R-:W2:Y:S01]  /*678d0*/  LDL.LU.64 R26, [R1+0x4028] ;  /* 0x00402800011a7983 */ /* 0x000ea20000300a00 */
[----:B------:R-:W-:Y:S02]  /*678e0*/  IMAD.MOV.U32 R2, RZ, RZ, R25 ;  /* 0x000000ffff027224 */ /* 0x000fe400078e0019 */
[----:B------:R-:W-:Y:S01]  /*678f0*/  IMAD.MOV.U32 R3, RZ, RZ, R24 ;  /* 0x000000ffff037224 */ /* 0x000fe200078e0018 */
[----:B------:R-:W-:Y:S04]  /*67900*/  STL [R1+0x3f6c], R0 ;  /* 0x003f6c0001007387 */ /* 0x000fe80000100800 */
[----:B------:R-:W-:Y:S04]  /*67910*/  STL [R1+0x3f68], R29 ;  /* 0x003f681d01007387 */ /* 0x000fe80000100800 */
[----:B------:R-:W-:Y:S04]  /*67920*/  STL [R1+0x3f64], R2 ;  /* 0x003f640201007387 */ /* 0x000fe80000100800 */
[----:B------:R-:W-:Y:S01]  /*67930*/  STL [R1+0x3f60], R3 ;  /* 0x003f600301007387 */ /* 0x000fe20000100800 */
[----:B--2---:R-:W-:Y:S03]  /*67940*/  HMMA.16816.F32.BF16 R24, R4, R26, R8 ;  /* 0x0000001a0418723c */ /* 0x004fe60000041808 */
[----:B------:R-:W3:-:S15]  /*67950*/  LDL.LU.64 R10, [R1+0x4020] ;  /* 0x00402000010a7983 */ /* 0x000ede0000300a00 */
[----:B------:R-:W-:-:S05]  /*67960*/  NOP ;  /* 0x0000000000007918 */ /* 0x000fca0000000000 */
[----:B------:R-:W-:Y:S01]  /*67970*/  STL.64 [R1+0xe0], R24 ;  /* 0x0000e01801007387 */ /* 0x000fe20000100a00 */
[----:B------:R-:W-:-:S03]  /*67980*/  IMAD.MOV.U32 R28, RZ, RZ, R27 ;  /* 0x000000ffff1c7224 */ /* 0x000fc600078e001b */
[----:B------:R0:W-:Y:S04]  /*67990*/  STL [R1+0xe8], R26 ;  /* 0x0000e81a01007387 */ /* 0x0001e80000100800 */
[----:B0-----:R-:W2:Y:S04]  /*679a0*/  LDL.LU R26, [R1+0x2b8] ;  /* 0x0002b800011a7983 */ /* 0x001ea80000300800 */
[----:B------:R-:W2:Y:S04]  /*679b0*/  LDL.LU R27, [R1+0x2bc] ;  /* 0x0002bc00011b7983 */ /* 0x000ea80000300800 */
[----:B------:R-:W-:Y:S01]  /*679c0*/  STL [R1+0x3f70], R28 ;  /* 0x003f701c01007387 */ /* 0x000fe20000100800 */
[----:B---3--:R-:W-:-:S15]  /*679d0*/  HMMA.16816.F32.BF16 R8, R4, R10, R12 ;  /* 0x0000000a0408723c */ /* 0x008fde000004180c */
[----:B------:R-:W-:-:S09]  /*679e0*/  NOP ;  /* 0x0000000000007918 */ /* 0x000fd20000000000 */
[----:B------:R-:W-:Y:S02]  /*679f0*/  IMAD.MOV.U32 R2, RZ, RZ, R10 ;  /* 0x000000ffff027224 */ /* 0x000fe400078e000a */
[----:B------:R-:W-:Y:S01]  /*67a00*/  IMAD.MOV.U32 R3, RZ, RZ, R11 ;  /* 0x000000ffff037224 */ /* 0x000fe200078e000b */
[----:B------:R-:W3:Y:S04]  /*67a10*/  LDL.LU R10, [R1+0x2d8] ;  /* 0x0002d800010a7983 */ /* 0x000ee80000300800 */
[----:B------:R-:W3:Y:S01]  /*67a20*/  LDL.LU R11, [R1+0x2dc] ;  /* 0x0002dc00010b7983 */ /* 0x000ee20000300800 */
[----:B----4-:R-:W-:Y:S03]  /*67a30*/  HMMA.16816.F32.BF16 R16, R4, R18, R20 ;  /* 0x000000120410723c */ /* 0x010fe60000041814 */
[----:B---3--:R0:W-:Y:S04]  /*67a40*/  STL.64 [R1+0x4008], R10 ;  /* 0x0040080a01007387 */ /* 0x0081e80000100a00 */
[----:B0-----:R-:W3:Y:S04]  /*67a50*/  LDL.LU R10, [R1+0x2c8] ;  /* 0x0002c800010a7983 */ /* 0x001ee80000300800 */
[----:B------:R-:W3:Y:S01]  /*67a60*/  LDL.LU R11, [R1+0x2cc] ;  /* 0x0002cc00010b7983 */ /* 0x000ee20000300800 */
[----:B------:R-:W-:-:S02]  /*67a70*/  IMAD.MOV.U32 R0, RZ, RZ, R8 ;  /* 0x000000ffff007224 */ /* 0x000fc400078e0008 */
[----:B------:R-:W-:Y:S01]  /*67a80*/  IMAD.MOV.U32 R29, RZ, RZ, R9 ;  /* 0x000000ffff1d7224 */ /* 0x000fe200078e0009 */
[----:B---3--:R0:W-:Y:S04]  /*67a90*/  STL.64 [R1+0x4018], R10 ;  /* 0x0040180a01007387 */ /* 0x0081e80000100a00 */
[----:B------:R-:W2:Y:S04]  /*67aa0*/  LDL.LU R8, [R1+0x100] ;  /* 0x0001000001087983 */ /* 0x000ea80000300800 */
[----:B------:R-:W2:Y:S04]  /*67ab0*/  LDL.LU R9, [R1+0x104] ;  /* 0x0001040001097983 */ /* 0x000ea80000300800 */
[----:B0-----:R-:W2:Y:S04]  /*67ac0*/  LDL.LU R10, [R1+0x108] ;  /* 0x00010800010a7983 */ /* 0x001ea80000300800 */
[----:B------:R-:W2:Y:S04]  /*67ad0*/  LDL.LU R11, [R1+0x10c] ;  /* 0x00010c00010b7983 */ /* 0x000ea80000300800 */
[----:B------:R-:W-:Y:S04]  /*67ae0*/  STL [R1+0x3f80], R3 ;  /* 0x003f800301007387 */ /* 0x000fe80000100800 */
[----:B------:R-:W-:Y:S04]  /*67af0*/  STL [R1+0x3f7c], R2 ;  /* 0x003f7c0201007387 */ /* 0x000fe80000100800 */
[----:B------:R-:W-:Y:S04]  /*67b00*/  STL [R1+0x3f78], R29 ;  /* 0x003f781d01007387 */ /* 0x000fe80000100800 */
[----:B------:R-:W-:Y:S04]  /*67b10*/  STL [R1+0x3f74], R0 ;  /* 0x003f740001007387 */ /* 0x000fe80000100800 */
[----:B------:R-:W-:Y:S04]  /*67b20*/  STL [R1+0xc0], R16 ;  /* 0x0000c01001007387 */ /* 0x000fe80000100800 */
[----:B------:R-:W3:Y:S04]  /*67b30*/  LDL.LU R22, [R1+0x2f8] ;  /* 0x0002f80001167983 */ /* 0x000ee80000300800 */
[----:B------:R-:W3:Y:S01]  /*67b40*/  LDL.LU R23, [R1+0x2fc] ;  /* 0x0002fc0001177983 */ /* 0x000ee20000300800 */
[----:B------:R-:W-:-:S02]  /*67b50*/  IMAD.MOV.U32 R14, RZ, RZ, R19 ;  /* 0x000000ffff0e7224 */ /* 0x000fc400078e0013 */
[----:B------:R-:W-:Y:S02]  /*67b60*/  IMAD.MOV.U32 R15, RZ, RZ, R18 ;  /* 0x000000ffff0f7224 */ /* 0x000fe400078e0012 */
[----:B------:R-:W-:Y:S01]  /*67b70*/  IMAD.MOV.U32 R28, RZ, RZ, R17 ;  /* 0x000000ffff1c7224 */ /* 0x000fe200078e0011 */
[----:B--2---:R-:W-:Y:S01]  /*67b80*/  HMMA.16816.F32.BF16 R24, R4, R26, R8 ;  /* 0x0000001a0418723c */ /* 0x004fe20000041808 */
[----:B---3--:R0:W-:Y:S04]  /*67b90*/  STL.64 [R1+0x4000], R22 ;  /* 0x0040001601007387 */ /* 0x0081e80000100a00 */
[----:B------:R-:W2:Y:S04]  /*67ba0*/  LDL.LU R20, [R1+0x10] ;  /* 0x0000100001147983 */ /* 0x000ea80000300800 */
[----:B------:R-:W2:Y:S04]  /*67bb0*/  LDL.LU R21, [R1+0x14] ;  /* 0x0000140001157983 */ /* 0x000ea80000300800 */
[----:B0-----:R-:W2:Y:S04]  /*67bc0*/  LDL.LU R22, [R1+0x18] ;  /* 0x0000180001167983 */ /* 0x001ea80000300800 */
[----:B------:R-:W2:Y:S04]  /*67bd0*/  LDL.LU R23, [R1+0x1c] ;  /* 0x00001c0001177983 */ /* 0x000ea80000300800 */
[----:B------:R-:W3:Y:S04]  /*67be0*/  LDL.LU R18, [R1+0x2e8] ;  /* 0x0002e80001127983 */ /* 0x000ee80000300800 */
[----:B------:R-:W3:Y:S04]  /*67bf0*/  LDL.LU R19, [R1+0x2ec] ;  /* 0x0002ec0001137983 */ /* 0x000ee80000300800 */
[----:B------:R0:W-:Y:S04]  /*67c00*/  STL [R1+0x3f8c], R14 ;  /* 0x003f8c0e01007387 */ /* 0x0001e80000100800 */
[----:B------:R1:W-:Y:S04]  /*67c10*/  STL [R1+0x3f88], R15 ;  /* 0x003f880f01007387 */ /* 0x0003e80000100800 */
[----:B------:R-:W4:Y:S04]  /*67c20*/  LDL.LU R12, [R1+0x20] ;  /* 0x00002000010c7983 */ /* 0x000f280000300800 */
[----:B------:R-:W4:Y:S04]  /*67c30*/  LDL.LU R13, [R1+0x24] ;  /* 0x00002400010d7983 */ /* 0x000f280000300800 */
[----:B0-----:R-:W4:Y:S04]  /*67c40*/  LDL.LU R14, [R1+0x28] ;  /* 0x00002800010e7983 */ /* 0x001f280000300800 */
[----:B-1----:R-:W4:Y:S04]  /*67c50*/  LDL.LU R15, [R1+0x2c] ;  /* 0x00002c00010f7983 */ /* 0x002f280000300800 */
[----:B------:R0:W-:Y:S04]  /*67c60*/  STL [R1+0x3f84], R28 ;  /* 0x003f841c01007387 */ /* 0x0001e80000100800 */
[----:B------:R-:W4:Y:S01]  /*67c70*/  LDL.LU.64 R10, [R1+0x4018] ;  /* 0x00401800010a7983 */ /* 0x000f220000300a00 */
[----:B------:R-:W-:-:S02]  /*67c80*/  IMAD.MOV.U32 R0, RZ, RZ, R27 ;  /* 0x000000ffff007224 */ /* 0x000fc400078e001b */
[----:B------:R-:W-:Y:S02]  /*67c90*/  IMAD.MOV.U32 R3, RZ, RZ, R24 ;  /* 0x000000ffff037224 */ /* 0x000fe400078e0018 */
[----:B------:R-:W-:Y:S02]  /*67ca0*/  IMAD.MOV.U32 R2, RZ, RZ, R25 ;  /* 0x000000ffff027224 */ /* 0x000fe400078e0019 */
[----:B------:R-:W-:Y:S01]  /*67cb0*/  IMAD.MOV.U32 R29, RZ, RZ, R26 ;  /* 0x000000ffff1d7224 */ /* 0x000fe200078e001a */
[----:B------:R-:W3:Y:S04]  /*67cc0*/  LDL.LU.64 R24, [R1+0x4010] ;  /* 0x0040100001187983 */ /* 0x000ee80000300a00 */
[----:B------:R-:W3:Y:S04]  /*67cd0*/  LDL.LU R26, [R1+0x318] ;  /* 0x00031800011a7983 */ /* 0x000ee80000300800 */
[----:B------:R-:W3:Y:S04]  /*67ce0*/  LDL.LU R27, [R1+0x31c] ;  /* 0x00031c00011b7983 */ /* 0x000ee80000300800 */
[----:B------:R-:W-:Y:S04]  /*67cf0*/  STL [R1+0x3f9c], R0 ;  /* 0x003f9c0001007387 */ /* 0x000fe80000100800 */
[----:B------:R-:W-:Y:S04]  /*67d00*/  STL [R1+0x3f98], R29 ;  /* 0x003f981d01007387 */ /* 0x000fe80000100800 */
[----:B------:R-:W-:Y:S04]  /*67d10*/  STL [R1+0x3f94], R2 ;  /* 0x003f940201007387 */ /* 0x000fe80000100800 */
[----:B------:R-:W-:Y:S01]  /*67d20*/  STL [R1+0x3f90], R3 ;  /* 0x003f900301007387 */ /* 0x000fe20000100800 */
[----:B----4-:R-:W-:-:S15]  /*67d30*/  HMMA.16816.F32.BF16 R8, R4, R10, R12 ;  /* 0x0000000a0408723c */ /* 0x010fde000004180c */
[----:B------:R-:W-:-:S08]  /*67d40*/  NOP ;  /* 0x0000000000007918 */ /* 0x000fd00000000000 */
[----:B------:R-:W-:Y:S01]  /*67d50*/  STL [R1+0x100], R8 ;  /* 0x0001000801007387 */ /* 0x000fe20000100800 */
[----:B0-----:R-:W-:Y:S02]  /*67d60*/  IMAD.MOV.U32 R28, RZ, RZ, R11 ;  /* 0x000000ffff1c7224 */ /* 0x001fe400078e000b */
[----:B------:R-:W-:Y:S02]  /*67d70*/  IMAD.MOV.U32 R15, RZ, RZ, R10 ;  /* 0x000000ffff0f7224 */ /* 0x000fe400078e000a */
[----:B------:R-:W-:Y:S01]  /*67d80*/  IMAD.MOV.U32 R14, RZ, RZ, R9 ;  /* 0x000000ffff0e7224 */ /* 0x000fe200078e0009 */
[----:B------:R-:W2:Y:S04]  /*67d90*/  LDL.LU.64 R10, [R1+0x4008] ;  /* 0x00400800010a7983 */ /* 0x000ea80000300a00 */
[----:B------:R-:W-:Y:S04]  /*67da0*/  STL [R1+0x3fa8], R28 ;  /* 0x003fa81c01007387 */ /* 0x000fe80000100800 */
[----:B------:R-:W-:Y:S04]  /*67db0*/  STL [R1+0x3fa4], R15 ;  /* 0x003fa40f01007387 */ /* 0x000fe80000100800 */
[----:B------:R0:W-:Y:S04]  /*67dc0*/  STL [R1+0x3fa0], R14 ;  /* 0x003fa00e01007387 */ /* 0x0001e80000100800 */
[----:B------:R-:W3:Y:S04]  /*67dd0*/  LDL.LU R12, [R1] ;  /* 0x00000000010c7983 */ /* 0x000ee80000300800 */
[----:B------:R-:W3:Y:S04]  /*67de0*/  LDL.LU R13, [R1+0x4] ;  /* 0x00000400010d7983 */ /* 0x000ee80000300800 */
[----:B0-----:R-:W3:Y:S04]  /*67df0*/  LDL.LU R14, [R1+0x8] ;  /* 0x00000800010e7983 */ /* 0x001ee80000300800 */
[----:B------:R-:W3:Y:S01]  /*67e00*/  LDL.LU R15, [R1+0xc] ;  /* 0x00000c00010f7983 */ /* 0x000ee20000300800 */
[C---:B--2---:R-:W-:Y:S03]  /*67e10*/  HMMA.16816.F32.BF16 R8, R4.reuse, R10, R20 ;  /* 0x0000000a0408723c */ /* 0x044fe60000041814 */
[----:B------:R-:W2:Y:S03]  /*67e20*/  LDL.LU.64 R22, [R1+0x4000] ;  /* 0x0040000001167983 */ /* 0x000ea60000300a00 */
[----:B---3--:R-:W-:-:S15]  /*67e30*/  HMMA.16816.F32.BF16 R16, R4, R18, R12 ;  /* 0x000000120410723c */ /* 0x008fde000004180c */
[----:B------:R-:W-:-:S03]  /*67e40*/  NOP ;  /* 0x0000000000007918 */ /* 0x000fc60000000000 */
[----:B------:R-:W-:Y:S02]  /*67e50*/  IMAD.MOV.U32 R3, RZ, RZ, R11 ;  /* 0x000000ffff037224 */ /* 0x000fe400078e000b */
[----:B------:R-:W-:Y:S02]  /*67e60*/  IMAD.MOV.U32 R2, RZ, RZ, R10 ;  /* 0x000000ffff027224 */ /* 0x000fe400078e000a */
[----:B------:R-:W-:Y:S01]  /*67e70*/  IMAD.MOV.U32 R29, RZ, RZ, R9 ;  /* 0x000000ffff1d7224 */ /* 0x000fe200078e0009 */
[----:B------:R-:W3:Y:S01]  /*67e80*/  LDL.LU.64 R10, [R1+0x3ff8] ;  /* 0x003ff800010a7983 */ /* 0x000ee20000300a00 */
[----:B------:R-:W-:-:S03]  /*67e90*/  IMAD.MOV.U32 R0, RZ, RZ, R8 ;  /* 0x000000ffff007224 */ /* 0x000fc600078e0008 */
[----:B------:R-:W3:Y:S04]  /*67ea0*/  LDL.LU.64 R8, [R1+0x3ff0] ;  /* 0x003ff00001087983 */ /* 0x000ee80000300a00 */
[----:B------:R-:W-:Y:S04]  /*67eb0*/  STL [R1+0x3fb8], R3 ;  /* 0x003fb80301007387 */ /* 0x000fe80000100800 */
[----:B------:R-:W-:Y:S04]  /*67ec0*/  STL [R1+0x3fb4], R2 ;  /* 0x003fb40201007387 */ /* 0x000fe80000100800 */
[----:B------:R-:W-:Y:S01]  /*67ed0*/  STL [R1+0x3fb0], R29 ;  /* 0x003fb01d01007387 */ /* 0x000fe20000100800 */
[----:B------:R-:W-:-:S03]  /*67ee0*/  IMAD.MOV.U32 R15, RZ, RZ, R18 ;  /* 0x000000ffff0f7224 */ /* 0x000fc600078e0012 */
[----:B------:R-:W-:Y:S01]  /*67ef0*/  STL [R1+0x3fac], R0 ;  /* 0x003fac0001007387 */ /* 0x000fe20000100800 */
[----:B------:R-:W-:Y:S02]  /*67f00*/  IMAD.MOV.U32 R14, RZ, RZ, R19 ;  /* 0x000000ffff0e7224 */ /* 0x000fe400078e0013 */
[----:B------:R-:W-:Y:S01]  /*67f10*/  IMAD.MOV.U32 R28, RZ, RZ, R17 ;  /* 0x000000ffff1c7224 */ /* 0x000fe200078e0011 */
[----:B------:R0:W-:Y:S04]  /*67f20*/  STL [R1+0x70], R16 ;  /* 0x0000701001007387 */ /* 0x0001e80000100800 */
[----:B------:R-:W2:Y:S04]  /*67f30*/  LDL.LU.64 R18, [R1+0x3fe8] ;  /* 0x003fe80001127983 */ /* 0x000ea80000300a00 */
[----:B0-----:R-:W2:Y:S02]  /*67f40*/  LDL.LU.64 R16, [R1+0x3fe0] ;  /* 0x003fe00001107983 */ /* 0x001ea40000300a00 */
[----:B--2---:R-:W-:Y:S02]  /*67f50*/  HMMA.16816.F32.BF16 R16, R4, R22, R16 ;  /* 0x000000160410723c */ /* 0x004fe40000041810 */
[----:B------:R-:W2:Y:S04]  /*67f60*/  LDL.LU.64 R22, [R1+0x3fd8] ;  /* 0x003fd80001167983 */ /* 0x000ea80000300a00 */
[----:B------:R-:W2:-:S15]  /*67f70*/  LDL.LU.64 R20, [R1+0x3fd0] ;  /* 0x003fd00001147983 */ /* 0x000e9e0000300a00 */
[----:B------:R-:W-:-:S03]  /*67f80*/  NOP ;  /* 0x0000000000007918 */ /* 0x000fc60000000000 */
[----:B------:R-:W-:Y:S02]  /*67f90*/  IMAD.MOV.U32 R3, RZ, RZ, R16 ;  /* 0x000000ffff037224 */ /* 0x000fe400078e0010 */
[----:B------:R-:W-:Y:S02]  /*67fa0*/  IMAD.MOV.U32 R2, RZ, RZ, R17 ;  /* 0x000000ffff027224 */ /* 0x000fe400078e0011 */
[----:B------:R-:W-:Y:S02]  /*67fb0*/  IMAD.MOV.U32 R16, RZ, RZ, R25 ;  /* 0x000000ffff107224 */ /* 0x000fe400078e0019 */
[----:B------:R-:W-:Y:S01]  /*67fc0*/  IMAD.MOV.U32 R17, RZ, RZ, R24 ;  /* 0x000000ffff117224 */ /* 0x000fe200078e0018 */
[----:B--2---:R-:W-:Y:S01]  /*67fd0*/  HMMA.16816.F32.BF16 R20, R4, R26, R20 ;  /* 0x0000001a0414723c */ /* 0x004fe20000041814 */
[----:B------:R-:W3:Y:S04]  /*67fe0*/  LDL.LU.64 R26, [R1+0x3fc8] ;  /* 0x003fc800011a7983 */ /* 0x000ee80000300a00 */
[----:B------:R-:W3:Y:S04]  /*67ff0*/  LDL.LU.64 R24, [R1+0x3fc0] ;  /* 0x003fc00001187983 */ /* 0x000ee80000300a00 */
[----:B------:R-:W2:Y:S04]  /*68000*/  LDL.LU R12, [R1+0x320] ;  /* 0x00032000010c7983 */ /* 0x000ea80000300800 */
[----:B------:R-:W2:Y:S01]  /*68010*/  LDL.LU R13, [R1+0x324] ;  /* 0x00032400010d7983 */ /* 0x000ea20000300800 */
[----:B------:R-:W-:-:S02]  /*68020*/  IMAD.MOV.U32 R29, RZ, RZ, R18 ;  /* 0x000000ffff1d7224 */ /* 0x000fc400078e0012 */
[----:B------:R-:W-:Y:S01]  /*68030*/  IMAD.MOV.U32 R0, RZ, RZ, R19 ;  /* 0x000000ffff007224 */ /* 0x000fe200078e0013 */
[----:B--2---:R0:W-:Y:S04]  /*68040*/  STL.64 [R1+0x3e30], R12 ;  /* 0x003e300c01007387 */ /* 0x0041e80000100a00 */
[----:B0-----:R-:W2:Y:S04]  /*68050*/  LDL.LU R12, [R1+0x300] ;  /* 0x00030000010c7983 */ /* 0x001ea80000300800 */
[----:B------:R-:W2:Y:S01]  /*68060*/  LDL.LU R13, [R1+0x304] ;  /* 0x00030400010d7983 */ /* 0x000ea20000300800 */
[----:B---3--:R-:W-:Y:S01]  /*68070*/  HMMA.16816.F32.BF16 R16, R8, R16, R24 ;  /* 0x000000100810723c */ /* 0x008fe20000041818 */
[----:B------:R-:W-:-:S02]  /*68080*/  IMAD.MOV.U32 R5, RZ, RZ, R22 ;  /* 0x000000ffff057224 */ /* 0x000fc400078e0016 */
[----:B------:R-:W-:Y:S01]  /*68090*/  IMAD.MOV.U32 R4, RZ, RZ, R23 ;  /* 0x000000ffff047224 */ /* 0x000fe200078e0017 */
[----:B--2---:R0:W-:-:S15]  /*680a0*/  STL.64 [R1+0x3e48], R12 ;  /* 0x003e480c01007387 */ /* 0x0041de0000100a00 */
[----:B------:R-:W-:-:S04]  /*680b0*/  NOP ;  /* 0x0000000000007918 */ /* 0x000fc80000000000 */
[----:B------:R1:W-:Y:S04]  /*680c0*/  STL.64 [R1+0x3e28], R18 ;  /* 0x003e281201007387 */ /* 0x0003e80000100a00 */
[----:B------:R2:W-:Y:S04]  /*680d0*/  STL.64 [R1+0x3e20], R16 ;  /* 0x003e201001007387 */ /* 0x0005e80000100a00 */
[----:B0-----:R-:W3:Y:S04]  /*680e0*/  LDL.LU R12, [R1+0x260] ;  /* 0x00026000010c7983 */ /* 0x001ee80000300800 */
[----:B------:R-:W3:Y:S01]  /*680f0*/  LDL.LU R13, [R1+0x264] ;  /* 0x00026400010d7983 */ /* 0x000ee20000300800 */
[----:B------:R-:W-:-:S02]  /*68100*/  IMAD.MOV.U32 R7, RZ, RZ, R20 ;  /* 0x000000ffff077224 */ /* 0x000fc400078e0014 */
[----:B------:R-:W-:Y:S02]  /*68110*/  IMAD.MOV.U32 R6, RZ, RZ, R21 ;  /* 0x000000ffff067224 */ /* 0x000fe400078e0015 */
[----:B-1----:R-:W-:Y:S02]  /*68120*/  IMAD.MOV.U32 R18, RZ, RZ, R5 ;  /* 0x000000ffff127224 */ /* 0x002fe400078e0005 */
[----:B------:R-:W-:Y:S02]  /*68130*/  IMAD.MOV.U32 R19, RZ, RZ, R4 ;  /* 0x000000ffff137224 */ /* 0x000fe400078e0004 */
[----:B--2---:R-:W-:Y:S02]  /*68140*/  IMAD.MOV.U32 R16, RZ, RZ, R7 ;  /* 0x000000ffff107224 */ /* 0x004fe400078e0007 */
[----:B------:R-:W-:Y:S01]  /*68150*/  IMAD.MOV.U32 R17, RZ, RZ, R6 ;  /* 0x000000ffff117224 */ /* 0x000fe200078e0006 */
[----:B---3--:R-:W-:Y:S04]  /*68160*/  STL.64 [R1+0x3e60], R12 ;  /* 0x003e600c01007387 */ /* 0x008fe80000100a00 */
[----:B------:R0:W-:Y:S04]  /*68170*/  STL.64 [R1+0x3e40], R18 ;  /* 0x003e401201007387 */ /* 0x0001e80000100a00 */
[----:B------:R1:W-:Y:S01]  /*68180*/  STL.64 [R1+0x3e38], R16 ;  /* 0x003e381001007387 */ /* 0x0003e20000100a00 */
[----:B0-----:R-:W-:-:S02]  /*68190*/  IMAD.MOV.U32 R18, RZ, RZ, R29 ;  /* 0x000000ffff127224 */ /* 0x001fc400078e001d */
[----:B-1----:R-:W-:Y:S02]  /*681a0*/  IMAD.MOV.U32 R16, RZ, RZ, R3 ;  /* 0x000000ffff107224 */ /* 0x002fe400078e0003 */
[----:B------:R-:W2:Y:S01]  /*681b0*/  LDL.LU R3, [R1+0x3fb8] ;  /* 0x003fb80001037983 */ /* 0x000ea20000300800 */
[----:B------:R-:W-:Y:S02]  /*681c0*/  IMAD.MOV.U32 R17, RZ, RZ, R2 ;  /* 0x000000ffff117224 */ /* 0x000fe400078e0002 */
[----:B------:R-:W-:Y:S01]  /*681d0*/  IMAD.MOV.U32 R19, RZ, RZ, R0 ;  /* 0x000000ffff137224 */ /* 0x000fe200078e0000 */
[----:B------:R-:W3:Y:S04]  /*681e0*/  LDL.LU R2, [R1+0x3fb4] ;  /* 0x003fb40001027983 */ /* 0x000ee80000300800 */
[----:B------:R-:W4:Y:S04]  /*681f0*/  LDL.LU R29, [R1+0x3fb0] ;  /* 0x003fb000011d7983 */ /* 0x000f280000300800 */
[----:B------:R-:W2:Y:S04]  /*68200*/  LDL.LU R0, [R1+0x3fac] ;  /* 0x003fac0001007983 */ /* 0x000ea80000300800 */
[----:B------:R-:W3:Y:S04]  /*68210*/  LDL.LU R12, [R1+0x220] ;  /* 0x00022000010c7983 */ /* 0x000ee80000300800 */
[----:B------:R-:W3:Y:S04]  /*68220*/  LDL.LU R13, [R1+0x224] ;  /* 0x00022400010d7983 */ /* 0x000ee80000300800 */
[----:B---3--:R-:W-:Y:S04]  /*68230*/  STL.64 [R1+0x3e78], R12 ;  /* 0x003e780c01007387 */ /* 0x008fe80000100a00 */
[----:B------:R0:W-:Y:S04]  /*68240*/  STL.64 [R1+0x3e58], R18 ;  /* 0x003e581201007387 */ /* 0x0001e80000100a00 */
[----:B------:R1:W-:Y:S01]  /*68250*/  STL.64 [R1+0x3e50], R16 ;  /* 0x003e501001007387 */ /* 0x0003e20000100a00 */
[----:B0-----:R-:W-:-:S02]  /*68260*/  IMAD.MOV.U32 R18, RZ, RZ, R15 ;  /* 0x000000ffff127224 */ /* 0x001fc400078e000f */
[----:B------:R-:W-:Y:S01]  /*68270*/  IMAD.MOV.U32 R19, RZ, RZ, R14 ;  /* 0x000000ffff137224 */ /* 0x000fe200078e000e */
[----:B-1----:R-:W3:Y:S01]  /*68280*/  LDL.LU R16, [R1+0x70] ;  /* 0x0000700001107983 */ /* 0x002ee20000300800 */
[----:B------:R-:W-:-:S03]  /*68290*/  IMAD.MOV.U32 R17, RZ, RZ, R28 ;  /* 0x000000ffff117224 */ /* 0x000fc600078e001c */
[----:B------:R-:W4:Y:S04]  /*682a0*/  LDL.LU R28, [R1+0x3fa8] ;  /* 0x003fa800011c7983 */ /* 0x000f280000300800 */
[----:B------:R-:W4:Y:S04]  /*682b0*/  LDL.LU R15, [R1+0x3fa4] ;  /* 0x003fa400010f7983 */ /* 0x000f280000300800 */
[----:B------:R-:W4:Y:S04]  /*682c0*/  LDL.LU R14, [R1+0x3fa0] ;  /* 0x003fa000010e7983 */ /* 0x000f280000300800 */
[----:B------:R-:W2:Y:S04]  /*682d0*/  LDL.LU R12, [R1+0x210] ;  /* 0x00021000010c7983 */ /* 0x000ea80000300800 */
[----:B------:R-:W2:Y:S04]  /*682e0*/  LDL.LU R13, [R1+0x214] ;  /* 0x00021400010d7983 */ /* 0x000ea80000300800 */
[----:B--2---:R-:W-:Y:S04]  /*682f0*/  STL.64 [R1+0x3e90], R12 ;  /* 0x003e900c01007387 */ /* 0x004fe80000100a00 */
[----:B------:R0:W-:Y:S04]  /*68300*/  STL.64 [R1+0x3e70], R18 ;  /* 0x003e701201007387 */ /* 0x0001e80000100a00 */
[----:B---3--:R1:W-:Y:S01]  /*68310*/  STL.64 [R1+0x3e68], R16 ;  /* 0x003e681001007387 */ /* 0x0083e20000100a00 */
[----:B0-----:R-:W-:-:S02]  /*68320*/  IMAD.MOV.U32 R18, RZ, RZ, R2 ;  /* 0x000000ffff127224 */ /* 0x001fc400078e0002 */
[----:B-1----:R-:W-:Y:S02]  /*68330*/  IMAD.MOV.U32 R16, RZ, RZ, R0 ;  /* 0x000000ffff107224 */ /* 0x002fe400078e0000 */
[----:B------:R-:W2:Y:S01]  /*68340*/  LDL.LU R0, [R1+0x3f9c] ;  /* 0x003f9c0001007983 */ /* 0x000ea20000300800 */
[----:B----4-:R-:W-:Y:S02]  /*68350*/  IMAD.MOV.U32 R17, RZ, RZ, R29 ;  /* 0x000000ffff117224 */ /* 0x010fe400078e001d */
[----:B------:R-:W-:Y:S01]  /*68360*/  IMAD.MOV.U32 R19, RZ, RZ, R3 ;  /* 0x000000ffff137224 */ /* 0x000fe200078e0003 */
[----:B------:R-:W3:Y:S04]  /*68370*/  LDL.LU R29, [R1+0x3f98] ;  /* 0x003f9800011d7983 */ /* 0x000ee80000300800 */
[----:B------:R-:W4:Y:S04]  /*68380*/  LDL.LU R2, [R1+0x3f94] ;  /* 0x003f940001027983 */ /* 0x000f280000300800 */
[----:B------:R-:W2:Y:S04]  /*68390*/  LDL.LU R3, [R1+0x3f90] ;  /* 0x003f900001037983 */ /* 0x000ea80000300800 */
[----:B------:R-:W3:Y:S04]  /*683a0*/  LDL.LU R12, [R1+0x200] ;  /* 0x00020000010c7983 */ /* 0x000ee80000300800 */
[----:B------:R-:W3:Y:S04]  /*683b0*/  LDL.LU R13, [R1+0x204] ;  /* 0x00020400010d7983 */ /* 0x000ee80000300800 */
[----:B---3--:R0:W-:Y:S04]  /*683c0*/  STL.64 [R1+0x3ea8], R12 ;  /* 0x003ea80c01007387 */ /* 0x0081e80000100a00 */
[----:B0-----:R-:W3:Y:S04]  /*683d0*/  LDL.LU R12, [R1+0x1f0] ;  /* 0x0001f000010c7983 */ /* 0x001ee80000300800 */
        /* <DEDUP_REMOVED lines=23> */
[----:B------:R-:W4:Y:S04]  /*68550*/  LDL.LU R0, [R1+0x3f74] ;  /* 0x003f740001007983 */ /* 0x000f280000300800 */
[----:B------:R-:W2:Y:S04]  /*68560*/  LDL.LU R12, [R1+0x1c0] ;  /* 0x0001c000010c7983 */ /* 0x000ea80000300800 */
[----:B------:R-:W2:Y:S04]  /*68570*/  LDL.LU R13, [R1+0x1c4] ;  /* 0x0001c400010d7983 */ /* 0x000ea80000300800 */
[----:B--2---:R-:W-:Y:S04]  /*68580*/  STL.64 [R1+0x3ef0], R12 ;  /* 0x003ef00c01007387 */ /* 0x004fe80000100a00 */
[----:B------:R-:W-:Y:S04]  /*68590*/  STL.64 [R1+0x3eb8], R18 ;  /* 0x003eb81201007387 */ /* 0x000fe80000100a00 */
[----:B------:R0:W-:Y:S04]  /*685a0*/  STL.64 [R1+0x3eb0], R16 ;  /* 0x003eb01001007387 */ /* 0x0001e80000100a00 */
[----:B0-----:R-:W2:Y:S01]  /*685b0*/  LDL.LU R16, [R1+0xc0] ;  /* 0x0000c00001107983 */ /* 0x001ea20000300800 */
[----:B------:R-:W-:-:S03]  /*685c0*/  IMAD.MOV.U32 R17, RZ, RZ, R28 ;  /* 0x000000ffff117224 */ /* 0x000fc600078e001c */
[----:B------:R-:W4:Y:S04]  /*685d0*/  LDL.LU R28, [R1+0x3f70] ;  /* 0x003f7000011c7983 */ /* 0x000f280000300800 */
[----:B------:R-:W3:Y:S04]  /*685e0*/  LDL.LU R4, [R1+0x190] ;  /* 0x0001900001047983 */ /* 0x000ee80000300800 */
[----:B------:R-:W3:Y:S04]  /*685f0*/  LDL.LU R5, [R1+0x194] ;  /* 0x0001940001057983 */ /* 0x000ee80000300800 */
[----:B---3--:R0:W-:Y:S04]  /*68600*/  STL.64 [R1+0x3f10], R4 ;  /* 0x003f100401007387 */ /* 0x0081e80000100a00 */
[----:B------:R-:W3:Y:S04]  /*68610*/  LDL.LU R12, [R1+0x1a0] ;  /* 0x0001a000010c7983 */ /* 0x000ee80000300800 */
[----:B------:R-:W3:Y:S04]  /*68620*/  LDL.LU R13, [R1+0x1a4] ;  /* 0x0001a400010d7983 */ /* 0x000ee80000300800 */
[----:B0-----:R-:W2:Y:S04]  /*68630*/  LDL.LU R4, [R1+0x180] ;  /* 0x0001800001047983 */ /* 0x001ea80000300800 */
[----:B------:R-:W2:Y:S01]  /*68640*/  LDL.LU R5, [R1+0x184] ;  /* 0x0001840001057983 */ /* 0x000ea20000300800 */
[----:B------:R-:W-:-:S02]  /*68650*/  IMAD.MOV.U32 R19, RZ, RZ, R14 ;  /* 0x000000ffff137224 */ /* 0x000fc400078e000e */
[----:B------:R-:W-:Y:S01]  /*68660*/  IMAD.MOV.U32 R18, RZ, RZ, R15 ;  /* 0x000000ffff127224 */ /* 0x000fe200078e000f */
[----:B--2---:R-:W-:Y:S04]  /*68670*/  STL.64 [R1+0x3f28], R4 ;  /* 0x003f280401007387 */ /* 0x004fe80000100a00 */
[----:B---3--:R0:W-:Y:S04]  /*68680*/  STL.64 [R1+0x3f08], R12 ;  /* 0x003f080c01007387 */ /* 0x0081e80000100a00 */
[----:B0-----:R-:W2:Y:S04]  /*68690*/  LDL.LU R12, [R1+0xa0] ;  /* 0x0000a000010c7983 */ /* 0x001ea80000300800 */
[----:B------:R-:W2:Y:S04]  /*686a0*/  LDL.LU R13, [R1+0xa4] ;  /* 0x0000a400010d7983 */ /* 0x000ea80000300800 */
[----:B------:R-:W3:Y:S04]  /*686b0*/  LDL.LU R14, [R1+0xa8] ;  /* 0x0000a800010e7983 */ /* 0x000ee80000300800 */
[----:B------:R-:W3:Y:S04]  /*686c0*/  LDL.LU R15, [R1+0xac] ;  /* 0x0000ac00010f7983 */ /* 0x000ee80000300800 */
[----:B------:R-:W4:Y:S04]  /*686d0*/  LDL.LU R4, [R1+0x170] ;  /* 0x0001700001047983 */ /* 0x000f280000300800 */
[----:B------:R-:W4:Y:S04]  /*686e0*/  LDL.LU R5, [R1+0x174] ;  /* 0x0001740001057983 */ /* 0x000f280000300800 */
[----:B----4-:R0:W-:Y:S04]  /*686f0*/  STL.64 [R1+0x3f40], R4 ;  /* 0x003f400401007387 */ /* 0x0101e80000100a00 */
[----:B------:R-:W4:Y:S04]  /*68700*/  LDL.LU R20, [R1+0x160] ;  /* 0x0001600001147983 */ /* 0x000f280000300800 */
[----:B------:R-:W4:Y:S04]  /*68710*/  LDL.LU R21, [R1+0x164] ;  /* 0x0001640001157983 */ /* 0x000f280000300800 */
[----:B----4-:R1:W-:Y:S04]  /*68720*/  STL.64 [R1+0x3f48], R20 ;  /* 0x003f481401007387 */ /* 0x0103e80000100a00 */
[----:B0-----:R-:W4:Y:S04]  /*68730*/  LDL.LU R4, [R1+0x40] ;  /* 0x0000400001047983 */ /* 0x001f280000300800 */
[----:B------:R-:W4:Y:S04]  /*68740*/  LDL.LU R5, [R1+0x44] ;  /* 0x0000440001057983 */ /* 0x000f280000300800 */
[----:B------:R-:W4:Y:S04]  /*68750*/  LDL.LU R6, [R1+0x48] ;  /* 0x0000480001067983 */ /* 0x000f280000300800 */
[----:B------:R-:W4:Y:S04]  /*68760*/  LDL.LU R7, [R1+0x4c] ;  /* 0x00004c0001077983 */ /* 0x000f280000300800 */
[----:B------:R-:W4:Y:S04]  /*68770*/  LDL.LU R24, [R1+0x150] ;  /* 0x0001500001187983 */ /* 0x000f280000300800 */
[----:B------:R-:W4:Y:S04]  /*68780*/  LDL.LU R25, [R1+0x154] ;  /* 0x0001540001197983 */ /* 0x000f280000300800 */
[----:B-1----:R-:W4:Y:S04]  /*68790*/  LDL.LU R20, [R1+0x30] ;  /* 0x0000300001147983 */ /* 0x002f280000300800 */
[----:B------:R-:W4:Y:S04]  /*687a0*/  LDL.LU R21, [R1+0x34] ;  /* 0x0000340001157983 */ /* 0x000f280000300800 */
        /* <DEDUP_REMOVED lines=14> */
[----:B------:R0:W-:Y:S04]  /*68890*/  STL.64 [R1+0x3ed0], R18 ;  /* 0x003ed01201007387 */ /* 0x0001e80000100a00 */
[----:B------:R1:W-:Y:S01]  /*688a0*/  STL.64 [R1+0x3ec8], R16 ;  /* 0x003ec81001007387 */ /* 0x0003e20000100a00 */
[----:B0-----:R-:W-:-:S02]  /*688b0*/  IMAD.MOV.U32 R18, RZ, RZ, R2 ;  /* 0x000000ffff127224 */ /* 0x001fc400078e0002 */
[----:B------:R-:W-:Y:S02]  /*688c0*/  IMAD.MOV.U32 R19, RZ, RZ, R3 ;  /* 0x000000ffff137224 */ /* 0x000fe400078e0003 */
[----:B-1----:R-:W-:Y:S02]  /*688d0*/  IMAD.MOV.U32 R16, RZ, RZ, R0 ;  /* 0x000000ffff107224 */ /* 0x002fe400078e0000 */
[----:B------:R-:W3:Y:S01]  /*688e0*/  LDL.LU R0, [R1+0x3f6c] ;  /* 0x003f6c0001007983 */ /* 0x000ee20000300800 */
[----:B------:R-:W-:-:S03]  /*688f0*/  IMAD.MOV.U32 R17, RZ, RZ, R29 ;  /* 0x000000ffff117224 */ /* 0x000fc600078e001d */
[----:B------:R-:W2:Y:S04]  /*68900*/  LDL.LU R29, [R1+0x3f68] ;  /* 0x003f6800011d7983 */ /* 0x000ea80000300800 */
[----:B------:R-:W3:Y:S04]  /*68910*/  LDL.LU R2, [R1+0x3f64] ;  /* 0x003f640001027983 */ /* 0x000ee80000300800 */
[----:B------:R-:W3:Y:S04]  /*68920*/  LDL.LU R3, [R1+0x3f60] ;  /* 0x003f600001037983 */ /* 0x000ee80000300800 */
[----:B------:R-:W-:Y:S04]  /*68930*/  STL.64 [R1+0x3ee8], R18 ;  /* 0x003ee81201007387 */ /* 0x000fe80000100a00 */
[----:B------:R0:W-:Y:S04]  /*68940*/  STL.64 [R1+0x3ee0], R16 ;  /* 0x003ee01001007387 */ /* 0x0001e80000100a00 */
[----:B0-----:R-:W2:Y:S04]  /*68950*/  LDL.LU R16, [R1+0xe0] ;  /* 0x0000e00001107983 */ /* 0x001ea80000300800 */
[----:B------:R-:W2:Y:S04]  /*68960*/  LDL.LU R17, [R1+0xe4] ;  /* 0x0000e40001117983 */ /* 0x000ea80000300800 */
[----:B------:R-:W3:Y:S01]  /*68970*/  LDL.LU R18, [R1+0xe8] ;  /* 0x0000e80001127983 */ /* 0x000ee20000300800 */
[----:B------:R-:W-:-:S03]  /*68980*/  IMAD.MOV.U32 R19, RZ, RZ, R28 ;  /* 0x000000ffff137224 */ /* 0x000fc600078e001c */
[----:B------:R-:W2:Y:S01]  /*68990*/  LDL.LU R28, [R1+0x3f5c] ;  /* 0x003f5c00011c7983 */ /* 0x000ea20000300800 */
[----:B----4-:R-:W-:Y:S03]  /*689a0*/  HMMA.16816.F32.BF16 R24, R8, R24, R20 ;  /* 0x000000180818723c */ /* 0x010fe60000041814 */
[----:B---3--:R0:W-:Y:S04]  /*689b0*/  STL.64 [R1+0x3f00], R18 ;  /* 0x003f001201007387 */ /* 0x0081e80000100a00 */
[----:B--2---:R1:W-:Y:S01]  /*689c0*/  STL.64 [R1+0x3ef8], R16 ;  /* 0x003ef81001007387 */ /* 0x0043e20000100a00 */
[----:B0-----:R-:W-:Y:S02]  /*689d0*/  IMAD.MOV.U32 R18, RZ, RZ, R29 ;  /* 0x000000ffff127224 */ /* 0x001fe400078e001d */
[----:B-1----:R-:W-:-:S02]  /*689e0*/  IMAD.MOV.U32 R16, RZ, RZ, R3 ;  /* 0x000000ffff107224 */ /* 0x002fc400078e0003 */
[----:B------:R-:W2:Y:S01]  /*689f0*/  LDL.LU R3, [R1+0x3f58] ;  /* 0x003f580001037983 */ /* 0x000ea20000300800 */
[----:B------:R-:W-:-:S03]  /*68a00*/  IMAD.MOV.U32 R17, RZ, RZ, R2 ;  /* 0x000000ffff117224 */ /* 0x000fc600078e0002 */
[----:B------:R-:W3:Y:S04]  /*68a10*/  LDL.LU R2, [R1+0x3f54] ;  /* 0x003f540001027983 */ /* 0x000ee80000300800 */
[----:B------:R-:W4:Y:S04]  /*68a20*/  LDL.LU R29, [R1+0x3f50] ;  /* 0x003f5000011d7983 */ /* 0x000f280000300800 */
[----:B------:R-:W2:Y:S04]  /*68a30*/  LDL.LU.64 R20, [R1+0x3f48] ;  /* 0x003f480001147983 */ /* 0x000ea80000300a00 */
[----:B------:R-:W-:Y:S04]  /*68a40*/  STL.64 [R1+0x3e08], R26 ;  /* 0x003e081a01007387 */ /* 0x000fe80000100a00 */
[----:B------:R-:W-:Y:S01]  /*68a50*/  STL.64 [R1+0x3e00], R24 ;  /* 0x003e001801007387 */ /* 0x000fe20000100a00 */
[C---:B--2---:R-:W-:Y:S03]  /*68a60*/  HMMA.16816.F32.BF16 R20, R8.reuse, R20, R4 ;  /* 0x000000140814723c */ /* 0x044fe60000041804 */
[----:B------:R-:W2:Y:S03]  /*68a70*/  LDL.LU.64 R4, [R1+0x3f40] ;  /* 0x003f400001047983 */ /* 0x000ea60000300a00 */
[----:B--2---:R-:W-:Y:S01]  /*68a80*/  HMMA.16816.F32.BF16 R4, R8, R4, R12 ;  /* 0x000000040804723c */ /* 0x004fe2000004180c */
        /* <DEDUP_REMOVED lines=10> */
[----:B------:R0:W-:Y:S04]  /*68b30*/  STL.64 [R1], R4 ;  /* 0x0000000401007387 */ /* 0x0001e80000100a00 */
[----:B0-----:R-:W2:Y:S01]  /*68b40*/  LDL.LU.64 R4, [R1+0x3f10] ;  /* 0x003f100001047983 */ /* 0x001ea20000300a00 */
[----:B------:R-:W-:Y:S02]  /*68b50*/  IMAD.MOV.U32 R26, RZ, RZ, R28 ;  /* 0x000000ffff1a7224 */ /* 0x000fe400078e001c */
[----:B------:R-:W-:Y:S02]  /*68b60*/  IMAD.MOV.U32 R27, RZ, RZ, R3 ;  /* 0x000000ffff1b7224 */ /* 0x000fe400078e0003 */
[----:B------:R-:W-:Y:S02]  /*68b70*/  IMAD.MOV.U32 R28, RZ, RZ, R6 ;  /* 0x000000ffff1c7224 */ /* 0x000fe400078e0006 */
[----:B------:R-:W-:-:S02]  /*68b80*/  IMAD.MOV.U32 R3, RZ, RZ, R7 ;  /* 0x000000ffff037224 */ /* 0x000fc400078e0007 */
[----:B--2---:R-:W-:Y:S01]  /*68b90*/  HMMA.16816.F32.BF16 R4, R8, R4, R12 ;  /* 0x000000040804723c */ /* 0x004fe2000004180c */
[----:B------:R-:W2:-:S15]  /*68ba0*/  LDL.LU.64 R12, [R1+0x3f08] ;  /* 0x003f0800010c7983 */ /* 0x000e9e0000300a00 */
[----:B------:R-:W-:-:S07]  /*68bb0*/  NOP ;  /* 0x0000000000007918 */ /* 0x000fce0000000000 */
[----:B------:R0:W-:Y:S04]  /*68bc0*/  STL.64 [R1+0x3de8], R6 ;  /* 0x003de80601007387 */ /* 0x0001e80000100a00 */
[----:B------:R-:W-:Y:S04]  /*68bd0*/  STL.64 [R1+0x3de0], R4 ;  /* 0x003de00401007387 */ /* 0x000fe80000100a00 */
[----:B0-----:R-:W3:Y:S04]  /*68be0*/  LDL.LU R6, [R1+0x178] ;  /* 0x0001780001067983 */ /* 0x001ee80000300800 */
[----:B------:R-:W3:Y:S01]  /*68bf0*/  LDL.LU R7, [R1+0x17c] ;  /* 0x00017c0001077983 */ /* 0x000ee20000300800 */
[----:B------:R-:W-:-:S07]  /*68c00*/  IMAD.MOV.U32 R19, RZ, RZ, R0 ;  /* 0x000000ffff137224 */ /* 0x000fce00078e0000 */
[C---:B--2---:R-:W-:Y:S01]  /*68c10*/  HMMA.16816.F32.BF16 R12, R8.reuse, R12, R16 ;  /* 0x0000000c080c723c */ /* 0x044fe20000041810 */
[----:B---3--:R0:W-:Y:S04]  /*68c20*/  STL.64 [R1+0x3df0], R6 ;  /* 0x003df00601007387 */ /* 0x0081e80000100a00 */
[----:B0-----:R-:W2:Y:S04]  /*68c30*/  LDL.LU R6, [R1+0x168] ;  /* 0x0001680001067983 */ /* 0x001ea80000300800 */
[----:B------:R-:W3:Y:S04]  /*68c40*/  LDL.LU.64 R18, [R1+0x3f00] ;  /* 0x003f000001127983 */ /* 0x000ee80000300a00 */
[----:B------:R-:W3:Y:S10]  /*68c50*/  LDL.LU.64 R16, [R1+0x3ef8] ;  /* 0x003ef80001107983 */ /* 0x000ef40000300a00 */
[----:B------:R0:W-:Y:S04]  /*68c60*/  STL.64 [R1+0x130], R12 ;  /* 0x0001300c01007387 */ /* 0x0001e80000100a00 */
[----:B------:R3:W-:Y:S04]  /*68c70*/  STL.64 [R1+0x138], R14 ;  /* 0x0001380e01007387 */ /* 0x0007e80000100a00 */
[----:B0-----:R-:W3:Y:S02]  /*68c80*/  LDL.LU.64 R12, [R1+0x3ef0] ;  /* 0x003ef000010c7983 */ /* 0x001ee40000300a00 */
[----:B---3--:R-:W-:Y:S02]  /*68c90*/  HMMA.16816.F32.BF16 R12, R8, R12, R16 ;  /* 0x0000000c080c723c */ /* 0x008fe40000041810 */
[----:B------:R-:W3:Y:S04]  /*68ca0*/  LDL.LU.64 R18, [R1+0x3ee8] ;  /* 0x003ee80001127983 */ /* 0x000ee80000300a00 */
[----:B------:R-:W3:-:S15]  /*68cb0*/  LDL.LU.64 R16, [R1+0x3ee0] ;  /* 0x003ee00001107983 */ /* 0x000ede0000300a00 */
[----:B------:R-:W-:-:S02]  /*68cc0*/  NOP ;  /* 0x0000000000007918 */ /* 0x000fc40000000000 */
[----:B------:R0:W-:Y:S04]  /*68cd0*/  STL.64 [R1+0x120], R12 ;  /* 0x0001200c01007387 */ /* 0x0001e80000100a00 */
[----:B0-----:R-:W3:Y:S01]  /*68ce0*/  LDL.LU.64 R12, [R1+0x3ed8] ;  /* 0x003ed800010c7983 */ /* 0x001ee20000300a00 */
[----:B----4-:R-:W-:Y:S02]  /*68cf0*/  IMAD.MOV.U32 R7, RZ, RZ, R29 ;  /* 0x000000ffff077224 */ /* 0x010fe400078e001d */
[----:B------:R-:W-:Y:S02]  /*68d00*/  IMAD.MOV.U32 R29, RZ, RZ, R14 ;  /* 0x000000ffff1d7224 */ /* 0x000fe400078e000e */
[----:B------:R-:W-:Y:S02]  /*68d10*/  IMAD.MOV.U32 R0, RZ, RZ, R15 ;  /* 0x000000ffff007224 */ /* 0x000fe400078e000f */
[----:B---3--:R-:W-:Y:S01]  /*68d20*/  HMMA.16816.F32.BF16 R12, R8, R12, R16 ;  /* 0x0000000c080c723c */ /* 0x008fe20000041810 */
[----:B------:R-:W3:Y:S04]  /*68d30*/  LDL.LU.64 R18, [R1+0x3ed0] ;  /* 0x003ed00001127983 */ /* 0x000ee80000300a00 */
[----:B------:R-:W3:-:S15]  /*68d40*/  LDL.LU.64 R16, [R1+0x3ec8] ;  /* 0x003ec80001107983 */ /* 0x000ede0000300a00 */
[----:B------:R-:W-:-:S03]  /*68d50*/  NOP ;  /* 0x0000000000007918 */ /* 0x000fc60000000000 */
        /* <DEDUP_REMOVED lines=47> */
[----:B------:R-:W3:Y:S04]  /*69050*/  LDL.LU.64 R16, [R1+0x3e20] ;  /* 0x003e200001107983 */ /* 0x000ee80000300a00 */
[----:B-1----:R-:W3:Y:S04]  /*69060*/  LDL.LU.64 R14, [R1+0x3e18] ;  /* 0x003e1800010e7983 */ /* 0x002ee80000300a00 */
[----:B------:R-:W3:Y:S09]  /*69070*/  LDL.LU.64 R12, [R1+0x3e10] ;  /* 0x003e1000010c7983 */ /* 0x000ef20000300a00 */
[----:B------:R-:W-:Y:S04]  /*69080*/  STL.64 [R1+0x90], R8 ;  /* 0x0000900801007387 */ /* 0x000fe80000100a00 */
[----:B------:R0:W-:Y:S04]  /*69090*/  STL.64 [R1+0x98], R10 ;  /* 0x0000980a01007387 */ /* 0x0001e80000100a00 */
[----:B0-----:R-:W4:Y:S04]  /*690a0*/  LDL.LU R10, [R1+0x158] ;  /* 0x00015800010a7983 */ /* 0x001f280000300800 */
[----:B------:R-:W4:Y:S01]  /*690b0*/  LDL.LU R11, [R1+0x15c] ;  /* 0x00015c00010b7983 */ /* 0x000f220000300800 */
[C---:B---3--:R-:W-:Y:S03]  /*690c0*/  HMMA.16816.F32.BF16 R16, R12.reuse, R26, R16 ;  /* 0x0000001a0c10723c */ /* 0x048fe60000041810 */
[----:B------:R-:W4:Y:S04]  /*690d0*/  LDL.LU.64 R26, [R1+0x3e08] ;  /* 0x003e0800011a7983 */ /* 0x000f280000300a00 */
[----:B------:R-:W4:Y:S01]  /*690e0*/  LDL.LU.64 R24, [R1+0x3e00] ;  /* 0x003e000001187983 */ /* 0x000f220000300a00 */
[----:B--2---:R-:W-:Y:S07]  /*690f0*/  HMMA.16816.F32.BF16 R4, R12, R6, R20 ;  /* 0x000000060c04723c */ /* 0x004fee0000041814 */
[----:B------:R-:W-:-:S08]  /*69100*/  IMAD.MOV.U32 R23, RZ, RZ, R2 ;  /* 0x000000ffff177224 */ /* 0x000fd000078e0002 */
[----:B------:R0:W-:Y:S04]  /*69110*/  STL.64 [R1+0x80], R16 ;  /* 0x0000801001007387 */ /* 0x0001e80000100a00 */
[----:B------:R-:W-:Y:S04]  /*69120*/  STL.64 [R1+0x88], R18 ;  /* 0x0000881201007387 */ /* 0x000fe80000100a00 */
[----:B0-----:R-:W2:Y:S01]  /*69130*/  LDL R17, [R1+0x334] ;  /* 0x0003340001117983 */ /* 0x001ea20000100800 */
[----:B----4-:R-:W-:Y:S03]  /*69140*/  HMMA.16816.F32.BF16 R8, R12, R10, R24 ;  /* 0x0000000a0c08723c */ /* 0x010fe60000041818 */
[----:B------:R-:W3:-:S15]  /*69150*/  LDL.LU R26, [R1+0x198] ;  /* 0x00019800011a7983 */ /* 0x000ede0000300800 */
[----:B------:R-:W-:-:S05]  /*69160*/  NOP ;  /* 0x0000000000007918 */ /* 0x000fca0000000000 */
[----:B------:R-:W-:Y:S04]  /*69170*/  STL.64 [R1+0x70], R8 ;  /* 0x0000700801007387 */ /* 0x000fe80000100a00 */
[----:B------:R-:W-:Y:S04]  /*69180*/  STL.64 [R1+0x78], R10 ;  /* 0x0000780a01007387 */ /* 0x000fe80000100a00 */
[----:B------:R-:W3:Y:S04]  /*69190*/  LDL.LU R27, [R1+0x19c] ;  /* 0x00019c00011b7983 */ /* 0x000ee80000300800 */
[----:B------:R-:W4:Y:S04]  /*691a0*/  LDL.LU R22, [R1+0x188] ;  /* 0x0001880001167983 */ /* 0x000f280000300800 */
[----:B------:R-:W-:Y:S04]  /*691b0*/  STL.64 [R1+0x60], R4 ;  /* 0x0000600401007387 */ /* 0x000fe80000100a00 */
[----:B------:R-:W-:Y:S04]  /*691c0*/  STL.64 [R1+0x68], R6 ;  /* 0x0000680601007387 */ /* 0x000fe80000100a00 */
[----:B------:R-:W3:Y:S04]  /*691d0*/  LDL.LU R2, [R1+0x3df8] ;  /* 0x003df80001027983 */ /* 0x000ee80000300800 */
[----:B--2---:R-:W0:Y:S04]  /*691e0*/  LDSM.16.MT88.4 R8, [R17+0x40c00] ;  /* 0x040c00001108783b */ /* 0x004e280000004200 */
[----:B0-----:R0:W-:Y:S04]  /*691f0*/  STL [R1+0x3d3c], R8 ;  /* 0x003d3c0801007387 */ /* 0x0011e80000100800 */
[----:B------:R1:W-:Y:S04]  /*69200*/  STL [R1+0x3d38], R9 ;  /* 0x003d380901007387 */ /* 0x0003e80000100800 */
[----:B------:R2:W-:Y:S04]  /*69210*/  STL [R1+0x3d34], R10 ;  /* 0x003d340a01007387 */ /* 0x0005e80000100800 */
[----:B------:R2:W-:Y:S04]  /*69220*/  STL [R1+0x3d30], R11 ;  /* 0x003d300b01007387 */ /* 0x0005e80000100800 */
[----:B0-----:R-:W4:Y:S04]  /*69230*/  LDL.LU R8, [R1+0x10] ;  /* 0x0000100001087983 */ /* 0x001f280000300800 */
[----:B-1----:R-:W4:Y:S04]  /*69240*/  LDL.LU R9, [R1+0x14] ;  /* 0x0000140001097983 */ /* 0x002f280000300800 */
[----:B--2---:R-:W4:Y:S04]  /*69250*/  LDL.LU R10, [R1+0x18] ;  /* 0x00001800010a7983 */ /* 0x004f280000300800 */
[----:B------:R-:W4:Y:S04]  /*69260*/  LDL.LU R11, [R1+0x1c] ;  /* 0x00001c00010b7983 */ /* 0x000f280000300800 */
[----:B---3--:R-:W0:Y:S04]  /*69270*/  LDSM.16.M88.4 R4, [R2+UR6+0x80] ;  /* 0x000080060204783b */ /* 0x008e280008000200 */
[----:B0-----:R-:W-:Y:S04]  /*69280*/  STL.64 [R1+0x140], R4 ;  /* 0x0001400401007387 */ /* 0x001fe80000100a00 */
[----:B------:R-:W-:Y:S04]  /*69290*/  STL.64 [R1+0x148], R6 ;  /* 0x0001480601007387 */ /* 0x000fe80000100a00 */
[----:B------:R-:W0:Y:S04]  /*692a0*/  LDSM.16.M88.4 R4, [R2+UR6+0x4080] ;  /* 0x004080060204783b */ /* 0x000e280008000200 */
[----:B0-----:R-:W-:Y:S04]  /*692b0*/  STL.64 [R1+0x150], R4 ;  /* 0x0001500401007387 */ /* 0x001fe80000100a00 */
[----:B------:R-:W-:Y:S04]  /*692c0*/  STL.64 [R1+0x158], R6 ;  /* 0x0001580601007387 */ /* 0x000fe80000100a00 */
[----:B------:R-:W0:Y:S04]  /*692d0*/  LDSM.16.M88.4 R4, [R2+UR6+0x8080] ;  /* 0x008080060204783b */ /* 0x000e280008000200 */
[----:B0-----:R-:W-:Y:S04]  /*692e0*/  STL.64 [R1+0x160], R4 ;  /* 0x0001600401007387 */ /* 0x001fe80000100a00 */
[----:B------:R0:W-:Y:S04]  /*692f0*/  STL.64 [R1+0x168], R6 ;  /* 0x0001680601007387 */ /* 0x0001e80000100a00 */
[----:B0-----:R-:W4:Y:S02]  /*69300*/  LDL.LU.64 R6, [R1+0x3df0] ;  /* 0x003df00001067983 */ /* 0x001f240000300a00 */
[----:B----4-:R-:W-:-:S15]  /*69310*/  HMMA.16816.F32.BF16 R4, R12, R6, R8 ;  /* 0x000000060c04723c */ /* 0x010fde0000041808 */
[----:B------:R-:W-:-:S09]  /*69320*/  NOP ;  /* 0x0000000000007918 */ /* 0x000fd20000000000 */
[----:B------:R-:W-:Y:S01]  /*69330*/  IMAD.MOV.U32 R10, RZ, RZ, R7 ;  /* 0x000000ffff0a7224 */ /* 0x000fe200078e0007 */
[----:B------:R0:W-:Y:S01]  /*69340*/  STL [R1+0x50], R4 ;  /* 0x0000500401007387 */ /* 0x0001e20000100800 */
[----:B------:R-:W-:Y:S02]  /*69350*/  IMAD.MOV.U32 R9, RZ, RZ, R6 ;  /* 0x000000ffff097224 */ /* 0x000fe400078e0006 */
[----:B------:R-:W-:Y:S01]  /*69360*/  IMAD.MOV.U32 R8, RZ, RZ, R5 ;  /* 0x000000ffff087224 */ /* 0x000fe200078e0005 */
[----:B------:R-:W2:Y:S04]  /*69370*/  LDL.LU.64 R6, [R1+0x3de8] ;  /* 0x003de80001067983 */ /* 0x000ea80000300a00 */
[----:B0-----:R-:W2:Y:S04]  /*69380*/  LDL.LU.64 R4, [R1+0x3de0] ;  /* 0x003de00001047983 */ /* 0x001ea80000300a00 */
[----:B------:R-:W-:Y:S04]  /*69390*/  STL [R1+0x3d48], R10 ;  /* 0x003d480a01007387 */ /* 0x000fe80000100800 */
[----:B------:R-:W-:Y:S04]  /*693a0*/  STL [R1+0x3d44], R9 ;  /* 0x003d440901007387 */ /* 0x000fe80000100800 */
[----:B------:R0:W-:Y:S04]  /*693b0*/  STL [R1+0x3d40], R8 ;  /* 0x003d400801007387 */ /* 0x0001e80000100800 */
[----:B0-----:R-:W3:Y:S04]  /*693c0*/  LDL.LU R8, [R1] ;  /* 0x0000000001087983 */ /* 0x001ee80000300800 */
[----:B------:R-:W3:Y:S01]  /*693d0*/  LDL.LU R9, [R1+0x4] ;  /* 0x0000040001097983 */ /* 0x000ee20000300800 */
[----:B------:R-:W-:-:S02]  /*693e0*/  IMAD.MOV.U32 R10, RZ, RZ, R28 ;  /* 0x000000ffff0a7224 */ /* 0x000fc400078e001c */
[----:B------:R-:W-:Y:S01]  /*693f0*/  IMAD.MOV.U32 R11, RZ, RZ, R3 ;  /* 0x000000ffff0b7224 */ /* 0x000fe200078e0003 */
[C---:B--2---:R-:W-:Y:S01]  /*69400*/  HMMA.16816.F32.BF16 R4, R12.reuse, R26, R4 ;  /* 0x0000001a0c04723c */ /* 0x044fe20000041804 */
[----:B------:R-:W-:Y:S05]  /*69410*/  LDSM.16.M88.4 R24, [R2+UR6+0x14080] ;  /* 0x014080060218783b */ /* 0x000fea0008000200 */
[----:B---3--:R-:W-:-:S15]  /*69420*/  HMMA.16816.F32.BF16 R20, R12, R22, R8 ;  /* 0x000000160c14723c */ /* 0x008fde0000041808 */
[----:B------:R-:W-:-:S03]  /*69430*/  NOP ;  /* 0x0000000000007918 */ /* 0x000fc60000000000 */
[----:B------:R-:W-:Y:S02]  /*69440*/  IMAD.MOV.U32 R10, RZ, RZ, R5 ;  /* 0x000000ffff0a7224 */ /* 0x000fe400078e0005 */
[----:B------:R-:W-:Y:S02]  /*69450*/  IMAD.MOV.U32 R9, RZ, RZ, R6 ;  /* 0x000000ffff097224 */ /* 0x000fe400078e0006 */
[----:B------:R-:W-:Y:S01]  /*69460*/  IMAD.MOV.U32 R8, RZ, RZ, R7 ;  /* 0x000000ffff087224 */ /* 0x000fe200078e0007 */
[----:B------:R-:W-:Y:S04]  /*69470*/  STL.64 [R1+0x40], R20 ;  /* 0x0000401401007387 */ /* 0x000fe80000100a00 */
[----:B------:R-:W-:Y:S04]  /*69480*/  STL.64 [R1+0x48], R22 ;  /* 0x0000481601007387 */ /* 0x000fe80000100a00 */
[----:B------:R-:W-:Y:S04]  /*69490*/  STL [R1+0x30], R4 ;  /* 0x0000300401007387 */ /* 0x000fe80000100800 */
[----:B------:R-:W0:Y:S04]  /*694a0*/  LDSM.16.M88.4 R4, [R2+UR6+0xc080] ;  /* 0x00c080060204783b */ /* 0x000e280008000200 */
[----:B------:R1:W-:Y:S04]  /*694b0*/  STL [R1+0x3d54], R8 ;  /* 0x003d540801007387 */ /* 0x0003e80000100800 */
[----:B------:R-:W-:Y:S04]  /*694c0*/  STL [R1+0x3d50], R10 ;  /* 0x003d500a01007387 */ /* 0x000fe80000100800 */
[----:B------:R2:W-:Y:S01]  /*694d0*/  STL [R1+0x3d4c], R9 ;  /* 0x003d4c0901007387 */ /* 0x0005e20000100800 */
[----:B0-----:R-:W-:-:S03]  /*694e0*/  IMAD.MOV.U32 R28, RZ, RZ, R6 ;  /* 0x000000ffff1c7224 */ /* 0x001fc600078e0006 */
[----:B------:R-:W-:Y:S01]  /*694f0*/  STL.64 [R1+0x170], R4 ;  /* 0x0001700401007387 */ /* 0x000fe20000100a00 */
[----:B------:R-:W-:-:S03]  /*69500*/  IMAD.MOV.U32 R3, RZ, RZ, R7 ;  /* 0x000000ffff037224 */ /* 0x000fc600078e0007 */
[----:B------:R-:W0:Y:S04]  /*69510*/  LDSM.16.M88.4 R4, [R2+UR6+0x10080] ;  /* 0x010080060204783b */ /* 0x000e280008000200 */
[----:B------:R-:W3:Y:S04]  /*69520*/  LDL.LU R22, [R1+0x1a8] ;  /* 0x0001a80001167983 */ /* 0x000ee80000300800 */
[----:B------:R-:W3:Y:S04]  /*69530*/  LDL.LU R23, [R1+0x1ac] ;  /* 0x0001ac0001177983 */ /* 0x000ee80000300800 */
[----:B-1----:R-:W3:Y:S04]  /*69540*/  LDL.LU R8, [R1+0x130] ;  /* 0x0001300001087983 */ /* 0x002ee80000300800 */
[----:B--2---:R-:W3:Y:S04]  /*69550*/  LDL.LU R9, [R1+0x134] ;  /* 0x0001340001097983 */ /* 0x004ee80000300800 */
[----:B------:R-:W3:Y:S04]  /*69560*/  LDL.LU R10, [R1+0x138] ;  /* 0x00013800010a7983 */ /* 0x000ee80000300800 */
[----:B------:R-:W3:Y:S04]  /*69570*/  LDL.LU R11, [R1+0x13c] ;  /* 0x00013c00010b7983 */ /* 0x000ee80000300800 */
[----:B------:R-:W-:Y:S04]  /*69580*/  STL [R1+0x3bd0], R3 ;  /* 0x003bd00301007387 */ /* 0x000fe80000100800 */
[----:B------:R-:W-:Y:S04]  /*69590*/  STL [R1+0x3bcc], R28 ;  /* 0x003bcc1c01007387 */ /* 0x000fe80000100800 */
[----:B0-----:R-:W-:Y:S04]  /*695a0*/  STL.64 [R1+0x180], R4 ;  /* 0x0001800401007387 */ /* 0x001fe80000100a00 */
[----:B------:R-:W-:Y:S04]  /*695b0*/  STL.64 [R1+0x188], R6 ;  /* 0x0001880601007387 */ /* 0x000fe80000100a00 */
[----:B------:R-:W0:Y:S04]  /*695c0*/  LDSM.16.M88.4 R4, [R2+UR6+0x18080] ;  /* 0x018080060204783b */ /* 0x000e280008000200 */
[----:B------:R-:W2:Y:S04]  /*695d0*/  LDL.LU R18, [R1+0x1c8] ;  /* 0x0001c80001127983 */ /* 0x000ea80000300800 */
[----:B------:R1:W-:Y:S04]  /*695e0*/  STL.64 [R1+0x190], R24 ;  /* 0x0001901801007387 */ /* 0x0003e80000100a00 */
[----:B------:R-:W-:Y:S04]  /*695f0*/  STL.64 [R1+0x198], R26 ;  /* 0x0001981a01007387 */ /* 0x000fe80000100a00 */
[----:B0-----:R-:W-:Y:S04]  /*69600*/  STL.64 [R1+0x1b0], R4 ;  /* 0x0001b00401007387 */ /* 0x001fe80000100a00 */
[----:B------:R-:W-:Y:S04]  /*69610*/  STL.64 [R1+0x1b8], R6 ;  /* 0x0001b80601007387 */ /* 0x000fe80000100a00 */
[----:B------:R-:W0:Y:S04]  /*69620*/  LDSM.16.M88.4 R4, [R2+UR6+0x1c080] ;  /* 0x01c080060204783b */ /* 0x000e280008000200 */
[----:B------:R-:W2:Y:S04]  /*69630*/  LDL.LU R19, [R1+0x1cc] ;  /* 0x0001cc0001137983 */ /* 0x000ea80000300800 */
[----:B-1----:R-:W2:Y:S04]  /*69640*/  LDL.LU R24, [R1+0x120] ;  /* 0x0001200001187983 */ /* 0x002ea80000300800 */
[----:B------:R-:W2:Y:S04]  /*69650*/  LDL.LU R25, [R1+0x124] ;  /* 0x0001240001197983 */ /* 0x000ea80000300800 */
[----:B0-----:R-:W-:Y:S04]  /*69660*/  STL.64 [R1+0x1e0], R4 ;  /* 0x0001e00401007387 */ /* 0x001fe80000100a00 */
[----:B------:R-:W-:Y:S04]  /*69670*/  STL.64 [R1+0x1e8], R6 ;  /* 0x0001e80601007387 */ /* 0x000fe80000100a00 */
[----:B------:R-:W0:Y:S04]  /*69680*/  LDSM.16.M88.4 R4, [R2+UR6+0x20080] ;  /* 0x020080060204783b */ /* 0x000e280008000200 */
        /* <DEDUP_REMOVED lines=8> */
[----:B------:R-:W0:Y:S01]  /*69710*/  LDSM.16.M88.4 R4, [R2+UR6+0x2c080] ;  /* 0x02c080060204783b */ /* 0x000e220008000200 */
[----:B------:R-:W-:-:S02]  /*69720*/  IMAD.MOV.U32 R26, RZ, RZ, R29 ;  /* 0x000000ffff1a7224 */ /* 0x000fc400078e001d */
[----:B0-----:R-:W-:Y:S01]  /*69730*/  IMAD.MOV.U32 R29, RZ, RZ, R4 ;  /* 0x000000ffff1d7224 */ /* 0x001fe200078e0004 */
[----:B------:R-:W-:Y:S01]  /*69740*/  STL.64 [R1+0x288], R6 ;  /* 0x0002880601007387 */ /* 0x000fe20000100a00 */
[----:B------:R-:W-:-:S03]  /*69750*/  IMAD.MOV.U32 R28, RZ, RZ, R5 ;  /* 0x000000ffff1c7224 */ /* 0x000fc600078e0005 */
[----:B------:R-:W0:Y:S01]  /*69760*/  LDSM.16.M88.4 R4, [R2+UR6+0x30080] ;  /* 0x030080060204783b */ /* 0x000e220008000200 */
[----:B------:R-:W-:-:S03]  /*69770*/  IMAD.MOV.U32 R27, RZ, RZ, R0 ;  /* 0x000000ffff1b7224 */ /* 0x000fc600078e0000 */
[----:B------:R-:W-:Y:S04]  /*69780*/  STL [R1+0x3d5c], R28 ;  /* 0x003d5c1c01007387 */ /* 0x000fe80000100800 */
[----:B------:R-:W-:Y:S01]  /*69790*/  STL [R1+0x3d58], R29 ;  /* 0x003d581d01007387 */ /* 0x000fe20000100800 */
[----:B0-----:R-:W-:-:S03]  /*697a0*/  IMAD.MOV.U32 R3, RZ, RZ, R4 ;  /* 0x000000ffff037224 */ /* 0x001fc600078e0004 */
[----:B------:R-:W-:Y:S01]  /*697b0*/  STL.64 [R1+0x298], R6 ;  /* 0x0002980601007387 */ /* 0x000fe20000100a00 */
[----:B------:R-:W-:-:S03]  /*697c0*/  IMAD.MOV.U32 R0, RZ, RZ, R5 ;  /* 0x000000ffff007224 */ /* 0x000fc600078e0005 */
[----:B------:R-:W0:Y:S04]  /*697d0*/  LDSM.16.M88.4 R4, [R2+UR6+0x34080] ;  /* 0x034080060204783b */ /* 0x000e280008000200 */
[----:B------:R-:W-:Y:S04]  /*697e0*/  STL [R1+0x3d64], R0 ;  /* 0x003d640001007387 */ /* 0x000fe80000100800 */
[----:B------:R-:W-:Y:S04]  /*697f0*/  STL [R1+0x3d60], R3 ;  /* 0x003d600301007387 */ /* 0x000fe80000100800 */
[----:B0-----:R-:W-:Y:S04]  /*69800*/  STL.64 [R1+0x2a0], R4 ;  /* 0x0002a00401007387 */ /* 0x001fe80000100a00 */
[----:B------:R-:W-:Y:S04]  /*69810*/  STL.64 [R1+0x2a8], R6 ;  /* 0x0002a80601007387 */ /* 0x000fe80000100a00 */
[----:B------:R-:W0:Y:S04]  /*69820*/  LDSM.16.M88.4 R4, [R2+UR6+0x38080] ;  /* 0x038080060204783b */ /* 0x000e280008000200 */
[----:B0-----:R-:W-:Y:S04]  /*69830*/  STL.64 [R1+0x2b0], R4 ;  /* 0x0002b00401007387 */ /* 0x001fe80000100a00 */
[----:B------:R-:W-:Y:S04]  /*69840*/  STL.64 [R1+0x2b8], R6 ;  /* 0x0002b80601007387 */ /* 0x000fe80000100a00 */
[----:B------:R-:W0:Y:S04]  /*69850*/  LDSM.16.M88.4 R4, [R2+UR6+0x3c080] ;  /* 0x03c080060204783b */ /* 0x000e280008000200 */
[----:B------:R-:W-:Y:S01]  /*69860*/  STL [R1+0x3938], R2 ;  /* 0x0039380201007387 */ /* 0x000fe20000100800 */
[----:B---3--:R-:W-:Y:S03]  /*69870*/  HMMA.16816.F32.BF16 R20, R12, R22, R8 ;  /* 0x000000160c14723c */ /* 0x008fe60000041808 */
[----:B0-----:R-:W-:Y:S04]  /*69880*/  STL.64 [R1+0x2c0], R4 ;  /* 0x0002c00401007387 */ /* 0x001fe80000100a00 */
[----:B------:R-:W-:Y:S04]  /*69890*/  STL.64 [R1+0x2c8], R6 ;  /* 0x0002c80601007387 */ /* 0x000fe80000100a00 */
[----:B------:R-:W0:-:S13]  /*698a0*/  LDSM.16.MT88.4 R4, [R17+0x40e00] ;  /* 0x040e00001104783b */ /* 0x000e1a0000004200 */
[----:B------:R-:W-:Y:S02]  /*698b0*/  IMAD.MOV.U32 R9, RZ, RZ, R23 ;  /* 0x000000ffff097224 */ /* 0x000fe400078e0017 */
[----:B------:R-:W-:Y:S02]  /*698c0*/  IMAD.MOV.U32 R10, RZ, RZ, R22 ;  /* 0x000000ffff0a7224 */ /* 0x000fe400078e0016 */
[----:B------:R-:W-:Y:S02]  /*698d0*/  IMAD.MOV.U32 R8, RZ, RZ, R21 ;  /* 0x000000ffff087224 */ /* 0x000fe400078e0015 */
[----:B------:R-:W-:Y:S01]  /*698e0*/  IMAD.MOV.U32 R29, RZ, RZ, R20 ;  /* 0x000000ffff1d7224 */ /* 0x000fe200078e0014 */
[----:B0-----:R-:W-:Y:S04]  /*698f0*/  STL.64 [R1+0x3be8], R6 ;  /* 0x003be80601007387 */ /* 0x001fe80000100a00 */
[----:B------:R2:W-:Y:S02]  /*69900*/  STL.64 [R1+0x3be0], R4 ;  /* 0x003be00401007387 */ /* 0x0005e40000100a00 */
[----:B--2---:R-:W-:Y:S02]  /*69910*/  HMMA.16816.F32.BF16 R4, R12, R18, R24 ;  /* 0x000000120c04723c */ /* 0x004fe40000041818 */
[----:B------:R-:W-:Y:S04]  /*69920*/  STL [R1+0x3d74], R9 ;  /* 0x003d740901007387 */ /* 0x000fe80000100800 */
[----:B------:R-:W-:Y:S04]  /*69930*/  STL [R1+0x3d70], R10 ;  /* 0x003d700a01007387 */ /* 0x000fe80000100800 */
[----:B------:R-:W-:Y:S04]  /*69940*/  STL [R1+0x3d6c], R8 ;  /* 0x003d6c0801007387 */ /* 0x000fe80000100800 */
[----:B------:R-:W-:Y:S09]  /*69950*/  STL [R1+0x3d68], R29 ;  /* 0x003d681d01007387 */ /* 0x000ff20000100800 */
[----:B------:R-:W-:Y:S01]  /*69960*/  STL [R1+0x10], R4 ;  /* 0x0000100401007387 */ /* 0x000fe20000100800 */
[----:B------:R-:W-:-:S02]  /*69970*/  IMAD.MOV.U32 R3, RZ, RZ, R6 ;  /* 0x000000ffff037224 */ /* 0x000fc400078e0006 */
[----:B------:R-:W-:Y:S01]  /*69980*/  IMAD.MOV.U32 R28, RZ, RZ, R7 ;  /* 0x000000ffff1c7224 */ /* 0x000fe200078e0007 */
        /* <DEDUP_REMOVED lines=8> */
[----:B------:R-:W3:Y:S04]  /*69a10*/  LDL.LU R22, [R1+0x218] ;  /* 0x0002180001167983 */ /* 0x000ee80000300800 */
[----:B------:R-:W3:Y:S04]  /*69a20*/  LDL.LU R23, [R1+0x21c] ;  /* 0x00021c0001177983 */ /* 0x000ee80000300800 */
[----:B------:R-:W4:Y:S04]  /*69a30*/  LDL.LU R10, [R1+0x1d8] ;  /* 0x0001d800010a7983 */ /* 0x000f280000300800 */
[----:B------:R-:W4:Y:S04]  /*69a40*/  LDL.LU R11, [R1+0x1dc] ;  /* 0x0001dc00010b7983 */ /* 0x000f280000300800 */
[----:B---3--:R-:W-:Y:S04]  /*69a50*/  STL.64 [R1+0x3db8], R22 ;  /* 0x003db81601007387 */ /* 0x008fe80000100a00 */
[----:B------:R-:W3:Y:S04]  /*69a60*/  LDL.LU R18, [R1+0x208] ;  /* 0x0002080001127983 */ /* 0x000ee80000300800 */
[----:B------:R-:W3:Y:S04]  /*69a70*/  LDL.LU R19, [R1+0x20c] ;  /* 0x00020c0001137983 */ /* 0x000ee80000300800 */
[----:B---3--:R0:W-:Y:S04]  /*69a80*/  STL.64 [R1+0x3dc0], R18 ;  /* 0x003dc01201007387 */ /* 0x0081e80000100a00 */
[----:B0-----:R-:W3:Y:S04]  /*69a90*/  LDL.LU R18, [R1+0x1f8] ;  /* 0x0001f80001127983 */ /* 0x001ee80000300800 */
[----:B------:R-:W3:Y:S04]  /*69aa0*/  LDL.LU R19, [R1+0x1fc] ;  /* 0x0001fc0001137983 */ /* 0x000ee80000300800 */
[----:B---3--:R0:W-:Y:S04]  /*69ab0*/  STL.64 [R1+0x3dd8], R18 ;  /* 0x003dd81201007387 */ /* 0x0081e80000100a00 */
[----:B------:R-:W4:Y:S04]  /*69ac0*/  LDL.LU R16, [R1+0x110] ;  /* 0x0001100001107983 */ /* 0x000f280000300800 */
[----:B------:R-:W4:Y:S04]  /*69ad0*/  LDL.LU R17, [R1+0x114] ;  /* 0x0001140001117983 */ /* 0x000f280000300800 */
[----:B0-----:R-:W4:Y:S04]  /*69ae0*/  LDL.LU R18, [R1+0x118] ;  /* 0x0001180001127983 */ /* 0x001f280000300800 */
[----:B------:R-:W4:Y:S04]  /*69af0*/  LDL.LU R19, [R1+0x11c] ;  /* 0x00011c0001137983 */ /* 0x000f280000300800 */
[----:B------:R-:W3:Y:S04]  /*69b00*/  LDL.LU R20, [R1+0xb0] ;  /* 0x0000b00001147983 */ /* 0x000ee80000300800 */
[----:B------:R-:W3:Y:S04]  /*69b10*/  LDL.LU R21, [R1+0xb4] ;  /* 0x0000b40001157983 */ /* 0x000ee80000300800 */
[----:B------:R-:W2:Y:S04]  /*69b20*/  LDL.LU R22, [R1+0xb8] ;  /* 0x0000b80001167983 */ /* 0x000ea80000300800 */
[----:B------:R-:W2:Y:S04]  /*69b30*/  LDL.LU R23, [R1+0xbc] ;  /* 0x0000bc0001177983 */ /* 0x000ea80000300800 */
[----:B--2---:R-:W-:Y:S04]  /*69b40*/  STL.64 [R1+0x3dd0], R22 ;  /* 0x003dd01601007387 */ /* 0x004fe80000100a00 */
[----:B---3--:R0:W-:Y:S04]  /*69b50*/  STL.64 [R1+0x3dc8], R20 ;  /* 0x003dc81401007387 */ /* 0x0081e80000100a00 */
[----:B0-----:R-:W2:Y:S04]  /*69b60*/  LDL.LU R20, [R1+0xf0] ;  /* 0x0000f00001147983 */ /* 0x001ea80000300800 */
[----:B------:R-:W2:Y:S04]  /*69b70*/  LDL.LU R21, [R1+0xf4] ;  /* 0x0000f40001157983 */ /* 0x000ea80000300800 */
[----:B------:R-:W2:Y:S04]  /*69b80*/  LDL.LU R22, [R1+0xf8] ;  /* 0x0000f80001167983 */ /* 0x000ea80000300800 */
[----:B------:R-:W2:Y:S04]  /*69b90*/  LDL.LU R23, [R1+0xfc] ;  /* 0x0000fc0001177983 */ /* 0x000ea80000300800 */
[----:B------:R-:W-:Y:S04]  /*69ba0*/  STL.64 [R1+0x3da8], R6 ;  /* 0x003da80601007387 */ /* 0x000fe80000100a00 */
[----:B------:R-:W3:Y:S04]  /*69bb0*/  LDL.LU R26, [R1+0x228] ;  /* 0x00022800011a7983 */ /* 0x000ee80000300800 */
[----:B------:R-:W3:Y:S01]  /*69bc0*/  LDL.LU R27, [R1+0x22c] ;  /* 0x00022c00011b7983 */ /* 0x000ee20000300800 */
[----:B----4-:R-:W-:Y:S01]  /*69bd0*/  HMMA.16816.F32.BF16 R16, R12, R10, R16 ;  /* 0x0000000a0c10723c */ /* 0x010fe20000041810 */
[----:B------:R-:W-:-:S15]  /*69be0*/  IMAD.MOV.U32 R0, RZ, RZ, R5 ;  /* 0x000000ffff007224 */ /* 0x000fde00078e0005 */
[----:B------:R-:W-:-:S08]  /*69bf0*/  NOP ;  /* 0x0000000000007918 */ /* 0x000fd00000000000 */
[----:B------:R-:W-:Y:S02]  /*69c00*/  IMAD.MOV.U32 R8, RZ, RZ, R18 ;  /* 0x000000ffff087224 */ /* 0x000fe400078e0012 */
[----:B------:R-:W-:Y:S01]  /*69c10*/  IMAD.MOV.U32 R29, RZ, RZ, R19 ;  /* 0x000000ffff1d7224 */ /* 0x000fe200078e0013 */
[----:B---3--:R0:W-:Y:S04]  /*69c20*/  STL.64 [R1+0x3db0], R26 ;  /* 0x003db01a01007387 */ /* 0x0081e80000100a00 */
[----:B------:R-:W3:Y:S04]  /*69c30*/  LDL.LU R24, [R1+0xe0] ;  /* 0x0000e00001187983 */ /* 0x000ee80000300800 */
[----:B------:R-:W3:Y:S04]  /*69c40*/  LDL.LU R25, [R1+0xe4] ;  /* 0x0000e40001197983 */ /* 0x000ee80000300800 */
[----:B0-----:R-:W3:Y:S04]  /*69c50*/  LDL.LU R26, [R1+0xe8] ;  /* 0x0000e800011a7983 */ /* 0x001ee80000300800 */
[----:B------:R-:W3:Y:S04]  /*69c60*/  LDL.LU R27, [R1+0xec] ;  /* 0x0000ec00011b7983 */ /* 0x000ee80000300800 */
[----:B------:R-:W4:Y:S04]  /*69c70*/  LDL.LU R4, [R1+0xd0] ;  /* 0x0000d00001047983 */ /* 0x000f280000300800 */
[----:B------:R-:W4:Y:S04]  /*69c80*/  LDL.LU R5, [R1+0xd4] ;  /* 0x0000d40001057983 */ /* 0x000f280000300800 */
[----:B------:R-:W4:Y:S04]  /*69c90*/  LDL.LU R6, [R1+0xd8] ;  /* 0x0000d80001067983 */ /* 0x000f280000300800 */
[----:B------:R-:W4:Y:S04]  /*69ca0*/  LDL.LU R7, [R1+0xdc] ;  /* 0x0000dc0001077983 */ /* 0x000f280000300800 */
[----:B------:R-:W-:Y:S04]  /*69cb0*/  STL [R1+0x3d80], R28 ;  /* 0x003d801c01007387 */ /* 0x000fe80000100800 */
[----:B------:R-:W-:Y:S04]  /*69cc0*/  STL [R1+0x3d7c], R3 ;  /* 0x003d7c0301007387 */ /* 0x000fe80000100800 */
[----:B------:R-:W-:Y:S04]  /*69cd0*/  STL [R1+0x3d78], R0 ;  /* 0x003d780001007387 */ /* 0x000fe80000100800 */
[----:B------:R-:W2:Y:S01]  /*69ce0*/  LDL.LU.64 R18, [R1+0x3dd8] ;  /* 0x003dd80001127983 */ /* 0x000ea20000300a00 */
[----:B------:R-:W-:-:S02]  /*69cf0*/  IMAD.MOV.U32 R9, RZ, RZ, R16 ;  /* 0x000000ffff097224 */ /* 0x000fc400078e0010 */
[----:B------:R-:W-:-:S05]  /*69d00*/  IMAD.MOV.U32 R10, RZ, RZ, R17 ;  /* 0x000000ffff0a7224 */ /* 0x000fca00078e0011 */
[----:B------:R-:W-:Y:S04]  /*69d10*/  STL [R1+0x3d98], R10 ;  /* 0x003d980a01007387 */ /* 0x000fe80000100800 */
[----:B------:R0:W-:Y:S04]  /*69d20*/  STL.64 [R1+0x3d90], R8 ;  /* 0x003d900801007387 */ /* 0x0001e80000100a00 */
[----:B0-----:R-:W4:Y:S04]  /*69d30*/  LDL.LU R8, [R1+0xa0] ;  /* 0x0000a00001087983 */ /* 0x001f280000300800 */
[----:B------:R-:W4:Y:S04]  /*69d40*/  LDL.LU R9, [R1+0xa4] ;  /* 0x0000a40001097983 */ /* 0x000f280000300800 */
[----:B------:R-:W4:Y:S04]  /*69d50*/  LDL.LU R10, [R1+0xa8] ;  /* 0x0000a800010a7983 */ /* 0x000f280000300800 */
[----:B------:R-:W4:Y:S01]  /*69d60*/  LDL.LU R11, [R1+0xac] ;  /* 0x0000ac00010b7983 */ /* 0x000f220000300800 */
[----:B--2---:R-:W-:Y:S03]  /*69d70*/  HMMA.16816.F32.BF16 R16, R12, R18, R20 ;  /* 0x000000120c10723c */ /* 0x004fe60000041814 */
[----:B------:R-:W2:Y:S04]  /*69d80*/  LDL.LU.64 R22, [R1+0x3dd0] ;  /* 0x003dd00001167983 */ /* 0x000ea80000300a00 */
[----:B------:R-:W2:-:S15]  /*69d90*/  LDL.LU.64 R20, [R1+0x3dc8] ;  /* 0x003dc80001147983 */ /* 0x000e9e0000300a00 */
[----:B------:R-:W-:-:S01]  /*69da0*/  NOP ;  /* 0x0000000000007918 */ /* 0x000fc20000000000 */
[----:B------:R2:W-:Y:S01]  /*69db0*/  STL [R1+0xf0], R16 ;  /* 0x0000f01001007387 */ /* 0x0005e20000100800 */
[----:B------:R-:W-:Y:S02]  /*69dc0*/  IMAD.MOV.U32 R3, RZ, RZ, R18 ;  /* 0x000000ffff037224 */ /* 0x000fe400078e0012 */
[----:B------:R-:W-:Y:S02]  /*69dd0*/  IMAD.MOV.U32 R0, RZ, RZ, R19 ;  /* 0x000000ffff007224 */ /* 0x000fe400078e0013 */
[----:B------:R-:W2:Y:S01]  /*69de0*/  LDL.LU.64 R18, [R1+0x3dc0] ;  /* 0x003dc00001127983 */ /* 0x000ea20000300a00 */
[----:B------:R-:W-:Y:S02]  /*69df0*/  IMAD.MOV.U32 R28, RZ, RZ, R17 ;  /* 0x000000ffff1c7224 */ /* 0x000fe400078e0011 */
[----:B--2---:R-:W-:Y:S01]  /*69e00*/  HMMA.16816.F32.BF16 R16, R12, R18, R20 ;  /* 0x000000120c10723c */ /* 0x004fe20000041814 */
[----:B------:R-:W3:-:S15]  /*69e10*/  LDL.LU.64 R22, [R1+0x3db8] ;  /* 0x003db80001167983 */ /* 0x000ede0000300a00 */
[----:B------:R-:W-:-:S07]  /*69e20*/  NOP ;  /* 0x0000000000007918 */ /* 0x000fce0000000000 */
[----:B------:R-:W-:Y:S04]  /*69e30*/  STL.64 [R1+0x3c50], R18 ;  /* 0x003c501201007387 */ /* 0x000fe80000100a00 */
[----:B------:R0:W-:Y:S04]  /*69e40*/  STL.64 [R1+0x3c48], R16 ;  /* 0x003c481001007387 */ /* 0x0001e80000100a00 */
[----:B0-----:R-:W2:Y:S04]  /*69e50*/  LDL.LU R16, [R1+0xc0] ;  /* 0x0000c00001107983 */ /* 0x001ea80000300800 */
[----:B------:R-:W2:Y:S04]  /*69e60*/  LDL.LU R17, [R1+0xc4] ;  /* 0x0000c40001117983 */ /* 0x000ea80000300800 */
[----:B------:R-:W2:Y:S04]  /*69e70*/  LDL.LU R18, [R1+0xc8] ;  /* 0x0000c80001127983 */ /* 0x000ea80000300800 */
[----:B------:R-:W2:Y:S01]  /*69e80*/  LDL.LU R19, [R1+0xcc] ;  /* 0x0000cc0001137983 */ /* 0x000ea20000300800 */
[----:B---3--:R-:W-:Y:S03]  /*69e90*/  HMMA.16816.F32.BF16 R20, R12, R22, R24 ;  /* 0x000000160c14723c */ /* 0x008fe60000041818 */
[----:B------:R-:W4:-:S15]  /*69ea0*/  LDL.LU.64 R26, [R1+0x3db0] ;  /* 0x003db000011a7983 */ /* 0x000f1e0000300a00 */
[----:B------:R-:W-:-:S05]  /*69eb0*/  NOP ;  /* 0x0000000000007918 */ /* 0x000fca0000000000 */
[----:B------:R-:W-:Y:S04]  /*69ec0*/  STL.64 [R1+0x3c40], R22 ;  /* 0x003c401601007387 */ /* 0x000fe80000100a00 */
[----:B------:R0:W-:Y:S04]  /*69ed0*/  STL.64 [R1+0x3c38], R20 ;  /* 0x003c381401007387 */ /* 0x0001e80000100a00 */
[----:B0-----:R-:W3:Y:S04]  /*69ee0*/  LDL.LU R20, [R1+0x90] ;  /* 0x0000900001147983 */ /* 0x001ee80000300800 */
[----:B------:R-:W3:Y:S04]  /*69ef0*/  LDL.LU R21, [R1+0x94] ;  /* 0x0000940001157983 */ /* 0x000ee80000300800 */
[----:B------:R-:W3:Y:S04]  /*69f00*/  LDL.LU R22, [R1+0x98] ;  /* 0x0000980001167983 */ /* 0x000ee80000300800 */
[----:B------:R-:W3:Y:S01]  /*69f10*/  LDL.LU R23, [R1+0x9c] ;  /* 0x00009c0001177983 */ /* 0x000ee20000300800 */
[----:B----4-:R-:W-:Y:S03]  /*69f20*/  HMMA.16816.F32.BF16 R24, R12, R26, R4 ;  /* 0x0000001a0c18723c */ /* 0x010fe60000041804 */
[----:B------:R-:W2:-:S15]  /*69f30*/  LDL.LU.64 R6, [R1+0x3da8] ;  /* 0x003da80001067983 */ /* 0x000e9e0000300a00 */
[----:B------:R-:W-:-:S05]  /*69f40*/  NOP ;  /* 0x0000000000007918 */ /* 0x000fca0000000000 */
[----:B------:R0:W-:Y:S04]  /*69f50*/  STL.64 [R1+0x3c30], R26 ;  /* 0x003c301a01007387 */ /* 0x0001e80000100a00 */
[----:B------:R1:W-:Y:S01]  /*69f60*/  STL.64 [R1+0x3c28], R24 ;  /* 0x003c281801007387 */ /* 0x0003e20000100a00 */
[----:B--2---:R-:W-:-:S15]  /*69f70*/  HMMA.16816.F32.BF16 R4, R12, R6, R16 ;  /* 0x000000060c04723c */ /* 0x004fde0000041810 */
[----:B------:R-:W-:-:S09]  /*69f80*/  NOP ;  /* 0x0000000000007918 */ /* 0x000fd20000000000 */
[----:B------:R-:W-:Y:S02]  /*69f90*/  IMAD.MOV.U32 R18, RZ, RZ, R6 ;  /* 0x000000ffff127224 */ /* 0x000fe400078e0006 */
[----:B------:R-:W-:Y:S02]  /*69fa0*/  IMAD.MOV.U32 R2, RZ, RZ, R7 ;  /* 0x000000ffff027224 */ /* 0x000fe400078e0007 */
[----:B------:R-:W2:Y:S01]  /*69fb0*/  LDL.LU.64 R6, [R1+0x3da0] ;  /* 0x003da00001067983 */ /* 0x000ea20000300a00 */
[----:B0-----:R-:W-:Y:S02]  /*69fc0*/  IMAD.MOV.U32 R26, RZ, RZ, R4 ;  /* 0x000000ffff1a7224 */ /* 0x001fe400078e0004 */
[----:B------:R-:W-:Y:S02]  /*69fd0*/  IMAD.MOV.U32 R19, RZ, RZ, R5 ;  /* 0x000000ffff137224 */ /* 0x000fe400078e0005 */
[----:B--2---:R-:W-:Y:S01]  /*69fe0*/  HMMA.16816.F32.BF16 R4, R12, R6, R8 ;  /* 0x000000060c04723c */ /* 0x004fe20000041808 */
[----:B------:R-:W2:Y:S04]  /*69ff0*/  LDL.LU R10, [R1+0x3d98] ;  /* 0x003d9800010a7983 */ /* 0x000ea80000300800 */
[----:B------:R-:W4:-:S15]  /*6a000*/  LDL.LU.64 R8, [R1+0x3d90] ;  /* 0x003d900001087983 */ /* 0x000f1e0000300a00 */
[----:B------:R-:W-:-:S04]  /*6a010*/  NOP ;  /* 0x0000000000007918 */ /* 0x000fc80000000000 */
[----:B-1----:R-:W-:Y:S02]  /*6a020*/  IMAD.MOV.U32 R25, RZ, RZ, R6 ;  /* 0x000000ffff197224 */ /* 0x002fe400078e0006 */
[----:B------:R-:W-:Y:S02]  /*6a030*/  IMAD.MOV.U32 R24, RZ, RZ, R7 ;  /* 0x000000ffff187224 */ /* 0x000fe400078e0007 */
[----:B------:R-:W3:Y:S01]  /*6a040*/  LDL.LU.64 R6, [R1+0x3d88] ;  /* 0x003d880001067983 */ /* 0x000ee20000300a00 */
[----:B------:R-:W-:Y:S02]  /*6a050*/  IMAD.MOV.U32 R11, RZ, RZ, R4 ;  /* 0x000000ffff0b7224 */ /* 0x000fe400078e0004 */
[----:B------:R-:W-:Y:S02]  /*6a060*/  IMAD.MOV.U32 R27, RZ, RZ, R5 ;  /* 0x000000ffff1b7224 */ /* 0x000fe400078e0005 */
[----:B---3--:R-:W-:-:S15]  /*6a070*/  HMMA.16816.F32.BF16 R4, R12, R6, R20 ;  /* 0x000000060c04723c */ /* 0x008fde0000041814 */
[----:B------:R-:W-:-:S08]  /*6a080*/  NOP ;  /* 0x0000000000007918 */ /* 0x000fd00000000000 */
[----:B------:R-:W-:Y:S04]  /*6a090*/  STL.64 [R1+0x3bf8], R6 ;  /* 0x003bf80601007387 */ /* 0x000fe80000100a00 */
[----:B------:R-:W-:Y:S04]  /*6a0a0*/  STL.64 [R1+0x3bf0], R4 ;  /* 0x003bf00401007387 */ /* 0x000fe80000100a00 */
[----:B------:R-:W3:Y:S04]  /*6a0b0*/  LDL.LU R12, [R1+0x2b0] ;  /* 0x0002b000010c7983 */ /* 0x000ee80000300800 */
[----:B------:R-:W3:Y:S04]  /*6a0c0*/  LDL.LU R13, [R1+0x2b4] ;  /* 0x0002b400010d7983 */ /* 0x000ee80000300800 */
[----:B---3--:R0:W-:Y:S04]  /*6a0d0*/  STL.64 [R1+0x3c00], R12 ;  /* 0x003c000c01007387 */ /* 0x0081e80000100a00 */
[----:B0-----:R-:W3:Y:S04]  /*6a0e0*/  LDL.LU R12, [R1+0x2a0] ;  /* 0x0002a000010c7983 */ /* 0x001ee80000300800 */
[----:B------:R-:W3:Y:S04]  /*6a0f0*/  LDL.LU R13, [R1+0x2a4] ;  /* 0x0002a400010d7983 */ /* 0x000ee80000300800 */
[----:B---3--:R-:W-:Y:S04]  /*6a100*/  STL.64 [R1+0x3d28], R12 ;  /* 0x003d280c01007387 */ /* 0x008fe80000100a00 */
[----:B------:R-:W3:Y:S04]  /*6a110*/  LDL.LU R20, [R1+0x250] ;  /* 0x0002500001147983 */ /* 0x000ee80000300800 */
[----:B------:R-:W3:Y:S04]  /*6a120*/  LDL.LU R21, [R1+0x254] ;  /* 0x0002540001157983 */ /* 0x000ee80000300800 */
[----:B---3--:R0:W-:Y:S04]  /*6a130*/  STL.64 [R1+0x3c58], R20 ;  /* 0x003c581401007387 */ /* 0x0081e80000100a00 */
[----:B------:R-:W3:Y:S04]  /*6a140*/  LDL.LU R16, [R1+0x240] ;  /* 0x0002400001107983 */ /* 0x000ee80000300800 */
[----:B------:R-:W3:Y:S01]  /*6a150*/  LDL.LU R17, [R1+0x244] ;  /* 0x0002440001117983 */ /* 0x000ee20000300800 */
[----:B------:R-:W-:-:S02]  /*6a160*/  IMAD.MOV.U32 R22, RZ, RZ, R3 ;  /* 0x000000ffff167224 */ /* 0x000fc400078e0003 */
[----:B------:R-:W-:Y:S01]  /*6a170*/  IMAD.MOV.U32 R23, RZ, RZ, R0 ;  /* 0x000000ffff177224 */ /* 0x000fe200078e0000 */
[----:B---3--:R1:W-:Y:S04]  /*6a180*/  STL.64 [R1+0x3c60], R16 ;  /* 0x003c601001007387 */ /* 0x0083e80000100a00 */
[----:B0-----:R-:W3:Y:S01]  /*6a190*/  LDL.LU R20, [R1+0xf0] ;  /* 0x0000f00001147983 */ /* 0x001ee20000300800 */
[----:B------:R-:W-:-:S03]  /*6a1a0*/  IMAD.MOV.U32 R21, RZ, RZ, R28 ;  /* 0x000000ffff157224 */ /* 0x000fc600078e001c */
[----:B------:R-:W2:Y:S04]  /*6a1b0*/  LDL.LU R28, [R1+0x3d80] ;  /* 0x003d8000011c7983 */ /* 0x000ea80000300800 */
[----:B------:R-:W2:Y:S04]  /*6a1c0*/  LDL.LU R3, [R1+0x3d7c] ;  /* 0x003d7c0001037983 */ /* 0x000ea80000300800 */
[----:B------:R-:W2:Y:S04]  /*6a1d0*/  LDL.LU R0, [R1+0x3d78] ;  /* 0x003d780001007983 */ /* 0x000ea80000300800 */
[----:B------:R4:W-:Y:S04]  /*6a1e0*/  STL.64 [R1+0x3c70], R22 ;  /* 0x003c701601007387 */ /* 0x0009e80000100a00 */
[----:B---3--:R0:W-:Y:S04]  /*6a1f0*/  STL.64 [R1+0x3c68], R20 ;  /* 0x003c681401007387 */ /* 0x0081e80000100a00 */
[----:B-1----:R-:W3:Y:S04]  /*6a200*/  LDL.LU R16, [R1+0x230] ;  /* 0x0002300001107983 */ /* 0x002ee80000300800 */
[----:B------:R-:W3:Y:S01]  /*6a210*/  LDL.LU R17, [R1+0x234] ;  /* 0x0002340001117983 */ /* 0x000ee20000300800 */
[----:B----4-:R-:W-:-:S02]  /*6a220*/  IMAD.MOV.U32 R22, RZ, RZ, R8 ;  /* 0x000000ffff167224 */ /* 0x010fc400078e0008 */
[----:B------:R-:W-:Y:S02]  /*6a230*/  IMAD.MOV.U32 R23, RZ, RZ, R29 ;  /* 0x000000ffff177224 */ /* 0x000fe400078e001d */
[----:B0-----:R-:W-:Y:S02]  /*6a240*/  IMAD.MOV.U32 R20, RZ, RZ, R9 ;  /* 0x000000ffff147224 */ /* 0x001fe400078e0009 */
[----:B--2---:R-:W-:Y:S01]  /*6a250*/  IMAD.MOV.U32 R21, RZ, RZ, R10 ;  /* 0x000000ffff157224 */ /* 0x004fe200078e000a */
[----:B---3--:R0:W-:Y:S04]  /*6a260*/  STL.64 [R1+0x3c78], R16 ;  /* 0x003c781001007387 */ /* 0x0081e80000100a00 */
[----:B------:R-:W2:Y:S04]  /*6a270*/  LDL.LU R9, [R1+0x3d74] ;  /* 0x003d740001097983 */ /* 0x000ea80000300800 */
[----:B------:R-:W3:Y:S04]  /*6a280*/  LDL.LU R10, [R1+0x3d70] ;  /* 0x003d7000010a7983 */ /* 0x000ee80000300800 */
[----:B------:R-:W4:Y:S04]  /*6a290*/  LDL.LU R8, [R1+0x3d6c] ;  /* 0x003d6c0001087983 */ /* 0x000f280000300800 */
[----:B------:R-:W2:Y:S04]  /*6a2a0*/  LDL.LU R29, [R1+0x3d68] ;  /* 0x003d6800011d7983 */ /* 0x000ea80000300800 */
[----:B------:R-:W-:Y:S04]  /*6a2b0*/  STL.64 [R1+0x3c88], R22 ;  /* 0x003c881601007387 */ /* 0x000fe80000100a00 */
[----:B------:R-:W-:Y:S04]  /*6a2c0*/  STL.64 [R1+0x3c80], R20 ;  /* 0x003c801401007387 */ /* 0x000fe80000100a00 */
[----:B0-----:R-:W3:Y:S04]  /*6a2d0*/  LDL.LU R16, [R1+0x1e0] ;  /* 0x0001e00001107983 */ /* 0x001ee80000300800 */
[----:B------:R-:W3:Y:S04]  /*6a2e0*/  LDL.LU R17, [R1+0x1e4] ;  /* 0x0001e40001117983 */ /* 0x000ee80000300800 */
[----:B---3--:R0:W-:Y:S04]  /*6a2f0*/  STL.64 [R1+0x3c90], R16 ;  /* 0x003c901001007387 */ /* 0x0081e80000100a00 */
[----:B0-----:R-:W3:Y:S04]  /*6a300*/  LDL.LU R16, [R1+0x1b0] ;  /* 0x0001b00001107983 */ /* 0x001ee80000300800 */
[----:B------:R-:W3:Y:S01]  /*6a310*/  LDL.LU R17, [R1+0x1b4] ;  /* 0x0001b40001117983 */ /* 0x000ee20000300800 */
[----:B------:R-:W-:-:S02]  /*6a320*/  IMAD.MOV.U32 R21, RZ, RZ, R0 ;  /* 0x000000ffff157224 */ /* 0x000fc400078e0000 */
[----:B------:R-:W-:Y:S02]  /*6a330*/  IMAD.MOV.U32 R22, RZ, RZ, R3 ;  /* 0x000000ffff167224 */ /* 0x000fe400078e0003 */
[----:B------:R-:W-:Y:S01]  /*6a340*/  IMAD.MOV.U32 R23, RZ, RZ, R28 ;  /* 0x000000ffff177224 */ /* 0x000fe200078e001c */
[----:B---3--:R0:W-:Y:S04]  /*6a350*/  STL.64 [R1+0x3ca8], R16 ;  /* 0x003ca81001007387 */ /* 0x0081e80000100a00 */
[----:B------:R-:W3:Y:S04]  /*6a360*/  LDL.LU R20, [R1+0x10] ;  /* 0x0000100001147983 */ /* 0x000ee80000300800 */
[----:B------:R-:W4:Y:S04]  /*6a370*/  LDL.LU R0, [R1+0x3d64] ;  /* 0x003d640001007983 */ /* 0x000f280000300800 */
[----:B------:R-:W4:Y:S04]  /*6a380*/  LDL.LU R3, [R1+0x3d60] ;  /* 0x003d600001037983 */ /* 0x000f280000300800 */
[----:B------:R-:W4:Y:S04]  /*6a390*/  LDL.LU R28, [R1+0x3d5c] ;  /* 0x003d5c00011c7983 */ /* 0x000f280000300800 */
[----:B0-----:R-:W2:Y:S04]  /*6a3a0*/  LDL.LU R16, [R1+0x190] ;  /* 0x0001900001107983 */ /* 0x001ea80000300800 */
[----:B------:R-:W2:Y:S04]  /*6a3b0*/  LDL.LU R17, [R1+0x194] ;  /* 0x0001940001117983 */ /* 0x000ea80000300800 */
[----:B--2---:R0:W-:Y:S04]  /*6a3c0*/  STL.64 [R1+0x3cc0], R16 ;  /* 0x003cc01001007387 */ /* 0x0041e80000100a00 */
[----:B0-----:R-:W2:Y:S04]  /*6a3d0*/  LDL.LU R16, [R1+0x180] ;  /* 0x0001800001107983 */ /* 0x001ea80000300800 */
        /* <DEDUP_REMOVED lines=17> */
[----:B--2---:R-:W-:-:S02]  /*6a4f0*/  IMAD.MOV.U32 R22, RZ, RZ, R9 ;  /* 0x000000ffff167224 */ /* 0x004fc400078e0009 */
[----:B------:R-:W-:Y:S01]  /*6a500*/  IMAD.MOV.U32 R23, RZ, RZ, R8 ;  /* 0x000000ffff177224 */ /* 0x000fe200078e0008 */
[----:B0-----:R-:W2:Y:S01]  /*6a510*/  LDL.LU R20, [R1+0x30] ;  /* 0x0000300001147983 */ /* 0x001ea20000300800 */
[----:B----4-:R-:W-:-:S03]  /*6a520*/  IMAD.MOV.U32 R21, RZ, RZ, R10 ;  /* 0x000000ffff157224 */ /* 0x010fc600078e000a */
[----:B------:R-:W3:Y:S04]  /*6a530*/  LDL.LU R10, [R1+0x3d48] ;  /* 0x003d4800010a7983 */ /* 0x000ee80000300800 */
[----:B------:R-:W4:Y:S04]  /*6a540*/  LDL.LU R9, [R1+0x3d44] ;  /* 0x003d440001097983 */ /* 0x000f280000300800 */
[----:B------:R-:W3:Y:S04]  /*6a550*/  LDL.LU R8, [R1+0x3d40] ;  /* 0x003d400001087983 */ /* 0x000ee80000300800 */
[----:B------:R-:W2:Y:S04]  /*6a560*/  LDL.LU R16, [R1+0x160] ;  /* 0x0001600001107983 */ /* 0x000ea80000300800 */
[----:B------:R-:W2:Y:S04]  /*6a570*/  LDL.LU R17, [R1+0x164] ;  /* 0x0001640001117983 */ /* 0x000ea80000300800 */
[----:B--2---:R-:W-:Y:S04]  /*6a580*/  STL.64 [R1+0x3d08], R16 ;  /* 0x003d081001007387 */ /* 0x004fe80000100a00 */
[----:B------:R-:W-:Y:S04]  /*6a590*/  STL.64 [R1+0x3cd0], R22 ;  /* 0x003cd01601007387 */ /* 0x000fe80000100a00 */
[----:B------:R0:W-:Y:S04]  /*6a5a0*/  STL.64 [R1+0x3cc8], R20 ;  /* 0x003cc81401007387 */ /* 0x0001e80000100a00 */
[----:B0-----:R-:W2:Y:S04]  /*6a5b0*/  LDL.LU R20, [R1+0x40] ;  /* 0x0000400001147983 */ /* 0x001ea80000300800 */
[----:B------:R-:W2:Y:S04]  /*6a5c0*/  LDL.LU R21, [R1+0x44] ;  /* 0x0000440001157983 */ /* 0x000ea80000300800 */
[----:B------:R-:W4:Y:S04]  /*6a5d0*/  LDL.LU R22, [R1+0x48] ;  /* 0x0000480001167983 */ /* 0x000f280000300800 */
[----:B------:R-:W4:Y:S04]  /*6a5e0*/  LDL.LU R23, [R1+0x4c] ;  /* 0x00004c0001177983 */ /* 0x000f280000300800 */
[----:B------:R-:W3:Y:S04]  /*6a5f0*/  LDL.LU R16, [R1+0x150] ;  /* 0x0001500001107983 */ /* 0x000ee80000300800 */
[----:B------:R-:W3:Y:S04]  /*6a600*/  LDL.LU R17, [R1+0x154] ;  /* 0x0001540001117983 */ /* 0x000ee80000300800 */
[----:B---3--:R0:W-:Y:S04]  /*6a610*/  STL.64 [R1+0x3d20], R16 ;  /* 0x003d201001007387 */ /* 0x0081e80000100a00 */
[----:B0-----:R-:W3:Y:S04]  /*6a620*/  LDL.LU R16, [R1+0x140] ;  /* 0x0001400001107983 */ /* 0x001ee80000300800 */
[----:B------:R-:W3:Y:S04]  /*6a630*/  LDL.LU R17, [R1+0x144] ;  /* 0x0001440001117983 */ /* 0x000ee80000300800 */
[----:B------:R-:W3:Y:S04]  /*6a640*/  LDL.LU R12, [R1+0x80] ;  /* 0x00008000010c7983 */ /* 0x000ee80000300800 */
[----:B------:R-:W3:Y:S04]  /*6a650*/  LDL.LU R13, [R1+0x84] ;  /* 0x00008400010d7983 */ /* 0x000ee80000300800 */
[----:B------:R-:W3:Y:S04]  /*6a660*/  LDL.LU R14, [R1+0x88] ;  /* 0x00008800010e7983 */ /* 0x000ee80000300800 */
[----:B------:R-:W3:Y:S04]  /*6a670*/  LDL.LU R15, [R1+0x8c] ;  /* 0x00008c00010f7983 */ /* 0x000ee80000300800 */
[----:B----4-:R-:W-:Y:S04]  /*6a680*/  STL.64 [R1+0x3ce8], R22 ;  /* 0x003ce81601007387 */ /* 0x010fe80000100a00 */
[----:B--2---:R0:W-:Y:S04]  /*6a690*/  STL.64 [R1+0x3ce0], R20 ;  /* 0x003ce01401007387 */ /* 0x0041e80000100a00 */
[----:B0-----:R-:W2:Y:S01]  /*6a6a0*/  LDL.LU R20, [R1+0x50] ;  /* 0x0000500001147983 */ /* 0x001ea20000300800 */
[----:B------:R-:W-:-:S02]  /*6a6b0*/  IMAD.MOV.U32 R22, RZ, RZ, R9 ;  /* 0x000000ffff167224 */ /* 0x000fc400078e0009 */
[----:B------:R-:W-:Y:S02]  /*6a6c0*/  IMAD.MOV.U32 R23, RZ, RZ, R10 ;  /* 0x000000ffff177224 */ /* 0x000fe400078e000a */
[----:B------:R-:W-:Y:S02]  /*6a6d0*/  IMAD.MOV.U32 R21, RZ, RZ, R8 ;  /* 0x000000ffff157224 */ /* 0x000fe400078e0008 */
[----:B------:R-:W3:Y:S04]  /*6a6e0*/  LDL.LU R8, [R1+0x3d3c] ;  /* 0x003d3c0001087983 */ /* 0x000ee80000300800 */
[----:B------:R-:W3:Y:S04]  /*6a6f0*/  LDL.LU R9, [R1+0x3d38] ;  /* 0x003d380001097983 */ /* 0x000ee80000300800 */
[----:B------:R-:W3:Y:S04]  /*6a700*/  LDL.LU R10, [R1+0x3d34] ;  /* 0x003d3400010a7983 */ /* 0x000ee80000300800 */
[----:B------:R-:W-:Y:S04]  /*6a710*/  STL.64 [R1+0x3d00], R22 ;  /* 0x003d001601007387 */ /* 0x000fe80000100a00 */
[----:B--2---:R0:W-:Y:S04]  /*6a720*/  STL.64 [R1+0x3cf8], R20 ;  /* 0x003cf81401007387 */ /* 0x0041e80000100a00 */
[----:B0-----:R-:W2:Y:S04]  /*6a730*/  LDL.LU R20, [R1+0x60] ;  /* 0x0000600001147983 */ /* 0x001ea80000300800 */
[----:B------:R-:W2:Y:S04]  /*6a740*/  LDL.LU R21, [R1+0x64] ;  /* 0x0000640001157983 */ /* 0x000ea80000300800 */
[----:B------:R-:W4:Y:S04]  /*6a750*/  LDL.LU R22, [R1+0x68] ;  /* 0x0000680001167983 */ /* 0x000f280000300800 */
[----:B------:R-:W4:Y:S01]  /*6a760*/  LDL.LU R23, [R1+0x6c] ;  /* 0x00006c0001177983 */ /* 0x000f220000300800 */
[----:B------:R-:W-:-:S03]  /*6a770*/  IMAD.MOV.U32 R4, RZ, RZ, R11 ;  /* 0x000000ffff047224 */ /* 0x000fc600078e000b */
[----:B----4-:R-:W-:Y:S04]  /*6a780*/  STL.64 [R1+0x3d18], R22 ;  /* 0x003d181601007387 */ /* 0x010fe80000100a00 */
[----:B--2---:R0:W-:Y:S04]  /*6a790*/  STL.64 [R1+0x3d10], R20 ;  /* 0x003d101401007387 */ /* 0x0041e80000100a00 */
[----:B0-----:R-:W2:Y:S04]  /*6a7a0*/  LDL.LU R20, [R1+0x70] ;  /* 0x0000700001147983 */ /* 0x001ea80000300800 */
[----:B------:R-:W2:Y:S04]  /*6a7b0*/  LDL.LU R21, [R1+0x74] ;  /* 0x0000740001157983 */ /* 0x000ea80000300800 */
[----:B------:R-:W2:Y:S04]  /*6a7c0*/  LDL.LU R22, [R1+0x78] ;  /* 0x0000780001167983 */ /* 0x000ea80000300800 */
[----:B------:R-:W2:Y:S04]  /*6a7d0*/  LDL.LU R23, [R1+0x7c] ;  /* 0x00007c0001177983 */ /* 0x000ea80000300800 */
[----:B------:R-:W3:Y:S01]  /*6a7e0*/  LDL.LU R11, [R1+0x3d30] ;  /* 0x003d3000010b7983 */ /* 0x000ee20000300800 */
[----:B------:R-:W-:-:S02]  /*6a7f0*/  IMAD.MOV.U32 R6, RZ, RZ, R25 ;  /* 0x000000ffff067224 */ /* 0x000fc400078e0019 */
[----:B------:R-:W-:Y:S02]  /*6a800*/  IMAD.MOV.U32 R7, RZ, RZ, R24 ;  /* 0x000000ffff077224 */ /* 0x000fe400078e0018 */
[----:B------:R-:W-:-:S03]  /*6a810*/  IMAD.MOV.U32 R5, RZ, RZ, R27 ;  /* 0x000000ffff057224 */ /* 0x000fc600078e001b */
[----:B------:R0:W-:Y:S04]  /*6a820*/  STL.64 [R1+0x3c10], R6 ;  /* 0x003c100601007387 */ /* 0x0001e80000100a00 */
[----:B------:R1:W-:Y:S01]  /*6a830*/  STL.64 [R1+0x3c08], R4 ;  /* 0x003c080401007387 */ /* 0x0003e20000100a00 */
[----:B0-----:R-:W-:Y:S02]  /*6a840*/  IMAD.MOV.U32 R6, RZ, RZ, R18 ;  /* 0x000000ffff067224 */ /* 0x001fe400078e0012 */
[----:B-1----:R-:W-:Y:S02]  /*6a850*/  IMAD.MOV.U32 R5, RZ, RZ, R19 ;  /* 0x000000ffff057224 */ /* 0x002fe400078e0013 */
[----:B------:R-:W-:Y:S02]  /*6a860*/  IMAD.MOV.U32 R7, RZ, RZ, R2 ;  /* 0x000000ffff077224 */ /* 0x000fe400078e0002 */
[----:B------:R-:W-:-:S03]  /*6a870*/  IMAD.MOV.U32 R4, RZ, RZ, R26 ;  /* 0x000000ffff047224 */ /* 0x000fc600078e001a */
[----:B------:R-:W-:Y:S04]  /*6a880*/  STL.64 [R1+0x3c20], R6 ;  /* 0x003c200601007387 */ /* 0x000fe80000100a00 */
[----:B------:R-:W-:Y:S01]  /*6a890*/  STL.64 [R1+0x3c18], R4 ;  /* 0x003c180401007387 */ /* 0x000fe20000100a00 */
[----:B---3--:R-:W-:Y:S03]  /*6a8a0*/  HMMA.16816.F32.BF16 R16, R8, R16, R12 ;  /* 0x000000100810723c */ /* 0x008fe6000004180c */
[----:B------:R-:W3:-:S15]  /*6a8b0*/  LDL.LU.64 R12, [R1+0x3d28] ;  /* 0x003d2800010c7983 */ /* 0x000ede0000300a00 */
[----:B------:R-:W-:-:S05]  /*6a8c0*/  NOP ;  /* 0x0000000000007918 */ /* 0x000fca0000000000 */
[----:B------:R0:W-:Y:S04]  /*6a8d0*/  STL.64 [R1+0x80], R16 ;  /* 0x0000801001007387 */ /* 0x0001e80000100a00 */
[----:B0-----:R-:W2:Y:S01]  /*6a8e0*/  LDL.LU.64 R16, [R1+0x3d20] ;  /* 0x003d200001107983 */ /* 0x001ea20000300a00 */
[----:B------:R-:W-:Y:S02]  /*6a8f0*/  IMAD.MOV.U32 R15, RZ, RZ, R18 ;  /* 0x000000ffff0f7224 */ /* 0x000fe400078e0012 */
[----:B------:R-:W-:Y:S02]  /*6a900*/  IMAD.MOV.U32 R14, RZ, RZ, R19 ;  /* 0x000000ffff0e7224 */ /* 0x000fe400078e0013 */
        /* <DEDUP_REMOVED lines=20> */
[----:B0-----:R-:W2:Y:S01]  /*6aa50*/  LDL.LU.64 R16, [R1+0x3cd8] ;  /* 0x003cd80001107983 */ /* 0x001ea20000300a00 */
[----:B------:R-:W-:Y:S01]  /*6aa60*/  IMAD.MOV.U32 R5, RZ, RZ, R0 ;  /* 0x000000ffff057224 */ /* 0x000fe200078e0000 */
[----:B--2---:R-:W-:Y:S02]  /*6aa70*/  HMMA.16816.F32.BF16 R16, R8, R16, R20 ;  /* 0x000000100810723c */ /* 0x004fe40000041814 */
[----:B------:R-:W2:Y:S04]  /*6aa80*/  LDL.LU.64 R22, [R1+0x3cd0] ;  /* 0x003cd00001167983 */ /* 0x000ea80000300a00 */
[----:B------:R-:W2:-:S15]  /*6aa90*/  LDL.LU.64 R20, [R1+0x3cc8] ;  /* 0x003cc80001147983 */ /* 0x000e9e0000300a00 */
[----:B------:R-:W-:-:S02]  /*6aaa0*/  NOP ;  /* 0x0000000000007918 */ /* 0x000fc40000000000 */
[----:B------:R0:W-:Y:S01]  /*6aab0*/  STL [R1+0xb4], R17 ;  /* 0x0000b41101007387 */ /* 0x0001e20000100800 */
[----:B------:R-:W-:-:S03]  /*6aac0*/  IMAD.MOV.U32 R0, RZ, RZ, R16 ;  /* 0x000000ffff007224 */ /* 0x000fc600078e0010 */
[----:B0-----:R-:W2:Y:S01]  /*6aad0*/  LDL.LU.64 R16, [R1+0x3cc0] ;  /* 0x003cc00001107983 */ /* 0x001ea20000300a00 */
[----:B------:R-:W-:Y:S02]  /*6aae0*/  IMAD.MOV.U32 R24, RZ, RZ, R29 ;  /* 0x000000ffff187224 */ /* 0x000fe400078e001d */
[----:B------:R-:W-:Y:S02]  /*6aaf0*/  IMAD.MOV.U32 R29, RZ, RZ, R18 ;  /* 0x000000ffff1d7224 */ /* 0x000fe400078e0012 */
[----:B------:R-:W-:Y:S02]  /*6ab00*/  IMAD.MOV.U32 R2, RZ, RZ, R19 ;  /* 0x000000ffff027224 */ /* 0x000fe400078e0013 */
[----:B--2---:R-:W-:Y:S01]  /*6ab10*/  HMMA.16816.F32.BF16 R16, R8, R16, R20 ;  /* 0x000000100810723c */ /* 0x004fe20000041814 */
[----:B------:R-:W2:Y:S04]  /*6ab20*/  LDL.LU.64 R22, [R1+0x3cb8] ;  /* 0x003cb80001167983 */ /* 0x000ea80000300a00 */
[----:B------:R-:W2:-:S15]  /*6ab30*/  LDL.LU.64 R20, [R1+0x3cb0] ;  /* 0x003cb00001147983 */ /* 0x000e9e0000300a00 */
[----:B------:R-:W-:-:S03]  /*6ab40*/  NOP ;  /* 0x0000000000007918 */ /* 0x000fc60000000000 */
[----:B------:R0:W-:Y:S04]  /*6ab50*/  STL.64 [R1+0xa0], R16 ;  /* 0x0000a01001007387 */ /* 0x0001e80000100a00 */
[----:B0-----:R-:W2:Y:S01]  /*6ab60*/  LDL.LU.64 R16, [R1+0x3ca8] ;  /* 0x003ca80001107983 */ /* 0x001ea20000300a00 */
[----:B------:R-:W-:Y:S02]  /*6ab70*/  IMAD.MOV.U32 R25, RZ, RZ, R28 ;  /* 0x000000ffff197224 */ /* 0x000fe400078e001c */
[----:B------:R-:W-:Y:S02]  /*6ab80*/  IMAD.MOV.U32 R4, RZ, RZ, R3 ;  /* 0x000000ffff047224 */ /* 0x000fe400078e0003 */
[----:B------:R-:W-:Y:S02]  /*6ab90*/  IMAD.MOV.U32 R3, RZ, RZ, R18 ;  /* 0x000000ffff037224 */ /* 0x000fe400078e0012 */
[----:B------:R-:W-:-:S02]  /*6aba0*/  IMAD.MOV.U32 R28, RZ, RZ, R19 ;  /* 0x000000ffff1c7224 */ /* 0x000fc400078e0013 */
        /* <DEDUP_REMOVED lines=26> */
[----:B0-----:R-:W2:Y:S04]  /*6ad50*/  LDL.LU.64 R18, [R1+0x3c50] ;  /* 0x003c500001127983 */ /* 0x001ea80000300a00 */
[----:B------:R-:W2:Y:S04]  /*6ad60*/  LDL.LU.64 R16, [R1+0x3c48] ;  /* 0x003c480001107983 */ /* 0x000ea80000300a00 */
[----:B------:R-:W4:Y:S01]  /*6ad70*/  LDL.LU.64 R22, [R1+0x3c40] ;  /* 0x003c400001167983 */ /* 0x000f220000300a00 */
[----:B--2---:R-:W-:Y:S03]  /*6ad80*/  HMMA.16816.F32.BF16 R16, R8, R20, R16 ;  /* 0x000000140810723c */ /* 0x004fe60000041810 */
[----:B------:R-:W4:-:S15]  /*6ad90*/  LDL.LU.64 R20, [R1+0x3c38] ;  /* 0x003c380001147983 */ /* 0x000f1e0000300a00 */
[----:B------:R-:W-:-:S05]  /*6ada0*/  NOP ;  /* 0x0000000000007918 */ /* 0x000fca0000000000 */
[----:B------:R0:W-:Y:S04]  /*6adb0*/  STL.64 [R1+0xf0], R16 ;  /* 0x0000f01001007387 */ /* 0x0001e80000100a00 */
[----:B------:R-:W-:Y:S04]  /*6adc0*/  STL.64 [R1+0xf8], R18 ;  /* 0x0000f81201007387 */ /* 0x000fe80000100a00 */
[----:B0-----:R-:W2:Y:S04]  /*6add0*/  LDL.LU R16, [R1+0x2c0] ;  /* 0x0002c00001107983 */ /* 0x001ea80000300800 */
[----:B------:R-:W2:Y:S04]  /*6ade0*/  LDL.LU R17, [R1+0x2c4] ;  /* 0x0002c40001117983 */ /* 0x000ea80000300800 */
[----:B------:R-:W3:Y:S01]  /*6adf0*/  LDL.LU.64 R26, [R1+0x3c30] ;  /* 0x003c3000011a7983 */ /* 0x000ee20000300a00 */
[----:B----4-:R-:W-:Y:S03]  /*6ae00*/  HMMA.16816.F32.BF16 R20, R8, R24, R20 ;  /* 0x000000180814723c */ /* 0x010fe60000041814 */
[----:B------:R-:W3:-:S15]  /*6ae10*/  LDL.LU.64 R24, [R1+0x3c28] ;  /* 0x003c280001187983 */ /* 0x000ede0000300a00 */
[----:B------:R-:W-:-:S05]  /*6ae20*/  NOP ;  /* 0x0000000000007918 */ /* 0x000fca0000000000 */
[----:B------:R-:W-:Y:S04]  /*6ae30*/  STL.64 [R1+0xe0], R20 ;  /* 0x0000e01401007387 */ /* 0x000fe80000100a00 */
[----:B------:R0:W-:Y:S04]  /*6ae40*/  STL.64 [R1+0xe8], R22 ;  /* 0x0000e81601007387 */ /* 0x0001e80000100a00 */
[----:B0-----:R-:W4:Y:S04]  /*6ae50*/  LDL.LU R22, [R1+0x148] ;  /* 0x0001480001167983 */ /* 0x001f280000300800 */
[----:B------:R-:W4:Y:S04]  /*6ae60*/  LDL.LU R23, [R1+0x14c] ;  /* 0x00014c0001177983 */ /* 0x000f280000300800 */
[----:B------:R-:W2:Y:S01]  /*6ae70*/  LDL.LU.64 R6, [R1+0x3c20] ;  /* 0x003c200001067983 */ /* 0x000ea20000300a00 */
[----:B---3--:R-:W-:Y:S03]  /*6ae80*/  HMMA.16816.F32.BF16 R24, R8, R4, R24 ;  /* 0x000000040818723c */ /* 0x008fe60000041818 */
[----:B------:R-:W2:-:S15]  /*6ae90*/  LDL.LU.64 R4, [R1+0x3c18] ;  /* 0x003c180001047983 */ /* 0x000e9e0000300a00 */
[----:B------:R-:W-:-:S05]  /*6aea0*/  NOP ;  /* 0x0000000000007918 */ /* 0x000fca0000000000 */
[----:B------:R-:W-:Y:S04]  /*6aeb0*/  STL.64 [R1+0x10], R24 ;  /* 0x0000101801007387 */ /* 0x000fe80000100a00 */
[----:B------:R0:W-:Y:S04]  /*6aec0*/  STL.64 [R1+0x18], R26 ;  /* 0x0000181a01007387 */ /* 0x0001e80000100a00 */
[----:B0-----:R-:W3:Y:S04]  /*6aed0*/  LDL.LU R26, [R1+0x168] ;  /* 0x00016800011a7983 */ /* 0x001ee80000300800 */
[----:B------:R-:W3:Y:S04]  /*6aee0*/  LDL.LU R27, [R1+0x16c] ;  /* 0x00016c00011b7983 */ /* 0x000ee80000300800 */
[----:B---3--:R0:W-:Y:S04]  /*6aef0*/  STL.64 [R1+0x3bd8], R26 ;  /* 0x003bd81a01007387 */ /* 0x0081e80000100a00 */
[----:B------:R-:W4:Y:S04]  /*6af00*/  LDL.LU R24, [R1+0x80] ;  /* 0x0000800001187983 */ /* 0x000f280000300800 */
[----:B------:R-:W4:Y:S01]  /*6af10*/  LDL.LU R25, [R1+0x84] ;  /* 0x0000840001197983 */ /* 0x000f220000300800 */
[----:B0-----:R-:W-:-:S02]  /*6af20*/  IMAD.MOV.U32 R26, RZ, RZ, R15 ;  /* 0x000000ffff1a7224 */ /* 0x001fc400078e000f */
[----:B------:R-:W-:Y:S02]  /*6af30*/  IMAD.MOV.U32 R27, RZ, RZ, R14 ;  /* 0x000000ffff1b7224 */ /* 0x000fe400078e000e */
[----:B--2---:R-:W-:Y:S01]  /*6af40*/  HMMA.16816.F32.BF16 R12, R8, R12, R4 ;  /* 0x0000000c080c723c */ /* 0x004fe20000041804 */
[----:B------:R-:W2:Y:S04]  /*6af50*/  LDL.LU.64 R6, [R1+0x3c10] ;  /* 0x003c100001067983 */ /* 0x000ea80000300a00 */
[----:B------:R-:W2:-:S15]  /*6af60*/  LDL.LU.64 R4, [R1+0x3c08] ;  /* 0x003c080001047983 */ /* 0x000e9e0000300a00 */
[----:B------:R-:W-:-:S03]  /*6af70*/  NOP ;  /* 0x0000000000007918 */ /* 0x000fc60000000000 */
[----:B------:R0:W-:Y:S04]  /*6af80*/  STL.64 [R1], R12 ;  /* 0x0000000c01007387 */ /* 0x0001e80000100a00 */
[----:B------:R2:W-:Y:S04]  /*6af90*/  STL.64 [R1+0x8], R14 ;  /* 0x0000080e01007387 */ /* 0x0005e80000100a00 */
[----:B0-----:R-:W2:Y:S02]  /*6afa0*/  LDL.LU.64 R12, [R1+0x3c00] ;  /* 0x003c0000010c7983 */ /* 0x001ea40000300a00 */
[----:B--2---:R-:W-:Y:S02]  /*6afb0*/  HMMA.16816.F32.BF16 R12, R8, R12, R4 ;  /* 0x0000000c080c723c */ /* 0x004fe40000041804 */
[----:B------:R-:W2:Y:S04]  /*6afc0*/  LDL.LU.64 R6, [R1+0x3bf8] ;  /* 0x003bf80001067983 */ /* 0x000ea80000300a00 */
[----:B------:R-:W2:-:S15]  /*6afd0*/  LDL.LU.64 R4, [R1+0x3bf0] ;  /* 0x003bf00001047983 */ /* 0x000e9e0000300a00 */
[----:B------:R-:W-:-:S02]  /*6afe0*/  NOP ;  /* 0x0000000000007918 */ /* 0x000fc40000000000 */
[----:B------:R-:W-:Y:S04]  /*6aff0*/  STL.64 [R1+0x3b68], R14 ;  /* 0x003b680e01007387 */ /* 0x000fe80000100a00 */
[----:B------:R0:W-:Y:S04]  /*6b000*/  STL.64 [R1+0x3b60], R12 ;  /* 0x003b600c01007387 */ /* 0x0001e80000100a00 */
[----:B0-----:R-:W3:Y:S04]  /*6b010*/  LDL.LU R12, [R1+0x60] ;  /* 0x00006000010c7983 */ /* 0x001ee80000300800 */
[----:B------:R-:W3:Y:S04]  /*6b020*/  LDL.LU R13, [R1+0x64] ;  /* 0x00006400010d7983 */ /* 0x000ee80000300800 */
[----:B------:R-:W3:Y:S04]  /*6b030*/  LDL.LU R14, [R1+0x68] ;  /* 0x00006800010e7983 */ /* 0x000ee80000300800 */
[----:B------:R-:W3:Y:S01]  /*6b040*/  LDL.LU R15, [R1+0x6c] ;  /* 0x00006c00010f7983 */ /* 0x000ee20000300800 */
[----:B--2---:R-:W-:Y:S03]  /*6b050*/  HMMA.16816.F32.BF16 R16, R8, R16, R4 ;  /* 0x000000100810723c */ /* 0x004fe60000041804 */
[----:B------:R-:W4:Y:S04]  /*6b060*/  LDL.LU.64 R6, [R1+0x3be8] ;  /* 0x003be80001067983 */ /* 0x000f280000300a00 */
[----:B------:R-:W4:Y:S04]  /*6b070*/  LDL.LU.64 R4, [R1+0x3be0] ;  /* 0x003be00001047983 */ /* 0x000f280000300a00 */
[----:B------:R-:W2:-:S12]  /*6b080*/  LDL R11, [R1+0x334] ;  /* 0x00033400010b7983 */ /* 0x000e980000100800 */
[----:B------:R0:W-:Y:S04]  /*6b090*/  STL.64 [R1+0x3b58], R18 ;  /* 0x003b581201007387 */ /* 0x0001e80000100a00 */
[----:B------:R-:W-:Y:S04]  /*6b0a0*/  STL.64 [R1+0x3b50], R16 ;  /* 0x003b501001007387 */ /* 0x000fe80000100a00 */
[----:B0-----:R-:W2:Y:S04]  /*6b0b0*/  LDL.LU R18, [R1+0x158] ;  /* 0x0001580001127983 */ /* 0x001ea80000300800 */
[----:B------:R-:W2:Y:S01]  /*6b0c0*/  LDL.LU R19, [R1+0x15c] ;  /* 0x00015c0001137983 */ /* 0x000ea20000300800 */
[----:B----4-:R-:W-:Y:S03]  /*6b0d0*/  HMMA.16816.F32.BF16 R20, R4, R22, R24 ;  /* 0x000000160414723c */ /* 0x010fe60000041818 */
[----:B------:R-:W3:-:S15]  /*6b0e0*/  LDL.LU.64 R26, [R1+0x3bd8] ;  /* 0x003bd800011a7983 */ /* 0x000ede0000300a00 */
[----:B------:R-:W-:-:S05]  /*6b0f0*/  NOP ;  /* 0x0000000000007918 */ /* 0x000fca0000000000 */
[----:B------:R0:W-:Y:S04]  /*6b100*/  STL [R1+0x3ab4], R20 ;  /* 0x003ab41401007387 */ /* 0x0001e80000100800 */
[----:B------:R1:W-:Y:S04]  /*6b110*/  STL [R1+0x3ab0], R21 ;  /* 0x003ab01501007387 */ /* 0x0003e80000100800 */
[----:B------:R4:W-:Y:S04]  /*6b120*/  STL [R1+0x3aac], R22 ;  /* 0x003aac1601007387 */ /* 0x0009e80000100800 */
[----:B------:R2:W-:Y:S04]  /*6b130*/  STL [R1+0x3aa8], R23 ;  /* 0x003aa81701007387 */ /* 0x0005e80000100800 */
[----:B0-----:R-:W3:Y:S04]  /*6b140*/  LDL.LU R20, [R1+0x70] ;  /* 0x0000700001147983 */ /* 0x001ee80000300800 */
[----:B-1----:R-:W3:Y:S04]  /*6b150*/  LDL.LU R21, [R1+0x74] ;  /* 0x0000740001157983 */ /* 0x002ee80000300800 */
[----:B----4-:R-:W4:Y:S04]  /*6b160*/  LDL.LU R22, [R1+0x78] ;  /* 0x0000780001167983 */ /* 0x010f280000300800 */
[----:B--2---:R-:W4:Y:S04]  /*6b170*/  LDL.LU R23, [R1+0x7c] ;  /* 0x00007c0001177983 */ /* 0x004f280000300800 */
[----:B------:R-:W-:Y:S01]  /*6b180*/  STL.64 [R1+0x3bc0], R6 ;  /* 0x003bc00601007387 */ /* 0x000fe20000100a00 */
[----:B---3--:R-:W-:Y:S01]  /*6b190*/  HMMA.16816.F32.BF16 R12, R4, R26, R12 ;  /* 0x0000001a040c723c */ /* 0x008fe2000004180c */
[----:B------:R-:W-:-:S02]  /*6b1a0*/  IMAD.MOV.U32 R8, RZ, RZ, R0 ;  /* 0x000000ffff087224 */ /* 0x000fc400078e0000 */
[----:B------:R-:W0:Y:S03]  /*6b1b0*/  LDSM.16.MT88.4 R24, [R11+0x41000] ;  /* 0x041000000b18783b */ /* 0x000e260000004200 */
[----:B----4-:R-:W-:-:S15]  /*6b1c0*/  HMMA.16816.F32.BF16 R16, R4, R18, R20 ;  /* 0x000000120410723c */ /* 0x010fde0000041814 */
[----:B------:R-:W-:-:S08]  /*6b1d0*/  NOP ;  /* 0x0000000000007918 */ /* 0x000fd00000000000 */
[----:B------:R-:W-:Y:S04]  /*6b1e0*/  STL.64 [R1+0x20], R16 ;  /* 0x0000201001007387 */ /* 0x000fe80000100a00 */
[----:B------:R-:W-:Y:S04]  /*6b1f0*/  STL.64 [R1+0x28], R18 ;  /* 0x0000281201007387 */ /* 0x000fe80000100a00 */
[----:B------:R-:W-:Y:S04]  /*6b200*/  STL.64 [R1+0x3bb8], R4 ;  /* 0x003bb80401007387 */ /* 0x000fe80000100a00 */
[----:B------:R-:W-:Y:S04]  /*6b210*/  STL.64 [R1+0x30], R12 ;  /* 0x0000300c01007387 */ /* 0x000fe80000100a00 */
[----:B------:R1:W-:Y:S04]  /*6b220*/  STL.64 [R1+0x38], R14 ;  /* 0x0000380e01007387 */ /* 0x0003e80000100a00 */
[----:B-1----:R-:W2:Y:S04]  /*6b230*/  LDL.LU R14, [R1+0x198] ;  /* 0x00019800010e7983 */ /* 0x002ea80000300800 */
[----:B------:R-:W2:Y:S01]  /*6b240*/  LDL.LU R15, [R1+0x19c] ;  /* 0x00019c00010f7983 */ /* 0x000ea20000300800 */
[----:B------:R-:W-:-:S02]  /*6b250*/  IMAD.MOV.U32 R18, RZ, RZ, R3 ;  /* 0x000000ffff127224 */ /* 0x000fc400078e0003 */
[----:B------:R-:W-:Y:S01]  /*6b260*/  IMAD.MOV.U32 R19, RZ, RZ, R28 ;  /* 0x000000ffff137224 */ /* 0x000fe200078e001c */
[----:B--2---:R1:W-:Y:S04]  /*6b270*/  STL.64 [R1+0x3bb0], R14 ;  /* 0x003bb00e01007387 */ /* 0x0043e80000100a00 */
[----:B------:R-:W2:Y:S04]  /*6b280*/  LDL.LU R12, [R1+0x50] ;  /* 0x00005000010c7983 */ /* 0x000ea80000300800 */
[----:B------:R-:W2:Y:S04]  /*6b290*/  LDL.LU R13, [R1+0x54] ;  /* 0x00005400010d7983 */ /* 0x000ea80000300800 */
[----:B-1----:R-:W2:Y:S04]  /*6b2a0*/  LDL.LU R14, [R1+0x58] ;  /* 0x00005800010e7983 */ /* 0x002ea80000300800 */
[----:B------:R-:W2:Y:S04]  /*6b2b0*/  LDL.LU R15, [R1+0x5c] ;  /* 0x00005c00010f7983 */ /* 0x000ea80000300800 */
[----:B------:R-:W3:Y:S04]  /*6b2c0*/  LDL.LU R22, [R1+0x188] ;  /* 0x0001880001167983 */ /* 0x000ee80000300800 */
[----:B------:R-:W3:Y:S04]  /*6b2d0*/  LDL.LU R23, [R1+0x18c] ;  /* 0x00018c0001177983 */ /* 0x000ee80000300800 */
[----:B------:R-:W4:Y:S04]  /*6b2e0*/  LDL.LU R16, [R1+0xa0] ;  /* 0x0000a00001107983 */ /* 0x000f280000300800 */
[----:B------:R-:W4:Y:S04]  /*6b2f0*/  LDL.LU R17, [R1+0xa4] ;  /* 0x0000a40001117983 */ /* 0x000f280000300800 */
[----:B------:R-:W2:Y:S04]  /*6b300*/  LDL.LU R3, [R1+0x3bd0] ;  /* 0x003bd00001037983 */ /* 0x000ea80000300800 */
[----:B------:R-:W3:Y:S04]  /*6b310*/  LDL.LU R28, [R1+0x3bcc] ;  /* 0x003bcc00011c7983 */ /* 0x000ee80000300800 */
[----:B------:R1:W-:Y:S04]  /*6b320*/  STL [R1+0x3ba8], R11 ;  /* 0x003ba80b01007387 */ /* 0x0003e80000100800 */
[----:B------:R-:W4:Y:S04]  /*6b330*/  LDL.LU R0, [R1+0x3bc8] ;  /* 0x003bc80001007983 */ /* 0x000f280000300800 */
[----:B------:R-:W2:Y:S01]  /*6b340*/  LDL.LU R9, [R1+0xb4] ;  /* 0x0000b40001097983 */ /* 0x000ea20000300800 */
[----:B------:R-:W-:-:S03]  /*6b350*/  IMAD.MOV.U32 R10, RZ, RZ, R29 ;  /* 0x000000ffff0a7224 */ /* 0x000fc600078e001d */
[----:B0-----:R-:W-:Y:S01]  /*6b360*/  STL [R1+0x3ac4], R24 ;  /* 0x003ac41801007387 */ /* 0x001fe20000100800 */
[----:B-1----:R-:W-:-:S03]  /*6b370*/  IMAD.MOV.U32 R11, RZ, RZ, R2 ;  /* 0x000000ffff0b7224 */ /* 0x002fc600078e0002 */
[----:B------:R-:W-:Y:S04]  /*6b380*/  STL [R1+0x3ac0], R25 ;  /* 0x003ac01901007387 */ /* 0x000fe80000100800 */
[----:B------:R-:W-:Y:S04]  /*6b390*/  STL [R1+0x3abc], R26 ;  /* 0x003abc1a01007387 */ /* 0x000fe80000100800 */
[----:B------:R-:W-:Y:S04]  /*6b3a0*/  STL [R1+0x3ab8], R27 ;  /* 0x003ab81b01007387 */ /* 0x000fe80000100800 */
[----:B----4-:R-:W0:Y:S02]  /*6b3b0*/  LDSM.16.M88.4 R4, [R0+UR6+0x100] ;  /* 0x000100060004783b */ /* 0x010e240008000200 */
[----:B0-----:R-:W-:-:S02]  /*6b3c0*/  IMAD.MOV.U32 R29, RZ, RZ, R6 ;  /* 0x000000ffff1d7224 */ /* 0x001fc400078e0006 */
[----:B------:R-:W-:Y:S01]  /*6b3d0*/  STL.64 [R1+0x130], R4 ;  /* 0x0001300401007387 */ /* 0x000fe20000100a00 */
[----:B------:R-:W-:-:S03]  /*6b3e0*/  IMAD.MOV.U32 R2, RZ, RZ, R7 ;  /* 0x000000ffff027224 */ /* 0x000fc600078e0007 */
[----:B------:R-:W0:Y:S04]  /*6b3f0*/  LDSM.16.M88.4 R4, [R0+UR6+0x4100] ;  /* 0x004100060004783b */ /* 0x000e280008000200 */
[----:B------:R-:W-:Y:S04]  /*6b400*/  STL [R1+0x3aa4], R2 ;  /* 0x003aa40201007387 */ /* 0x000fe80000100800 */
[----:B------:R-:W-:Y:S04]  /*6b410*/  STL [R1+0x3aa0], R29 ;  /* 0x003aa01d01007387 */ /* 0x000fe80000100800 */
[----:B0-----:R-:W-:Y:S04]  /*6b420*/  STL.64 [R1+0x140], R4 ;  /* 0x0001400401007387 */ /* 0x001fe80000100a00 */
[----:B------:R-:W-:Y:S04]  /*6b430*/  STL.64 [R1+0x148], R6 ;  /* 0x0001480601007387 */ /* 0x000fe80000100a00 */
[----:B------:R-:W0:Y:S01]  /*6b440*/  LDSM.16.M88.4 R4, [R0+UR6+0x8100] ;  /* 0x008100060004783b */ /* 0x000e220008000200 */
[----:B---3--:R-:W-:-:S02]  /*6b450*/  IMAD.MOV.U32 R26, RZ, RZ, R28 ;  /* 0x000000ffff1a7224 */ /* 0x008fc400078e001c */
[----:B--2---:R-:W-:Y:S02]  /*6b460*/  IMAD.MOV.U32 R27, RZ, RZ, R3 ;  /* 0x000000ffff1b7224 */ /* 0x004fe400078e0003 */
[----:B0-----:R-:W-:Y:S01]  /*6b470*/  IMAD.MOV.U32 R28, RZ, RZ, R6 ;  /* 0x000000ffff1c7224 */ /* 0x001fe200078e0006 */
[----:B------:R-:W-:Y:S01]  /*6b480*/  STL.64 [R1+0x150], R4 ;  /* 0x0001500401007387 */ /* 0x000fe20000100a00 */
[----:B------:R-:W-:-:S03]  /*6b490*/  IMAD.MOV.U32 R3, RZ, RZ, R7 ;  /* 0x000000ffff037224 */ /* 0x000fc600078e0007 */
[----:B------:R-:W0:Y:S04]  /*6b4a0*/  LDSM.16.M88.4 R4, [R0+UR6+0xc100] ;  /* 0x00c100060004783b */ /* 0x000e280008000200 */
[----:B------:R-:W-:Y:S04]  /*6b4b0*/  STL [R1+0x3a9c], R3 ;  /* 0x003a9c0301007387 */ /* 0x000fe80000100800 */
[----:B------:R-:W-:Y:S04]  /*6b4c0*/  STL [R1+0x3a98], R28 ;  /* 0x003a981c01007387 */ /* 0x000fe80000100800 */
[----:B0-----:R-:W-:Y:S04]  /*6b4d0*/  STL.64 [R1+0x160], R4 ;  /* 0x0001600401007387 */ /* 0x001fe80000100a00 */
[----:B------:R0:W-:Y:S04]  /*6b4e0*/  STL.64 [R1+0x168], R6 ;  /* 0x0001680601007387 */ /* 0x0001e80000100a00 */
[----:B0-----:R-:W2:Y:S04]  /*6b4f0*/  LDL.LU.64 R6, [R1+0x3bc0] ;  /* 0x003bc00001067983 */ /* 0x001ea80000300a00 */
[----:B------:R-:W2:Y:S02]  /*6b500*/  LDL.LU.64 R4, [R1+0x3bb8] ;  /* 0x003bb80001047983 */ /* 0x000ea40000300a00 */
[C---:B--2---:R-:W-:Y:S02]  /*6b510*/  HMMA.16816.F32.BF16 R24, R4.reuse, R26, R12 ;  /* 0x0000001a0418723c */ /* 0x044fe4000004180c */
[----:B------:R-:W2:Y:S04]  /*6b520*/  LDL.LU.64 R14, [R1+0x3bb0] ;  /* 0x003bb000010e7983 */ /* 0x000ea80000300a00 */
[----:B------:R-:W-:-:S15]  /*6b530*/  HMMA.16816.F32.BF16 R8, R4, R22, R8 ;  /* 0x000000160408723c */ /* 0x000fde0000041808 */
[----:B------:R-:W-:-:S09]  /*6b540*/  NOP ;  /* 0x0000000000007918 */ /* 0x000fd20000000000 */
[----:B------:R-:W-:Y:S02]  /*6b550*/  IMAD.MOV.U32 R20, RZ, RZ, R8 ;  /* 0x000000ffff147224 */ /* 0x000fe400078e0008 */
[----:B------:R-:W-:Y:S02]  /*6b560*/  IMAD.MOV.U32 R21, RZ, RZ, R9 ;  /* 0x000000ffff157224 */ /* 0x000fe400078e0009 */
[----:B------:R-:W-:Y:S02]  /*6b570*/  IMAD.MOV.U32 R22, RZ, RZ, R10 ;  /* 0x000000ffff167224 */ /* 0x000fe400078e000a */
[----:B------:R-:W-:Y:S02]  /*6b580*/  IMAD.MOV.U32 R23, RZ, RZ, R11 ;  /* 0x000000ffff177224 */ /* 0x000fe400078e000b */
[----:B------:R-:W-:Y:S02]  /*6b590*/  IMAD.MOV.U32 R2, RZ, RZ, R24 ;  /* 0x000000ffff027224 */ /* 0x000fe400078e0018 */
[----:B------:R-:W-:-:S02]  /*6b5a0*/  IMAD.MOV.U32 R29, RZ, RZ, R25 ;  /* 0x000000ffff1d7224 */ /* 0x000fc400078e0019 */
[----:B------:R-:W-:Y:S02]  /*6b5b0*/  IMAD.MOV.U32 R3, RZ, RZ, R26 ;  /* 0x000000ffff037224 */ /* 0x000fe400078e001a */
[----:B------:R-:W-:-:S05]  /*6b5c0*/  IMAD.MOV.U32 R28, RZ, RZ, R27 ;  /* 0x000000ffff1c7224 */ /* 0x000fca00078e001b */
        /* <DEDUP_REMOVED lines=8> */
[----:B--2---:R-:W-:Y:S03]  /*6b650*/  HMMA.16816.F32.BF16 R8, R4, R14, R16 ;  /* 0x0000000e0408723c */ /* 0x004fe60000041810 */
[----:B------:R-:W0:Y:S04]  /*6b660*/  LDSM.16.M88.4 R12, [R0+UR6+0x10100] ;  /* 0x01010006000c783b */ /* 0x000e280008000200 */
[----:B------:R-:W-:-:S15]  /*6b670*/  LDSM.16.M88.4 R16, [R0+UR6+0x24100] ;  /* 0x024100060010783b */ /* 0x000fde0008000200 */
[----:B------:R-:W-:-:S02]  /*6b680*/  NOP ;  /* 0x0000000000007918 */ /* 0x000fc40000000000 */
[----:B------:R-:W-:Y:S02]  /*6b690*/  IMAD.MOV.U32 R24, RZ, RZ, R8 ;  /* 0x000000ffff187224 */ /* 0x000fe400078e0008 */
[----:B------:R-:W-:Y:S02]  /*6b6a0*/  IMAD.MOV.U32 R25, RZ, RZ, R9 ;  /* 0x000000ffff197224 */ /* 0x000fe400078e0009 */
[----:B------:R-:W-:Y:S02]  /*6b6b0*/  IMAD.MOV.U32 R26, RZ, RZ, R10 ;  /* 0x000000ffff1a7224 */ /* 0x000fe400078e000a */
[----:B------:R-:W-:Y:S02]  /*6b6c0*/  IMAD.MOV.U32 R27, RZ, RZ, R11 ;  /* 0x000000ffff1b7224 */ /* 0x000fe400078e000b */
[----:B------:R-:W1:Y:S04]  /*6b6d0*/  LDSM.16.M88.4 R8, [R0+UR6+0x14100] ;  /* 0x014100060008783b */ /* 0x000e680008000200 */
[----:B------:R-:W-:Y:S04]  /*6b6e0*/  STL [R1+0x3af4], R27 ;  /* 0x003af41b01007387 */ /* 0x000fe80000100800 */
[----:B------:R1:W-:Y:S04]  /*6b6f0*/  STL [R1+0x3af0], R26 ;  /* 0x003af01a01007387 */ /* 0x0003e80000100800 */
[----:B------:R2:W-:Y:S04]  /*6b700*/  STL [R1+0x3aec], R25 ;  /* 0x003aec1901007387 */ /* 0x0005e80000100800 */
[----:B------:R-:W-:Y:S04]  /*6b710*/  STL [R1+0x3ae8], R24 ;  /* 0x003ae81801007387 */ /* 0x000fe80000100800 */
[----:B0-----:R-:W-:Y:S04]  /*6b720*/  STL.64 [R1+0x180], R12 ;  /* 0x0001800c01007387 */ /* 0x001fe80000100a00 */
[----:B------:R-:W-:Y:S04]  /*6b730*/  STL.64 [R1+0x188], R14 ;  /* 0x0001880e01007387 */ /* 0x000fe80000100a00 */
[----:B------:R-:W0:Y:S01]  /*6b740*/  LDSM.16.M88.4 R12, [R0+UR6+0x18100] ;  /* 0x01810006000c783b */ /* 0x000e220008000200 */
[----:B-1----:R-:W-:-:S03]  /*6b750*/  IMAD.MOV.U32 R26, RZ, RZ, R8 ;  /* 0x000000ffff1a7224 */ /* 0x002fc600078e0008 */
[----:B------:R-:W-:Y:S01]  /*6b760*/  STL.64 [R1+0x198], R10 ;  /* 0x0001980a01007387 */ /* 0x000fe20000100a00 */
[----:B--2---:R-:W-:-:S03]  /*6b770*/  IMAD.MOV.U32 R25, RZ, RZ, R9 ;  /* 0x000000ffff197224 */ /* 0x004fc600078e0009 */
[----:B------:R-:W1:Y:S04]  /*6b780*/  LDSM.16.M88.4 R8, [R0+UR6+0x1c100] ;  /* 0x01c100060008783b */ /* 0x000e680008000200 */
[----:B------:R-:W-:Y:S04]  /*6b790*/  STL [R1+0x3b08], R25 ;  /* 0x003b081901007387 */ /* 0x000fe80000100800 */
[----:B------:R-:W-:Y:S04]  /*6b7a0*/  STL [R1+0x3b04], R26 ;  /* 0x003b041a01007387 */ /* 0x000fe80000100800 */
[----:B------:R-:W2:Y:S04]  /*6b7b0*/  LDL.LU R22, [R1+0x1e8] ;  /* 0x0001e80001167983 */ /* 0x000ea80000300800 */
[----:B0-----:R-:W-:Y:S04]  /*6b7c0*/  STL.64 [R1+0x1a0], R12 ;  /* 0x0001a00c01007387 */ /* 0x001fe80000100a00 */
[----:B------:R-:W-:Y:S04]  /*6b7d0*/  STL.64 [R1+0x1a8], R14 ;  /* 0x0001a80e01007387 */ /* 0x000fe80000100a00 */
[----:B------:R-:W0:Y:S04]  /*6b7e0*/  LDSM.16.M88.4 R12, [R0+UR6+0x20100] ;  /* 0x02010006000c783b */ /* 0x000e280008000200 */
[----:B-1----:R-:W-:Y:S04]  /*6b7f0*/  STL.64 [R1+0x1c0], R8 ;  /* 0x0001c00801007387 */ /* 0x002fe80000100a00 */
[----:B------:R-:W-:Y:S04]  /*6b800*/  STL.64 [R1+0x1c8], R10 ;  /* 0x0001c80a01007387 */ /* 0x000fe80000100a00 */
[----:B------:R-:W2:Y:S04]  /*6b810*/  LDL.LU R23, [R1+0x1ec] ;  /* 0x0001ec0001177983 */ /* 0x000ea80000300800 */
[----:B------:R-:W1:Y:S04]  /*6b820*/  LDSM.16.M88.4 R8, [R0+UR6+0x28100] ;  /* 0x028100060008783b */ /* 0x000e680008000200 */
[----:B--2---:R2:W-:Y:S04]  /*6b830*/  STL.64 [R1+0x3ba0], R22 ;  /* 0x003ba01601007387 */ /* 0x0045e80000100a00 */
[----:B------:R-:W3:Y:S04]  /*6b840*/  LDL.LU R20, [R1+0x120] ;  /* 0x0001200001147983 */ /* 0x000ee80000300800 */
[----:B------:R-:W3:Y:S04]  /*6b850*/  LDL.LU R21, [R1+0x124] ;  /* 0x0001240001157983 */ /* 0x000ee80000300800 */
[----:B--2---:R-:W3:Y:S04]  /*6b860*/  LDL.LU R22, [R1+0x128] ;  /* 0x0001280001167983 */ /* 0x004ee80000300800 */
[----:B------:R-:W3:Y:S04]  /*6b870*/  LDL.LU R23, [R1+0x12c] ;  /* 0x00012c0001177983 */ /* 0x000ee80000300800 */
[----:B0-----:R-:W-:Y:S04]  /*6b880*/  STL.64 [R1+0x1f0], R12 ;  /* 0x0001f00c01007387 */ /* 0x001fe80000100a00 */
[----:B------:R-:W-:Y:S04]  /*6b890*/  STL.64 [R1+0x1f8], R14 ;  /* 0x0001f80e01007387 */ /* 0x000fe80000100a00 */
[----:B------:R-:W0:Y:S04]  /*6b8a0*/  LDSM.16.M88.4 R12, [R0+UR6+0x2c100] ;  /* 0x02c10006000c783b */ /* 0x000e280008000200 */
[----:B------:R-:W-:Y:S04]  /*6b8b0*/  STL.64 [R1+0x200], R16 ;  /* 0x0002001001007387 */ /* 0x000fe80000100a00 */
[----:B------:R-:W-:Y:S04]  /*6b8c0*/  STL.64 [R1+0x208], R18 ;  /* 0x0002081201007387 */ /* 0x000fe80000100a00 */
[----:B------:R-:W2:Y:S04]  /*6b8d0*/  LDSM.16.M88.4 R16, [R0+UR6+0x30100] ;  /* 0x030100060010783b */ /* 0x000ea80008000200 */
[----:B-1----:R-:W-:Y:S04]  /*6b8e0*/  STL.64 [R1+0x210], R8 ;  /* 0x0002100801007387 */ /* 0x002fe80000100a00 */
[----:B------:R-:W-:Y:S04]  /*6b8f0*/  STL.64 [R1+0x218], R10 ;  /* 0x0002180a01007387 */ /* 0x000fe80000100a00 */
[----:B------:R-:W1:Y:S04]  /*6b900*/  LDSM.16.M88.4 R8, [R0+UR6+0x34100] ;  /* 0x034100060008783b */ /* 0x000e680008000200 */
[----:B0-----:R0:W-:Y:S04]  /*6b910*/  STL.64 [R1+0x260], R12 ;  /* 0x0002600c01007387 */ /* 0x0011e80000100a00 */
[----:B------:R-:W-:Y:S04]  /*6b920*/  STL.64 [R1+0x268], R14 ;  /* 0x0002680e01007387 */ /* 0x000fe80000100a00 */
[----:B--2---:R-:W-:Y:S04]  /*6b930*/  STL.64 [R1+0x270], R16 ;  /* 0x0002701001007387 */ /* 0x004fe80000100a00 */
[----:B------:R-:W-:Y:S04]  /*6b940*/  STL.64 [R1+0x278], R18 ;  /* 0x0002781201007387 */ /* 0x000fe80000100a00 */
[----:B-1----:R-:W-:Y:S04]  /*6b950*/  STL.64 [R1+0x2d8], R10 ;  /* 0x0002d80a01007387 */ /* 0x002fe80000100a00 */
[----:B------:R-:W2:Y:S04]  /*6b960*/  LDL.LU R26, [R1+0x238] ;  /* 0x00023800011a7983 */ /* 0x000ea80000300800 */
[----:B------:R-:W2:Y:S01]  /*6b970*/  LDL.LU R27, [R1+0x23c] ;  /* 0x00023c00011b7983 */ /* 0x000ea20000300800 */
[----:B0-----:R-:W-:-:S02]  /*6b980*/  IMAD.MOV.U32 R13, RZ, RZ, R8 ;  /* 0x000000ffff0d7224 */ /* 0x001fc400078e0008 */
[----:B------:R-:W-:Y:S02]  /*6b990*/  IMAD.MOV.U32 R12, RZ, RZ, R9 ;  /* 0x000000ffff0c7224 */ /* 0x000fe400078e0009 */
[----:B------:R-:W0:Y:S02]  /*6b9a0*/  LDSM.16.M88.4 R8, [R0+UR6+0x38100] ;  /* 0x038100060008783b */ /* 0x000e240008000200 */
[----:B0-----:R-:W-:Y:S02]  /*6b9b0*/  IMAD.MOV.U32 R15, RZ, RZ, R8 ;  /* 0x000000ffff0f7224 */ /* 0x001fe400078e0008 */
[----:B------:R-:W-:Y:S01]  /*6b9c0*/  IMAD.MOV.U32 R14, RZ, RZ, R9 ;  /* 0x000000ffff0e7224 */ /* 0x000fe200078e0009 */
[----:B--2---:R0:W-:Y:S04]  /*6b9d0*/  STL.64 [R1+0x3b98], R26 ;  /* 0x003b981a01007387 */ /* 0x0041e80000100a00 */
[----:B------:R-:W2:Y:S04]  /*6b9e0*/  LDL.LU R24, [R1+0x110] ;  /* 0x0001100001187983 */ /* 0x000ea80000300800 */
[----:B------:R-:W2:Y:S04]  /*6b9f0*/  LDL.LU R25, [R1+0x114] ;  /* 0x0001140001197983 */ /* 0x000ea80000300800 */
[----:B0-----:R-:W2:Y:S04]  /*6ba00*/  LDL.LU R26, [R1+0x118] ;  /* 0x00011800011a7983 */ /* 0x001ea80000300800 */
[----:B------:R-:W2:Y:S04]  /*6ba10*/  LDL.LU R27, [R1+0x11c] ;  /* 0x00011c00011b7983 */ /* 0x000ea80000300800 */
[----:B------:R-:W-:Y:S04]  /*6ba20*/  STL.64 [R1+0x2e8], R10 ;  /* 0x0002e80a01007387 */ /* 0x000fe80000100a00 */
[----:B------:R-:W0:Y:S04]  /*6ba30*/  LDSM.16.M88.4 R8, [R0+UR6+0x3c100] ;  /* 0x03c100060008783b */ /* 0x000e280008000200 */
[----:B0-----:R0:W-:Y:S04]  /*6ba40*/  STL.64 [R1+0x2f8], R10 ;  /* 0x0002f80a01007387 */ /* 0x0011e80000100a00 */
[----:B0-----:R-:W4:Y:S01]  /*6ba50*/  LDL.LU R11, [R1+0x3ba8] ;  /* 0x003ba800010b7983 */ /* 0x001f220000300800 */
[----:B------:R-:W-:-:S02]  /*6ba60*/  IMAD.MOV.U32 R17, RZ, RZ, R8 ;  /* 0x000000ffff117224 */ /* 0x000fc400078e0008 */
[----:B------:R-:W-:Y:S01]  /*6ba70*/  IMAD.MOV.U32 R16, RZ, RZ, R9 ;  /* 0x000000ffff107224 */ /* 0x000fe200078e0009 */
[----:B------:R-:W-:Y:S04]  /*6ba80*/  STL [R1+0x36b8], R0 ;  /* 0x0036b80001007387 */ /* 0x000fe80000100800 */
[----:B----4-:R-:W0:Y:S04]  /*6ba90*/  LDSM.16.MT88.4 R8, [R11+0x41200] ;  /* 0x041200000b08783b */ /* 0x010e280000004200 */
[----:B0-----:R0:W-:Y:S04]  /*6baa0*/  STL.64 [R1+0x3958], R10 ;  /* 0x0039580a01007387 */ /* 0x0011e80000100a00 */
[----:B------:R3:W-:Y:S04]  /*6bab0*/  STL.64 [R1+0x3950], R8 ;  /* 0x0039500801007387 */ /* 0x0007e80000100a00 */
[----:B0-----:R-:W3:Y:S04]  /*6bac0*/  LDL.LU R10, [R1+0x1b8] ;  /* 0x0001b800010a7983 */ /* 0x001ee80000300800 */
[----:B------:R-:W3:Y:S02]  /*6bad0*/  LDL.LU R11, [R1+0x1bc] ;  /* 0x0001bc00010b7983 */ /* 0x000ee40000300800 */
[----:B---3--:R-:W-:Y:S02]  /*6bae0*/  HMMA.16816.F32.BF16 R8, R4, R10, R20 ;  /* 0x0000000a0408723c */ /* 0x008fe40000041814 */
[----:B------:R-:W2:-:S15]  /*6baf0*/  LDL.LU.64 R22, [R1+0x3ba0] ;  /* 0x003ba00001167983 */ /* 0x000e9e0000300a00 */
[----:B------:R-:W-:-:S07]  /*6bb00*/  NOP ;  /* 0x0000000000007918 */ /* 0x000fce0000000000 */
[----:B------:R-:W-:Y:S02]  /*6bb10*/  IMAD.MOV.U32 R0, RZ, RZ, R11 ;  /* 0x000000ffff007224 */ /* 0x000fe400078e000b */
[----:B------:R-:W-:Y:S02]  /*6bb20*/  IMAD.MOV.U32 R2, RZ, RZ, R10 ;  /* 0x000000ffff027224 */ /* 0x000fe400078e000a */
[----:B------:R-:W-:Y:S02]  /*6bb30*/  IMAD.MOV.U32 R29, RZ, RZ, R9 ;  /* 0x000000ffff1d7224 */ /* 0x000fe400078e0009 */
[----:B------:R-:W-:Y:S01]  /*6bb40*/  IMAD.MOV.U32 R3, RZ, RZ, R8 ;  /* 0x000000ffff037224 */ /* 0x000fe200078e0008 */
[----:B------:R-:W-:Y:S04]  /*6bb50*/  STL [R1+0x3b0c], R0 ;  /* 0x003b0c0001007387 */ /* 0x000fe80000100800 */
[----:B------:R-:W-:Y:S04]  /*6bb60*/  STL [R1+0x3b00], R2 ;  /* 0x003b000201007387 */ /* 0x000fe80000100800 */
[----:B------:R-:W-:Y:S04]  /*6bb70*/  STL [R1+0x3afc], R29 ;  /* 0x003afc1d01007387 */ /* 0x000fe80000100800 */
[----:B------:R-:W-:Y:S01]  /*6bb80*/  STL [R1+0x3af8], R3 ;  /* 0x003af80301007387 */ /* 0x000fe20000100800 */
[----:B------:R-:W-:-:S02]  /*6bb90*/  IMAD.MOV.U32 R8, RZ, RZ, R17 ;  /* 0x000000ffff087224 */ /* 0x000fc400078e0011 */
        /* <DEDUP_REMOVED lines=8> */
[----:B------:R-:W-:Y:S04]  /*6bc20*/  STL [R1+0x3b1c], R10 ;  /* 0x003b1c0a01007387 */ /* 0x000fe80000100800 */
[----:B------:R-:W-:Y:S04]  /*6bc30*/  STL [R1+0x3b18], R11 ;  /* 0x003b180b01007387 */ /* 0x000fe80000100800 */
[----:B------:R-:W-:Y:S04]  /*6bc40*/  STL [R1+0x3b14], R28 ;  /* 0x003b141c01007387 */ /* 0x000fe80000100800 */
[----:B------:R0:W-:Y:S04]  /*6bc50*/  STL [R1+0x3b10], R20 ;  /* 0x003b101401007387 */ /* 0x0001e80000100800 */
[----:B0-----:R-:W2:Y:S04]  /*6bc60*/  LDL.LU R20, [R1+0x40] ;  /* 0x0000400001147983 */ /* 0x001ea80000300800 */
[----:B------:R-:W2:Y:S04]  /*6bc70*/  LDL.LU R21, [R1+0x44] ;  /* 0x0000440001157983 */ /* 0x000ea80000300800 */
[----:B------:R-:W2:Y:S04]  /*6bc80*/  LDL.LU R22, [R1+0x48] ;  /* 0x0000480001167983 */ /* 0x000ea80000300800 */
[----:B------:R-:W2:Y:S04]  /*6bc90*/  LDL.LU R23, [R1+0x4c] ;  /* 0x00004c0001177983 */ /* 0x000ea80000300800 */
[----:B------:R0:W-:Y:S04]  /*6bca0*/  STL.64 [R1+0x3960], R8 ;  /* 0x0039600801007387 */ /* 0x0001e80000100a00 */
[----:B------:R-:W3:Y:S04]  /*6bcb0*/  LDL.LU R18, [R1+0x248] ;  /* 0x0002480001127983 */ /* 0x000ee80000300800 */
[----:B------:R-:W3:Y:S01]  /*6bcc0*/  LDL.LU R19, [R1+0x24c] ;  /* 0x00024c0001137983 */ /* 0x000ee20000300800 */
[----:B0-----:R-:W-:-:S02]  /*6bcd0*/  IMAD.MOV.U32 R8, RZ, RZ, R15 ;  /* 0x000000ffff087224 */ /* 0x001fc400078e000f */
[----:B------:R-:W-:-:S05]  /*6bce0*/  IMAD.MOV.U32 R9, RZ, RZ, R14 ;  /* 0x000000ffff097224 */ /* 0x000fca00078e000e */
[----:B------:R2:W-:Y:S04]  /*6bcf0*/  STL.64 [R1+0x3978], R8 ;  /* 0x0039780801007387 */ /* 0x0005e80000100a00 */
[----:B------:R-:W4:Y:S04]  /*6bd00*/  LDL.LU R14, [R1+0x2a8] ;  /* 0x0002a800010e7983 */ /* 0x000f280000300800 */
[----:B------:R-:W4:Y:S01]  /*6bd10*/  LDL.LU R15, [R1+0x2ac] ;  /* 0x0002ac00010f7983 */ /* 0x000f220000300800 */
[----:B--2---:R-:W-:-:S15]  /*6bd20*/  HMMA.16816.F32.BF16 R8, R4, R26, R20 ;  /* 0x0000001a0408723c */ /* 0x004fde0000041814 */
[----:B------:R-:W-:-:S09]  /*6bd30*/  NOP ;  /* 0x0000000000007918 */ /* 0x000fd20000000000 */
[----:B------:R-:W-:Y:S02]  /*6bd40*/  IMAD.MOV.U32 R22, RZ, RZ, R10 ;  /* 0x000000ffff167224 */ /* 0x000fe400078e000a */
[----:B------:R-:W-:Y:S01]  /*6bd50*/  IMAD.MOV.U32 R21, RZ, RZ, R11 ;  /* 0x000000ffff157224 */ /* 0x000fe200078e000b */
[----:B----4-:R0:W-:Y:S04]  /*6bd60*/  STL.64 [R1+0x3b78], R14 ;  /* 0x003b780e01007387 */ /* 0x0101e80000100a00 */
[----:B0-----:R-:W2:Y:S04]  /*6bd70*/  LDL.LU R14, [R1+0x298] ;  /* 0x00029800010e7983 */ /* 0x001ea80000300800 */
[----:B------:R-:W2:Y:S04]  /*6bd80*/  LDL.LU R15, [R1+0x29c] ;  /* 0x00029c00010f7983 */ /* 0x000ea80000300800 */
[----:B------:R-:W4:Y:S04]  /*6bd90*/  LDL.LU R10, [R1+0x288] ;  /* 0x00028800010a7983 */ /* 0x000f280000300800 */
[----:B------:R-:W4:Y:S01]  /*6bda0*/  LDL.LU R11, [R1+0x28c] ;  /* 0x00028c00010b7983 */ /* 0x000f220000300800 */
[----:B------:R-:W-:-:S02]  /*6bdb0*/  IMAD.MOV.U32 R23, RZ, RZ, R9 ;  /* 0x000000ffff177224 */ /* 0x000fc400078e0009 */
[----:B------:R-:W-:Y:S01]  /*6bdc0*/  IMAD.MOV.U32 R24, RZ, RZ, R8 ;  /* 0x000000ffff187224 */ /* 0x000fe200078e0008 */
[----:B----4-:R0:W-:Y:S04]  /*6bdd0*/  STL.64 [R1+0x3b90], R10 ;  /* 0x003b900a01007387 */ /* 0x0101e80000100a00 */
[----:B0-----:R-:W4:Y:S04]  /*6bde0*/  LDL.LU R10, [R1+0x258] ;  /* 0x00025800010a7983 */ /* 0x001f280000300800 */
[----:B------:R-:W4:Y:S04]  /*6bdf0*/  LDL.LU R11, [R1+0x25c] ;  /* 0x00025c00010b7983 */ /* 0x000f280000300800 */
[----:B--2---:R-:W-:Y:S04]  /*6be00*/  STL.64 [R1+0x3b88], R14 ;  /* 0x003b880e01007387 */ /* 0x004fe80000100a00 */
[----:B------:R0:W-:Y:S04]  /*6be10*/  STL.64 [R1+0x3b80], R12 ;  /* 0x003b800c01007387 */ /* 0x0001e80000100a00 */
[----:B0-----:R-:W2:Y:S04]  /*6be20*/  LDL.LU R12, [R1+0xe0] ;  /* 0x0000e000010c7983 */ /* 0x001ea80000300800 */
[----:B------:R-:W2:Y:S04]  /*6be30*/  LDL.LU R13, [R1+0xe4] ;  /* 0x0000e400010d7983 */ /* 0x000ea80000300800 */
[----:B------:R-:W2:Y:S04]  /*6be40*/  LDL.LU R14, [R1+0xe8] ;  /* 0x0000e800010e7983 */ /* 0x000ea80000300800 */
[----:B------:R-:W2:Y:S04]  /*6be50*/  LDL.LU R15, [R1+0xec] ;  /* 0x0000ec00010f7983 */ /* 0x000ea80000300800 */
[----:B------:R0:W-:Y:S04]  /*6be60*/  STL [R1+0x3b2c], R21 ;  /* 0x003b2c1501007387 */ /* 0x0001e80000100800 */
[----:B------:R1:W-:Y:S04]  /*6be70*/  STL [R1+0x3b28], R22 ;  /* 0x003b281601007387 */ /* 0x0003e80000100800 */
[----:B------:R3:W-:Y:S04]  /*6be80*/  STL [R1+0x3b24], R23 ;  /* 0x003b241701007387 */ /* 0x0007e80000100800 */
[----:B------:R-:W4:Y:S04]  /*6be90*/  LDL.LU R20, [R1+0xf0] ;  /* 0x0000f00001147983 */ /* 0x000f280000300800 */
[----:B0-----:R-:W4:Y:S04]  /*6bea0*/  LDL.LU R21, [R1+0xf4] ;  /* 0x0000f40001157983 */ /* 0x001f280000300800 */
[----:B-1----:R-:W4:Y:S04]  /*6beb0*/  LDL.LU R22, [R1+0xf8] ;  /* 0x0000f80001167983 */ /* 0x002f280000300800 */
[----:B---3--:R-:W4:Y:S04]  /*6bec0*/  LDL.LU R23, [R1+0xfc] ;  /* 0x0000fc0001177983 */ /* 0x008f280000300800 */
[----:B------:R0:W-:Y:S04]  /*6bed0*/  STL [R1+0x3b20], R24 ;  /* 0x003b201801007387 */ /* 0x0001e80000100800 */
[----:B0-----:R-:W3:Y:S04]  /*6bee0*/  LDL.LU R24, [R1+0x100] ;  /* 0x0001000001187983 */ /* 0x001ee80000300800 */
[----:B------:R-:W3:Y:S04]  /*6bef0*/  LDL.LU R25, [R1+0x104] ;  /* 0x0001040001197983 */ /* 0x000ee80000300800 */
[----:B------:R-:W3:Y:S04]  /*6bf00*/  LDL.LU R26, [R1+0x108] ;  /* 0x00010800011a7983 */ /* 0x000ee80000300800 */
[----:B------:R-:W3:Y:S02]  /*6bf10*/  LDL.LU R27, [R1+0x10c] ;  /* 0x00010c00011b7983 */ /* 0x000ee40000300800 */
[----:B---3--:R-:W-:-:S15]  /*6bf20*/  HMMA.16816.F32.BF16 R16, R4, R18, R24 ;  /* 0x000000120410723c */ /* 0x008fde0000041818 */
[----:B------:R-:W-:-:S09]  /*6bf30*/  NOP ;  /* 0x0000000000007918 */ /* 0x000fd20000000000 */
[----:B------:R-:W-:Y:S02]  /*6bf40*/  IMAD.MOV.U32 R3, RZ, RZ, R18 ;  /* 0x000000ffff037224 */ /* 0x000fe400078e0012 */
[----:B------:R-:W-:Y:S01]  /*6bf50*/  IMAD.MOV.U32 R27, RZ, RZ, R19 ;  /* 0x000000ffff1b7224 */ /* 0x000fe200078e0013 */
[----:B------:R-:W3:Y:S04]  /*6bf60*/  LDL.LU R18, [R1+0x2b8] ;  /* 0x0002b80001127983 */ /* 0x000ee80000300800 */
[----:B------:R-:W3:Y:S01]  /*6bf70*/  LDL.LU R19, [R1+0x2bc] ;  /* 0x0002bc0001137983 */ /* 0x000ee20000300800 */
[----:B----4-:R-:W-:Y:S01]  /*6bf80*/  HMMA.16816.F32.BF16 R8, R4, R10, R20 ;  /* 0x0000000a0408723c */ /* 0x010fe20000041814 */
[----:B------:R-:W-:Y:S02]  /*6bf90*/  IMAD.MOV.U32 R2, RZ, RZ, R16 ;  /* 0x000000ffff027224 */ /* 0x000fe400078e0010 */
[----:B------:R-:W-:-:S15]  /*6bfa0*/  IMAD.MOV.U32 R29, RZ, RZ, R17 ;  /* 0x000000ffff1d7224 */ /* 0x000fde00078e0011 */
[----:B------:R-:W-:-:S06]  /*6bfb0*/  NOP ;  /* 0x0000000000007918 */ /* 0x000fcc0000000000 */
[----:B------:R-:W-:Y:S02]  /*6bfc0*/  IMAD.MOV.U32 R25, RZ, RZ, R10 ;  /* 0x000000ffff197224 */ /* 0x000fe400078e000a */
[----:B------:R-:W-:Y:S01]  /*6bfd0*/  IMAD.MOV.U32 R26, RZ, RZ, R11 ;  /* 0x000000ffff1a7224 */ /* 0x000fe200078e000b */
[----:B---3--:R0:W-:Y:S04]  /*6bfe0*/  STL.64 [R1+0x3b70], R18 ;  /* 0x003b701201007387 */ /* 0x0081e80000100a00 */
[----:B------:R-:W3:Y:S04]  /*6bff0*/  LDL.LU R16, [R1] ;  /* 0x0000000001107983 */ /* 0x000ee80000300800 */
[----:B------:R-:W3:Y:S04]  /*6c000*/  LDL.LU R17, [R1+0x4] ;  /* 0x0000040001117983 */ /* 0x000ee80000300800 */
[----:B0-----:R-:W3:Y:S04]  /*6c010*/  LDL.LU R18, [R1+0x8] ;  /* 0x0000080001127983 */ /* 0x001ee80000300800 */
[----:B------:R-:W3:Y:S04]  /*6c020*/  LDL.LU R19, [R1+0xc] ;  /* 0x00000c0001137983 */ /* 0x000ee80000300800 */
[----:B------:R-:W-:Y:S04]  /*6c030*/  STL [R1+0x3b3c], R27 ;  /* 0x003b3c1b01007387 */ /* 0x000fe80000100800 */
[----:B------:R-:W-:Y:S04]  /*6c040*/  STL [R1+0x3b38], R3 ;  /* 0x003b380301007387 */ /* 0x000fe80000100800 */
[----:B------:R-:W-:Y:S04]  /*6c050*/  STL [R1+0x3b34], R29 ;  /* 0x003b341d01007387 */ /* 0x000fe80000100800 */
[----:B------:R-:W-:Y:S04]  /*6c060*/  STL [R1+0x3b30], R2 ;  /* 0x003b300201007387 */ /* 0x000fe80000100800 */
[----:B------:R-:W2:Y:S01]  /*6c070*/  LDL.LU.64 R10, [R1+0x3b90] ;  /* 0x003b9000010a7983 */ /* 0x000ea20000300a00 */
[----:B------:R-:W-:-:S05]  /*6c080*/  IMAD.MOV.U32 R20, RZ, RZ, R8 ;  /* 0x000000ffff147224 */ /* 0x000fca00078e0008 */
[----:B------:R0:W-:Y:S04]  /*6c090*/  STL [R1+0x3b40], R20 ;  /* 0x003b401401007387 */ /* 0x0001e80000100800 */
[----:B0-----:R-:W4:Y:S04]  /*6c0a0*/  LDL.LU R20, [R1+0x10] ;  /* 0x0000100001147983 */ /* 0x001f280000300800 */
[----:B------:R-:W4:Y:S04]  /*6c0b0*/  LDL.LU R21, [R1+0x14] ;  /* 0x0000140001157983 */ /* 0x000f280000300800 */
[----:B------:R-:W4:Y:S04]  /*6c0c0*/  LDL.LU R22, [R1+0x18] ;  /* 0x0000180001167983 */ /* 0x000f280000300800 */
[----:B------:R-:W4:Y:S01]  /*6c0d0*/  LDL.LU R23, [R1+0x1c] ;  /* 0x00001c0001177983 */ /* 0x000f220000300800 */
[----:B--2---:R-:W-:-:S15]  /*6c0e0*/  HMMA.16816.F32.BF16 R12, R4, R10, R12 ;  /* 0x0000000a040c723c */ /* 0x004fde000004180c */
[----:B------:R-:W-:-:S09]  /*6c0f0*/  NOP ;  /* 0x0000000000007918 */ /* 0x000fd20000000000 */
[----:B------:R-:W-:Y:S02]  /*6c100*/  IMAD.MOV.U32 R11, RZ, RZ, R14 ;  /* 0x000000ffff0b7224 */ /* 0x000fe400078e000e */
[----:B------:R-:W-:Y:S02]  /*6c110*/  IMAD.MOV.U32 R28, RZ, RZ, R15 ;  /* 0x000000ffff1c7224 */ /* 0x000fe400078e000f */
[----:B------:R-:W-:Y:S01]  /*6c120*/  IMAD.MOV.U32 R24, RZ, RZ, R12 ;  /* 0x000000ffff187224 */ /* 0x000fe200078e000c */
[----:B------:R-:W4:Y:S01]  /*6c130*/  LDL.LU.64 R14, [R1+0x3b88] ;  /* 0x003b8800010e7983 */ /* 0x000f220000300a00 */
[----:B------:R-:W-:-:S03]  /*6c140*/  IMAD.MOV.U32 R10, RZ, RZ, R13 ;  /* 0x000000ffff0a7224 */ /* 0x000fc600078e000d */
[----:B------:R-:W2:Y:S01]  /*6c150*/  LDL.LU.64 R12, [R1+0x3b80] ;  /* 0x003b8000010c7983 */ /* 0x000ea20000300a00 */
[----:B------:R-:W-:Y:S02]  /*6c160*/  IMAD.MOV.U32 R0, RZ, RZ, R9 ;  /* 0x000000ffff007224 */ /* 0x000fe400078e0009 */
[----:B--2---:R-:W-:Y:S02]  /*6c170*/  IMAD.MOV.U32 R8, RZ, RZ, R13 ;  /* 0x000000ffff087224 */ /* 0x004fe400078e000d */
[----:B------:R-:W-:Y:S02]  /*6c180*/  IMAD.MOV.U32 R9, RZ, RZ, R12 ;  /* 0x000000ffff097224 */ /* 0x000fe400078e000c */
[----:B----4-:R-:W-:Y:S03]  /*6c190*/  HMMA.16816.F32.BF16 R12, R4, R14, R20 ;  /* 0x0000000e040c723c */ /* 0x010fe60000041814 */
[----:B------:R-:W-:Y:S04]  /*6c1a0*/  STL.64 [R1+0x3990], R8 ;  /* 0x0039900801007387 */ /* 0x000fe80000100a00 */
[----:B------:R0:W-:Y:S04]  /*6c1b0*/  STL.64 [R1+0x3b48], R10 ;  /* 0x003b480a01007387 */ /* 0x0001e80000100a00 */
[----:B0-----:R-:W2:Y:S04]  /*6c1c0*/  LDL.LU R10, [R1+0x2c8] ;  /* 0x0002c800010a7983 */ /* 0x001ea80000300800 */
[----:B------:R-:W2:Y:S09]  /*6c1d0*/  LDL.LU R11, [R1+0x2cc] ;  /* 0x0002cc00010b7983 */ /* 0x000eb20000300800 */
[----:B------:R-:W-:-:S02]  /*6c1e0*/  IMAD.MOV.U32 R22, RZ, RZ, R14 ;  /* 0x000000ffff167224 */ /* 0x000fc400078e000e */
[----:B------:R-:W-:Y:S02]  /*6c1f0*/  IMAD.MOV.U32 R23, RZ, RZ, R15 ;  /* 0x000000ffff177224 */ /* 0x000fe400078e000f */
[----:B------:R-:W3:Y:S01]  /*6c200*/  LDL.LU.64 R14, [R1+0x3b78] ;  /* 0x003b7800010e7983 */ /* 0x000ee20000300a00 */
[----:B------:R-:W-:Y:S02]  /*6c210*/  IMAD.MOV.U32 R2, RZ, RZ, R12 ;  /* 0x000000ffff027224 */ /* 0x000fe400078e000c */
[----:B------:R-:W-:Y:S02]  /*6c220*/  IMAD.MOV.U32 R21, RZ, RZ, R13 ;  /* 0x000000ffff157224 */ /* 0x000fe400078e000d */
[----:B---3--:R-:W-:Y:S01]  /*6c230*/  HMMA.16816.F32.BF16 R12, R4, R14, R16 ;  /* 0x0000000e040c723c */ /* 0x008fe20000041810 */
[----:B------:R-:W3:-:S15]  /*6c240*/  LDL.LU.64 R18, [R1+0x3b70] ;  /* 0x003b700001127983 */ /* 0x000ede0000300a00 */
[----:B------:R-:W-:-:S08]  /*6c250*/  NOP ;  /* 0x0000000000007918 */ /* 0x000fd00000000000 */
[----:B------:R-:W-:Y:S02]  /*6c260*/  IMAD.MOV.U32 R3, RZ, RZ, R14 ;  /* 0x000000ffff037224 */ /* 0x000fe400078e000e */
[----:B------:R-:W-:Y:S02]  /*6c270*/  IMAD.MOV.U32 R29, RZ, RZ, R15 ;  /* 0x000000ffff1d7224 */ /* 0x000fe400078e000f */
[----:B------:R-:W-:Y:S01]  /*6c280*/  IMAD.MOV.U32 R20, RZ, RZ, R12 ;  /* 0x000000ffff147224 */ /* 0x000fe200078e000c */
[----:B------:R-:W3:Y:S01]  /*6c290*/  LDL.LU.64 R14, [R1+0x3b68] ;  /* 0x003b6800010e7983 */ /* 0x000ee20000300a00 */
[----:B------:R-:W-:-:S03]  /*6c2a0*/  IMAD.MOV.U32 R27, RZ, RZ, R13 ;  /* 0x000000ffff1b7224 */ /* 0x000fc600078e000d */
[----:B------:R-:W3:Y:S02]  /*6c2b0*/  LDL.LU.64 R12, [R1+0x3b60] ;  /* 0x003b6000010c7983 */ /* 0x000ee40000300a00 */
[----:B---3--:R-:W-:-:S15]  /*6c2c0*/  HMMA.16816.F32.BF16 R16, R4, R18, R12 ;  /* 0x000000120410723c */ /* 0x008fde000004180c */
[----:B------:R-:W-:-:S09]  /*6c2d0*/  NOP ;  /* 0x0000000000007918 */ /* 0x000fd20000000000 */
[----:B------:R-:W-:Y:S02]  /*6c2e0*/  IMAD.MOV.U32 R13, RZ, RZ, R18 ;  /* 0x000000ffff0d7224 */ /* 0x000fe400078e0012 */
[----:B------:R-:W-:Y:S02]  /*6c2f0*/  IMAD.MOV.U32 R12, RZ, RZ, R19 ;  /* 0x000000ffff0c7224 */ /* 0x000fe400078e0013 */
[----:B------:R-:W-:Y:S01]  /*6c300*/  IMAD.MOV.U32 R15, RZ, RZ, R16 ;  /* 0x000000ffff0f7224 */ /* 0x000fe200078e0010 */
[----:B------:R-:W2:Y:S01]  /*6c310*/  LDL.LU.64 R18, [R1+0x3b58] ;  /* 0x003b580001127983 */ /* 0x000ea20000300a00 */
[----:B------:R-:W-:-:S03]  /*6c320*/  IMAD.MOV.U32 R14, RZ, RZ, R17 ;  /* 0x000000ffff0e7224 */ /* 0x000fc600078e0011 */
[----:B------:R-:W2:Y:S02]  /*6c330*/  LDL.LU.64 R16, [R1+0x3b50] ;  /* 0x003b500001107983 */ /* 0x000ea40000300a00 */
[----:B--2---:R-:W-:Y:S02]  /*6c340*/  HMMA.16816.F32.BF16 R16, R4, R10, R16 ;  /* 0x0000000a0410723c */ /* 0x004fe40000041810 */
[----:B------:R-:W2:Y:S04]  /*6c350*/  LDL.LU.64 R10, [R1+0x3b48] ;  /* 0x003b4800010a7983 */ /* 0x000ea80000300a00 */
[----:B------:R-:W3:Y:S04]  /*6c360*/  LDL.LU R8, [R1+0x270] ;  /* 0x0002700001087983 */ /* 0x000ee80000300800 */
[----:B------:R-:W3:Y:S04]  /*6c370*/  LDL.LU R9, [R1+0x274] ;  /* 0x0002740001097983 */ /* 0x000ee80000300800 */
[----:B---3--:R0:W-:Y:S09]  /*6c380*/  STL.64 [R1+0x39a8], R8 ;  /* 0x0039a80801007387 */ /* 0x0081f20000100a00 */
[----:B------:R1:W-:Y:S04]  /*6c390*/  STL.64 [R1+0x3970], R18 ;  /* 0x0039701201007387 */ /* 0x0003e80000100a00 */
[----:B------:R-:W-:Y:S04]  /*6c3a0*/  STL.64 [R1+0x3968], R16 ;  /* 0x0039681001007387 */ /* 0x000fe80000100a00 */
[----:B0-----:R-:W3:Y:S04]  /*6c3b0*/  LDL.LU R8, [R1+0x260] ;  /* 0x0002600001087983 */ /* 0x001ee80000300800 */
[----:B------:R-:W3:Y:S01]  /*6c3c0*/  LDL.LU R9, [R1+0x264] ;  /* 0x0002640001097983 */ /* 0x000ee20000300800 */
[----:B-1----:R-:W-:-:S03]  /*6c3d0*/  IMAD.MOV.U32 R18, RZ, RZ, R13 ;  /* 0x000000ffff127224 */ /* 0x002fc600078e000d */
[----:B---3--:R0:W-:Y:S04]  /*6c3e0*/  STL.64 [R1+0x39c0], R8 ;  /* 0x0039c00801007387 */ /* 0x0081e80000100a00 */
[----:B0-----:R-:W3:Y:S04]  /*6c3f0*/  LDL.LU R8, [R1+0x210] ;  /* 0x0002100001087983 */ /* 0x001ee80000300800 */
[----:B------:R-:W3:Y:S01]  /*6c400*/  LDL.LU R9, [R1+0x214] ;  /* 0x0002140001097983 */ /* 0x000ee20000300800 */
[----:B------:R-:W-:Y:S02]  /*6c410*/  IMAD.MOV.U32 R19, RZ, RZ, R12 ;  /* 0x000000ffff137224 */ /* 0x000fe400078e000c */
[----:B------:R-:W-:-:S02]  /*6c420*/  IMAD.MOV.U32 R16, RZ, RZ, R15 ;  /* 0x000000ffff107224 */ /* 0x000fc400078e000f */
[----:B------:R-:W-:Y:S01]  /*6c430*/  IMAD.MOV.U32 R17, RZ, RZ, R14 ;  /* 0x000000ffff117224 */ /* 0x000fe200078e000e */
[----:B---3--:R-:W-:Y:S04]  /*6c440*/  STL.64 [R1+0x39d8], R8 ;  /* 0x0039d80801007387 */ /* 0x008fe80000100a00 */
[----:B------:R0:W-:Y:S04]  /*6c450*/  STL.64 [R1+0x3988], R18 ;  /* 0x0039881201007387 */ /* 0x0001e80000100a00 */
[----:B------:R1:W-:Y:S01]  /*6c460*/  STL.64 [R1+0x3980], R16 ;  /* 0x0039801001007387 */ /* 0x0003e20000100a00 */
[----:B0-----:R-:W-:-:S02]  /*6c470*/  IMAD.MOV.U32 R18, RZ, RZ, R3 ;  /* 0x000000ffff127224 */ /* 0x001fc400078e0003 */
[----:B-1----:R-:W-:Y:S02]  /*6c480*/  IMAD.MOV.U32 R16, RZ, RZ, R20 ;  /* 0x000000ffff107224 */ /* 0x002fe400078e0014 */
[----:B------:R-:W3:Y:S01]  /*6c490*/  LDL.LU R20, [R1+0x3b40] ;  /* 0x003b400001147983 */ /* 0x000ee20000300800 */
[----:B------:R-:W-:Y:S02]  /*6c4a0*/  IMAD.MOV.U32 R17, RZ, RZ, R27 ;  /* 0x000000ffff117224 */ /* 0x000fe400078e001b */
[----:B------:R-:W-:Y:S01]  /*6c4b0*/  IMAD.MOV.U32 R19, RZ, RZ, R29 ;  /* 0x000000ffff137224 */ /* 0x000fe200078e001d */
[----:B------:R-:W4:Y:S04]  /*6c4c0*/  LDL.LU R27, [R1+0x3b3c] ;  /* 0x003b3c00011b7983 */ /* 0x000f280000300800 */
[----:B------:R-:W4:Y:S04]  /*6c4d0*/  LDL.LU R3, [R1+0x3b38] ;  /* 0x003b380001037983 */ /* 0x000f280000300800 */
[----:B------:R-:W4:Y:S04]  /*6c4e0*/  LDL.LU R29, [R1+0x3b34] ;  /* 0x003b3400011d7983 */ /* 0x000f280000300800 */
[----:B------:R-:W2:Y:S04]  /*6c4f0*/  LDL.LU R8, [R1+0x200] ;  /* 0x0002000001087983 */ /* 0x000ea80000300800 */
[----:B------:R-:W2:Y:S04]  /*6c500*/  LDL.LU R9, [R1+0x204] ;  /* 0x0002040001097983 */ /* 0x000ea80000300800 */
[----:B--2---:R-:W-:Y:S04]  /*6c510*/  STL.64 [R1+0x39f0], R8 ;  /* 0x0039f00801007387 */ /* 0x004fe80000100a00 */
[----:B------:R0:W-:Y:S04]  /*6c520*/  STL.64 [R1+0x39a0], R18 ;  /* 0x0039a01201007387 */ /* 0x0001e80000100a00 */
[----:B------:R1:W-:Y:S01]  /*6c530*/  STL.64 [R1+0x3998], R16 ;  /* 0x0039981001007387 */ /* 0x0003e20000100a00 */
[----:B0-----:R-:W-:-:S02]  /*6c540*/  IMAD.MOV.U32 R18, RZ, RZ, R22 ;  /* 0x000000ffff127224 */ /* 0x001fc400078e0016 */
[----:B-1----:R-:W-:Y:S02]  /*6c550*/  IMAD.MOV.U32 R16, RZ, RZ, R2 ;  /* 0x000000ffff107224 */ /* 0x002fe400078e0002 */
[----:B------:R-:W2:Y:S01]  /*6c560*/  LDL.LU R2, [R1+0x3b30] ;  /* 0x003b300001027983 */ /* 0x000ea20000300800 */
[----:B------:R-:W-:Y:S02]  /*6c570*/  IMAD.MOV.U32 R17, RZ, RZ, R21 ;  /* 0x000000ffff117224 */ /* 0x000fe400078e0015 */
[----:B------:R-:W-:Y:S01]  /*6c580*/  IMAD.MOV.U32 R19, RZ, RZ, R23 ;  /* 0x000000ffff137224 */ /* 0x000fe200078e0017 */
[----:B------:R-:W2:Y:S04]  /*6c590*/  LDL.LU R21, [R1+0x3b2c] ;  /* 0x003b2c0001157983 */ /* 0x000ea80000300800 */
[----:B------:R-:W2:Y:S04]  /*6c5a0*/  LDL.LU R22, [R1+0x3b28] ;  /* 0x003b280001167983 */ /* 0x000ea80000300800 */
[----:B------:R-:W2:Y:S04]  /*6c5b0*/  LDL.LU R23, [R1+0x3b24] ;  /* 0x003b240001177983 */ /* 0x000ea80000300800 */
[----:B------:R-:W3:Y:S04]  /*6c5c0*/  LDL.LU R8, [R1+0x1f0] ;  /* 0x0001f00001087983 */ /* 0x000ee80000300800 */
[----:B------:R-:W3:Y:S04]  /*6c5d0*/  LDL.LU R9, [R1+0x1f4] ;  /* 0x0001f40001097983 */ /* 0x000ee80000300800 */
        /* <DEDUP_REMOVED lines=11> */
[----:B------:R-:W4:Y:S04]  /*6c690*/  LDL.LU R8, [R1+0x1c0] ;  /* 0x0001c00001087983 */ /* 0x000f280000300800 */
[----:B------:R-:W4:Y:S04]  /*6c6a0*/  LDL.LU R9, [R1+0x1c4] ;  /* 0x0001c40001097983 */ /* 0x000f280000300800 */
[----:B----4-:R-:W-:Y:S04]  /*6c6b0*/  STL.64 [R1+0x3a20], R8 ;  /* 0x003a200801007387 */ /* 0x010fe80000100a00 */
[----:B------:R0:W-:Y:S04]  /*6c6c0*/  STL.64 [R1+0x39d0], R18 ;  /* 0x0039d01201007387 */ /* 0x0001e80000100a00 */
[----:B------:R1:W-:Y:S01]  /*6c6d0*/  STL.64 [R1+0x39c8], R16 ;  /* 0x0039c81001007387 */ /* 0x0003e20000100a00 */
[----:B0-----:R-:W-:-:S02]  /*6c6e0*/  IMAD.MOV.U32 R18, RZ, RZ, R25 ;  /* 0x000000ffff127224 */ /* 0x001fc400078e0019 */
[----:B-1----:R-:W-:Y:S02]  /*6c6f0*/  IMAD.MOV.U32 R16, RZ, RZ, R20 ;  /* 0x000000ffff107224 */ /* 0x002fe400078e0014 */
[----:B------:R-:W4:Y:S01]  /*6c700*/  LDL.LU R20, [R1+0x3b10] ;  /* 0x003b100001147983 */ /* 0x000f220000300800 */
[----:B------:R-:W-:Y:S02]  /*6c710*/  IMAD.MOV.U32 R17, RZ, RZ, R0 ;  /* 0x000000ffff117224 */ /* 0x000fe400078e0000 */
[----:B------:R-:W-:Y:S01]  /*6c720*/  IMAD.MOV.U32 R19, RZ, RZ, R26 ;  /* 0x000000ffff137224 */ /* 0x000fe200078e001a */
[----:B------:R-:W4:Y:S04]  /*6c730*/  LDL.LU R0, [R1+0x3b0c] ;  /* 0x003b0c0001007983 */ /* 0x000f280000300800 */
[----:B------:R-:W2:Y:S04]  /*6c740*/  LDL.LU R25, [R1+0x3b08] ;  /* 0x003b080001197983 */ /* 0x000ea80000300800 */
[----:B------:R-:W3:Y:S04]  /*6c750*/  LDL.LU R26, [R1+0x3b04] ;  /* 0x003b0400011a7983 */ /* 0x000ee80000300800 */
[----:B------:R-:W4:Y:S04]  /*6c760*/  LDL.LU R8, [R1+0x1a0] ;  /* 0x0001a00001087983 */ /* 0x000f280000300800 */
[----:B------:R-:W4:Y:S04]  /*6c770*/  LDL.LU R9, [R1+0x1a4] ;  /* 0x0001a40001097983 */ /* 0x000f280000300800 */
[----:B----4-:R3:W-:Y:S04]  /*6c780*/  STL.64 [R1+0x3a38], R8 ;  /* 0x003a380801007387 */ /* 0x0107e80000100a00 */
[----:B------:R0:W-:Y:S04]  /*6c790*/  STL.64 [R1+0x39e8], R18 ;  /* 0x0039e81201007387 */ /* 0x0001e80000100a00 */
[----:B------:R1:W-:Y:S01]  /*6c7a0*/  STL.64 [R1+0x39e0], R16 ;  /* 0x0039e01001007387 */ /* 0x0003e20000100a00 */
[----:B---3--:R-:W-:-:S02]  /*6c7b0*/  IMAD.MOV.U32 R8, RZ, RZ, R26 ;  /* 0x000000ffff087224 */ /* 0x008fc400078e001a */
[----:B--2---:R-:W-:Y:S02]  /*6c7c0*/  IMAD.MOV.U32 R9, RZ, RZ, R25 ;  /* 0x000000ffff097224 */ /* 0x004fe400078e0019 */
[----:B0-----:R-:W-:Y:S02]  /*6c7d0*/  IMAD.MOV.U32 R18, RZ, RZ, R3 ;  /* 0x000000ffff127224 */ /* 0x001fe400078e0003 */
[----:B-1----:R-:W-:Y:S02]  /*6c7e0*/  IMAD.MOV.U32 R16, RZ, RZ, R2 ;  /* 0x000000ffff107224 */ /* 0x002fe400078e0002 */
[----:B------:R-:W2:Y:S01]  /*6c7f0*/  LDL.LU R2, [R1+0x3b00] ;  /* 0x003b000001027983 */ /* 0x000ea20000300800 */
[----:B------:R-:W-:Y:S02]  /*6c800*/  IMAD.MOV.U32 R17, RZ, RZ, R29 ;  /* 0x000000ffff117224 */ /* 0x000fe400078e001d */
[----:B------:R-:W-:Y:S01]  /*6c810*/  IMAD.MOV.U32 R19, RZ, RZ, R27 ;  /* 0x000000ffff137224 */ /* 0x000fe200078e001b */
[----:B------:R-:W3:Y:S04]  /*6c820*/  LDL.LU R29, [R1+0x3afc] ;  /* 0x003afc00011d7983 */ /* 0x000ee80000300800 */
[----:B------:R-:W4:Y:S04]  /*6c830*/  LDL.LU R3, [R1+0x3af8] ;  /* 0x003af80001037983 */ /* 0x000f280000300800 */
[----:B------:R-:W3:Y:S04]  /*6c840*/  LDL.LU R27, [R1+0x3af4] ;  /* 0x003af400011b7983 */ /* 0x000ee80000300800 */
[----:B------:R-:W3:Y:S04]  /*6c850*/  LDL.LU R26, [R1+0x3af0] ;  /* 0x003af000011a7983 */ /* 0x000ee80000300800 */
[----:B------:R-:W3:Y:S04]  /*6c860*/  LDL.LU R25, [R1+0x3aec] ;  /* 0x003aec0001197983 */ /* 0x000ee80000300800 */
[----:B------:R0:W-:Y:S04]  /*6c870*/  STL.64 [R1+0x3a50], R8 ;  /* 0x003a500801007387 */ /* 0x0001e80000100a00 */
[----:B0-----:R-:W2:Y:S04]  /*6c880*/  LDL.LU R8, [R1+0x180] ;  /* 0x0001800001087983 */ /* 0x001ea80000300800 */
        /* <DEDUP_REMOVED lines=12> */
[----:B------:R-:W4:Y:S04]  /*6c950*/  LDL.LU R8, [R1+0x160] ;  /* 0x0001600001087983 */ /* 0x000f280000300800 */
[----:B------:R-:W4:Y:S04]  /*6c960*/  LDL.LU R9, [R1+0x164] ;  /* 0x0001640001097983 */ /* 0x000f280000300800 */
[----:B----4-:R-:W-:Y:S04]  /*6c970*/  STL.64 [R1+0x3a80], R8 ;  /* 0x003a800801007387 */ /* 0x010fe80000100a00 */
[----:B------:R-:W-:Y:S04]  /*6c980*/  STL.64 [R1+0x3a18], R18 ;  /* 0x003a181201007387 */ /* 0x000fe80000100a00 */
[----:B------:R0:W-:Y:S02]  /*6c990*/  STL.64 [R1+0x3a10], R16 ;  /* 0x003a101001007387 */ /* 0x0001e40000100a00 */
[----:B0-----:R-:W-:-:S02]  /*6c9a0*/  IMAD.MOV.U32 R16, RZ, RZ, R20 ;  /* 0x000000ffff107224 */ /* 0x001fc400078e0014 */
[----:B------:R-:W4:Y:S01]  /*6c9b0*/  LDL.LU R20, [R1+0x3ad8] ;  /* 0x003ad80001147983 */ /* 0x000f220000300800 */
[----:B------:R-:W-:-:S03]  /*6c9c0*/  IMAD.MOV.U32 R17, RZ, RZ, R28 ;  /* 0x000000ffff117224 */ /* 0x000fc600078e001c */
[----:B------:R-:W4:Y:S04]  /*6c9d0*/  LDL.LU R28, [R1+0x3ad4] ;  /* 0x003ad400011c7983 */ /* 0x000f280000300800 */
[----:B------:R-:W3:Y:S04]  /*6c9e0*/  LDL.LU R4, [R1+0x140] ;  /* 0x0001400001047983 */ /* 0x000ee80000300800 */
[----:B------:R-:W3:Y:S04]  /*6c9f0*/  LDL.LU R5, [R1+0x144] ;  /* 0x0001440001057983 */ /* 0x000ee80000300800 */
[----:B---3--:R0:W-:Y:S04]  /*6ca00*/  STL.64 [R1+0x3a90], R4 ;  /* 0x003a900401007387 */ /* 0x0081e80000100a00 */
[----:B------:R-:W3:Y:S04]  /*6ca10*/  LDL.LU R12, [R1+0x150] ;  /* 0x00015000010c7983 */ /* 0x000ee80000300800 */
[----:B------:R-:W3:Y:S04]  /*6ca20*/  LDL.LU R13, [R1+0x154] ;  /* 0x00015400010d7983 */ /* 0x000ee80000300800 */
[----:B0-----:R-:W4:Y:S04]  /*6ca30*/  LDL.LU R4, [R1+0x130] ;  /* 0x0001300001047983 */ /* 0x001f280000300800 */
[----:B------:R-:W4:Y:S01]  /*6ca40*/  LDL.LU R5, [R1+0x134] ;  /* 0x0001340001057983 */ /* 0x000f220000300800 */
[----:B------:R-:W-:-:S02]  /*6ca50*/  IMAD.MOV.U32 R18, RZ, RZ, R11 ;  /* 0x000000ffff127224 */ /* 0x000fc400078e000b */
[----:B------:R-:W-:Y:S01]  /*6ca60*/  IMAD.MOV.U32 R19, RZ, RZ, R10 ;  /* 0x000000ffff137224 */ /* 0x000fe200078e000a */
[----:B---3--:R0:W-:Y:S04]  /*6ca70*/  STL.64 [R1+0x3a88], R12 ;  /* 0x003a880c01007387 */ /* 0x0081e80000100a00 */
        /* <DEDUP_REMOVED lines=8> */
[----:B------:R0:W-:Y:S04]  /*6cb00*/  STL.64 [R1+0x3a30], R18 ;  /* 0x003a301201007387 */ /* 0x0001e80000100a00 */
[----:B------:R1:W-:Y:S01]  /*6cb10*/  STL.64 [R1+0x3a28], R16 ;  /* 0x003a281001007387 */ /* 0x0003e20000100a00 */
[----:B0-----:R-:W-:-:S02]  /*6cb20*/  IMAD.MOV.U32 R18, RZ, RZ, R2 ;  /* 0x000000ffff127224 */ /* 0x001fc400078e0002 */
[----:B------:R-:W-:Y:S02]  /*6cb30*/  IMAD.MOV.U32 R19, RZ, RZ, R0 ;  /* 0x000000ffff137224 */ /* 0x000fe400078e0000 */
[----:B-1----:R-:W-:Y:S02]  /*6cb40*/  IMAD.MOV.U32 R16, RZ, RZ, R3 ;  /* 0x000000ffff107224 */ /* 0x002fe400078e0003 */
[----:B------:R-:W-:Y:S01]  /*6cb50*/  IMAD.MOV.U32 R17, RZ, RZ, R29 ;  /* 0x000000ffff117224 */ /* 0x000fe200078e001d */
[----:B------:R-:W3:Y:S04]  /*6cb60*/  LDL.LU R3, [R1+0x3ad0] ;  /* 0x003ad00001037983 */ /* 0x000ee80000300800 */
[----:B------:R-:W3:Y:S04]  /*6cb70*/  LDL.LU R29, [R1+0x3acc] ;  /* 0x003acc00011d7983 */ /* 0x000ee80000300800 */
[----:B------:R-:W3:Y:S04]  /*6cb80*/  LDL.LU R2, [R1+0x3ac8] ;  /* 0x003ac80001027983 */ /* 0x000ee80000300800 */
[----:B------:R0:W-:Y:S04]  /*6cb90*/  STL.64 [R1+0x3a48], R18 ;  /* 0x003a481201007387 */ /* 0x0001e80000100a00 */
[----:B------:R2:W-:Y:S01]  /*6cba0*/  STL.64 [R1+0x3a40], R16 ;  /* 0x003a401001007387 */ /* 0x0005e20000100a00 */
[----:B0-----:R-:W-:-:S02]  /*6cbb0*/  IMAD.MOV.U32 R18, RZ, RZ, R26 ;  /* 0x000000ffff127224 */ /* 0x001fc400078e001a */
[----:B------:R-:W-:Y:S02]  /*6cbc0*/  IMAD.MOV.U32 R19, RZ, RZ, R27 ;  /* 0x000000ffff137224 */ /* 0x000fe400078e001b */
[----:B--2---:R-:W-:Y:S02]  /*6cbd0*/  IMAD.MOV.U32 R16, RZ, RZ, R24 ;  /* 0x000000ffff107224 */ /* 0x004fe400078e0018 */
[----:B------:R-:W2:Y:S01]  /*6cbe0*/  LDL.LU R24, [R1+0x3ac4] ;  /* 0x003ac40001187983 */ /* 0x000ea20000300800 */
[----:B------:R-:W-:-:S03]  /*6cbf0*/  IMAD.MOV.U32 R17, RZ, RZ, R25 ;  /* 0x000000ffff117224 */ /* 0x000fc600078e0019 */
[----:B------:R-:W2:Y:S04]  /*6cc00*/  LDL.LU R25, [R1+0x3ac0] ;  /* 0x003ac00001197983 */ /* 0x000ea80000300800 */
[----:B------:R-:W2:Y:S04]  /*6cc10*/  LDL.LU R26, [R1+0x3abc] ;  /* 0x003abc00011a7983 */ /* 0x000ea80000300800 */
[----:B------:R-:W2:Y:S04]  /*6cc20*/  LDL.LU R27, [R1+0x3ab8] ;  /* 0x003ab800011b7983 */ /* 0x000ea80000300800 */
[----:B------:R0:W-:Y:S04]  /*6cc30*/  STL.64 [R1+0x3a60], R18 ;  /* 0x003a601201007387 */ /* 0x0001e80000100a00 */
[----:B------:R4:W-:Y:S01]  /*6cc40*/  STL.64 [R1+0x3a58], R16 ;  /* 0x003a581001007387 */ /* 0x0009e20000100a00 */
[----:B0-----:R-:W-:-:S02]  /*6cc50*/  IMAD.MOV.U32 R18, RZ, RZ, R22 ;  /* 0x000000ffff127224 */ /* 0x001fc400078e0016 */
[----:B----4-:R-:W-:Y:S02]  /*6cc60*/  IMAD.MOV.U32 R16, RZ, RZ, R20 ;  /* 0x000000ffff107224 */ /* 0x010fe400078e0014 */
[----:B------:R-:W2:Y:S01]  /*6cc70*/  LDL.LU R20, [R1+0x3ab4] ;  /* 0x003ab40001147983 */ /* 0x000ea20000300800 */
[----:B------:R-:W-:Y:S02]  /*6cc80*/  IMAD.MOV.U32 R17, RZ, RZ, R21 ;  /* 0x000000ffff117224 */ /* 0x000fe400078e0015 */
[----:B------:R-:W-:Y:S01]  /*6cc90*/  IMAD.MOV.U32 R19, RZ, RZ, R23 ;  /* 0x000000ffff137224 */ /* 0x000fe200078e0017 */
[----:B------:R-:W2:Y:S04]  /*6cca0*/  LDL.LU R21, [R1+0x3ab0] ;  /* 0x003ab00001157983 */ /* 0x000ea80000300800 */
[----:B------:R-:W2:Y:S04]  /*6ccb0*/  LDL.LU R22, [R1+0x3aac] ;  /* 0x003aac0001167983 */ /* 0x000ea80000300800 */
[----:B------:R-:W2:Y:S04]  /*6ccc0*/  LDL.LU R23, [R1+0x3aa8] ;  /* 0x003aa80001177983 */ /* 0x000ea80000300800 */
[----:B------:R0:W-:Y:S04]  /*6ccd0*/  STL.64 [R1+0x3a78], R18 ;  /* 0x003a781201007387 */ /* 0x0001e80000100a00 */
[----:B------:R1:W-:Y:S01]  /*6cce0*/  STL.64 [R1+0x3a70], R16 ;  /* 0x003a701001007387 */ /* 0x0003e20000100a00 */
[----:B0-----:R-:W-:-:S02]  /*6ccf0*/  IMAD.MOV.U32 R19, RZ, RZ, R28 ;  /* 0x000000ffff137224 */ /* 0x001fc400078e001c */
[----:B---3--:R-:W-:Y:S02]  /*6cd00*/  IMAD.MOV.U32 R18, RZ, RZ, R3 ;  /* 0x000000ffff127224 */ /* 0x008fe400078e0003 */
[----:B-1----:R-:W-:Y:S02]  /*6cd10*/  IMAD.MOV.U32 R17, RZ, RZ, R29 ;  /* 0x000000ffff117224 */ /* 0x002fe400078e001d */
[----:B------:R-:W-:Y:S02]  /*6cd20*/  IMAD.MOV.U32 R16, RZ, RZ, R2 ;  /* 0x000000ffff107224 */ /* 0x000fe400078e0002 */
[----:B------:R-:W3:Y:S04]  /*6cd30*/  LDL.LU R2, [R1+0x3aa4] ;  /* 0x003aa40001027983 */ /* 0x000ee80000300800 */
[----:B------:R-:W4:Y:S04]  /*6cd40*/  LDL.LU R29, [R1+0x3aa0] ;  /* 0x003aa000011d7983 */ /* 0x000f280000300800 */
[----:B------:R-:W3:Y:S04]  /*6cd50*/  LDL.LU R3, [R1+0x3a9c] ;  /* 0x003a9c0001037983 */ /* 0x000ee80000300800 */
[----:B------:R-:W3:Y:S01]  /*6cd60*/  LDL.LU R28, [R1+0x3a98] ;  /* 0x003a9800011c7983 */ /* 0x000ee20000300800 */
[C---:B--2---:R-:W-:Y:S03]  /*6cd70*/  HMMA.16816.F32.BF16 R20, R24.reuse, R4, R20 ;  /* 0x000000041814723c */ /* 0x044fe60000041814 */
[----:B------:R-:W2:Y:S03]  /*6cd80*/  LDL.LU.64 R4, [R1+0x3a90] ;  /* 0x003a900001047983 */ /* 0x000ea60000300a00 */
[----:B--2---:R-:W-:Y:S01]  /*6cd90*/  HMMA.16816.F32.BF16 R4, R24, R4, R12 ;  /* 0x000000041804723c */ /* 0x004fe2000004180c */
[----:B------:R-:W2:-:S15]  /*6cda0*/  LDL.LU.64 R12, [R1+0x3a88] ;  /* 0x003a8800010c7983 */ /* 0x000e9e0000300a00 */
[----:B------:R-:W-:-:S07]  /*6cdb0*/  NOP ;  /* 0x0000000000007918 */ /* 0x000fce0000000000 */
        /* <DEDUP_REMOVED lines=8> */
[----:B------:R0:W-:Y:S04]  /*6ce40*/  STL.64 [R1], R8 ;  /* 0x0000000801007387 */ /* 0x0001e80000100a00 */
[----:B0-----:R-:W2:Y:S01]  /*6ce50*/  LDL.LU.64 R8, [R1+0x3a68] ;  /* 0x003a680001087983 */ /* 0x001ea20000300a00 */
[----:B----4-:R-:W-:Y:S02]  /*6ce60*/  IMAD.MOV.U32 R6, RZ, RZ, R29 ;  /* 0x000000ffff067224 */ /* 0x010fe400078e001d */
[----:B---3--:R-:W-:Y:S02]  /*6ce70*/  IMAD.MOV.U32 R7, RZ, RZ, R2 ;  /* 0x000000ffff077224 */ /* 0x008fe400078e0002 */
[----:B------:R-:W-:Y:S02]  /*6ce80*/  IMAD.MOV.U32 R2, RZ, RZ, R10 ;  /* 0x000000ffff027224 */ /* 0x000fe400078e000a */
[----:B------:R-:W-:-:S02]  /*6ce90*/  IMAD.MOV.U32 R29, RZ, RZ, R11 ;  /* 0x000000ffff1d7224 */ /* 0x000fc400078e000b */
[----:B--2---:R-:W-:Y:S01]  /*6cea0*/  HMMA.16816.F32.BF16 R8, R24, R8, R16 ;  /* 0x000000081808723c */ /* 0x004fe20000041810 */
[----:B------:R-:W2:Y:S04]  /*6ceb0*/  LDL.LU.64 R18, [R1+0x3a60] ;  /* 0x003a600001127983 */ /* 0x000ea80000300a00 */
[----:B------:R-:W2:-:S15]  /*6cec0*/  LDL.LU.64 R16, [R1+0x3a58] ;  /* 0x003a580001107983 */ /* 0x000e9e0000300a00 */
[----:B------:R-:W-:-:S03]  /*6ced0*/  NOP ;  /* 0x0000000000007918 */ /* 0x000fc60000000000 */
[----:B------:R0:W-:Y:S04]  /*6cee0*/  STL.64 [R1+0x30], R8 ;  /* 0x0000300801007387 */ /* 0x0001e80000100a00 */
[----:B------:R2:W-:Y:S04]  /*6cef0*/  STL [R1+0x38], R10 ;  /* 0x0000380a01007387 */ /* 0x0005e80000100800 */
[----:B0-----:R-:W2:Y:S01]  /*6cf00*/  LDL.LU.64 R8, [R1+0x3a50] ;  /* 0x003a500001087983 */ /* 0x001ea20000300a00 */
        /* <DEDUP_REMOVED lines=70> */
[----:B0-----:R-:W2:Y:S04]  /*6d370*/  LDL.LU.64 R8, [R1+0x3960] ;  /* 0x0039600001087983 */ /* 0x001ea80000300a00 */
[----:B-1----:R-:W3:Y:S01]  /*6d380*/  LDL.LU.64 R10, [R1+0x3958] ;  /* 0x00395800010a7983 */ /* 0x002ee20000300a00 */
[----:B--2---:R-:W-:Y:S03]  /*6d390*/  HMMA.16816.F32.BF16 R16, R24, R8, R16 ;  /* 0x000000081810723c */ /* 0x004fe60000041810 */
[----:B------:R-:W3:Y:S04]  /*6d3a0*/  LDL.LU.64 R8, [R1+0x3950] ;  /* 0x0039500001087983 */ /* 0x000ee80000300a00 */
[----:B------:R-:W2:-:S15]  /*6d3b0*/  LDL.LU R26, [R1+0x148] ;  /* 0x00014800011a7983 */ /* 0x000e9e0000300800 */
[----:B------:R-:W-:-:S01]  /*6d3c0*/  NOP ;  /* 0x0000000000007918 */ /* 0x000fc20000000000 */
[----:B------:R-:W-:Y:S04]  /*6d3d0*/  STL.64 [R1+0x20], R16 ;  /* 0x0000201001007387 */ /* 0x000fe80000100a00 */
[----:B------:R0:W-:Y:S04]  /*6d3e0*/  STL.64 [R1+0x28], R18 ;  /* 0x0000281201007387 */ /* 0x0001e80000100a00 */
[----:B------:R-:W2:Y:S04]  /*6d3f0*/  LDL.LU R27, [R1+0x14c] ;  /* 0x00014c00011b7983 */ /* 0x000ea80000300800 */
[----:B0-----:R-:W4:Y:S04]  /*6d400*/  LDL.LU R18, [R1+0x168] ;  /* 0x0001680001127983 */ /* 0x001f280000300800 */
[----:B------:R-:W4:Y:S01]  /*6d410*/  LDL.LU R19, [R1+0x16c] ;  /* 0x00016c0001137983 */ /* 0x000f220000300800 */
[----:B---3--:R-:W-:Y:S03]  /*6d420*/  HMMA.16816.F32.BF16 R20, R8, R6, R20 ;  /* 0x000000060814723c */ /* 0x008fe60000041814 */
[----:B------:R-:W2:Y:S04]  /*6d430*/  LDL.LU.64 R6, [R1+0x3948] ;  /* 0x0039480001067983 */ /* 0x000ea80000300a00 */
[----:B------:R-:W2:-:S15]  /*6d440*/  LDL.LU.64 R4, [R1+0x3940] ;  /* 0x0039400001047983 */ /* 0x000e9e0000300a00 */
[----:B------:R-:W-:-:S01]  /*6d450*/  NOP ;  /* 0x0000000000007918 */ /* 0x000fc20000000000 */
[----:B------:R-:W-:Y:S04]  /*6d460*/  STL.64 [R1+0x10], R20 ;  /* 0x0000101401007387 */ /* 0x000fe80000100a00 */
[----:B------:R0:W-:Y:S04]  /*6d470*/  STL.64 [R1+0x18], R22 ;  /* 0x0000181601007387 */ /* 0x0001e80000100a00 */
[----:B0-----:R-:W3:Y:S01]  /*6d480*/  LDL R23, [R1+0x334] ;  /* 0x0003340001177983 */ /* 0x001ee20000100800 */
[----:B--2---:R-:W-:Y:S03]  /*6d490*/  HMMA.16816.F32.BF16 R24, R8, R26, R4 ;  /* 0x0000001a0818723c */ /* 0x004fe60000041804 */
[----:B------:R-:W4:Y:S04]  /*6d4a0*/  LDL.LU R4, [R1] ;  /* 0x0000000001047983 */ /* 0x000f280000300800 */
[----:B------:R-:W4:Y:S01]  /*6d4b0*/  LDL.LU R5, [R1+0x4] ;  /* 0x0000040001057983 */ /* 0x000f220000300800 */
[----:B------:R-:W-:-:S03]  /*6d4c0*/  IMAD.MOV.U32 R6, RZ, RZ, R2 ;  /* 0x000000ffff067224 */ /* 0x000fc600078e0002 */
[----:B------:R-:W2:-:S12]  /*6d4d0*/  LDL.LU R2, [R1+0x3938] ;  /* 0x0039380001027983 */ /* 0x000e980000300800 */
[----:B------:R0:W-:Y:S02]  /*6d4e0*/  STL.64 [R1+0x3868], R26 ;  /* 0x0038681a01007387 */ /* 0x0001e40000100a00 */
[----:B0-----:R-:W-:Y:S02]  /*6d4f0*/  IMAD.MOV.U32 R26, RZ, RZ, R28 ;  /* 0x000000ffff1a7224 */ /* 0x001fe400078e001c */
[----:B------:R-:W-:-:S07]  /*6d500*/  IMAD.MOV.U32 R27, RZ, RZ, R3 ;  /* 0x000000ffff1b7224 */ /* 0x000fce00078e0003 */
[----:B------:R-:W-:Y:S01]  /*6d510*/  HMMA.16816.F32.BF16 R12, R8, R26, R12 ;  /* 0x0000001a080c723c */ /* 0x000fe2000004180c */
[----:B------:R-:W-:Y:S01]  /*6d520*/  IMAD.MOV.U32 R7, RZ, RZ, R29 ;  /* 0x000000ffff077224 */ /* 0x000fe200078e001d */
[----:B------:R-:W-:-:S15]  /*6d530*/  STL.64 [R1+0x3860], R24 ;  /* 0x0038601801007387 */ /* 0x000fde0000100a00 */
[----:B------:R-:W-:-:S06]  /*6d540*/  NOP ;  /* 0x0000000000007918 */ /* 0x000fcc0000000000 */
[----:B------:R-:W-:Y:S04]  /*6d550*/  STL.64 [R1+0x3878], R14 ;  /* 0x0038780e01007387 */ /* 0x000fe80000100a00 */
[----:B------:R-:W-:Y:S01]  /*6d560*/  STL.64 [R1+0x3870], R12 ;  /* 0x0038700c01007387 */ /* 0x000fe20000100a00 */
[----:B----4-:R-:W-:Y:S03]  /*6d570*/  HMMA.16816.F32.BF16 R16, R8, R18, R4 ;  /* 0x000000120810723c */ /* 0x010fe60000041804 */
[----:B---3--:R-:W0:Y:S04]  /*6d580*/  LDSM.16.MT88.4 R4, [R23+0x41400] ;  /* 0x041400001704783b */ /* 0x008e280000004200 */
[----:B--2---:R-:W1:Y:S04]  /*6d590*/  LDSM.16.M88.4 R12, [R2+UR6+0x4100] ;  /* 0x00410006020c783b */ /* 0x004e680008000200 */
[----:B------:R-:W-:-:S12]  /*6d5a0*/  LDSM.16.M88.4 R24, [R2+UR6+0x100] ;  /* 0x000100060218783b */ /* 0x000fd80008000200 */
[----:B------:R-:W-:Y:S04]  /*6d5b0*/  STL [R1+0x385c], R16 ;  /* 0x00385c1001007387 */ /* 0x000fe80000100800 */
[----:B------:R-:W-:Y:S04]  /*6d5c0*/  STL [R1+0x3858], R17 ;  /* 0x0038581101007387 */ /* 0x000fe80000100800 */
[----:B------:R-:W-:Y:S04]  /*6d5d0*/  STL [R1+0x3854], R18 ;  /* 0x0038541201007387 */ /* 0x000fe80000100800 */
[----:B------:R-:W-:Y:S04]  /*6d5e0*/  STL [R1+0x3850], R19 ;  /* 0x0038501301007387 */ /* 0x000fe80000100800 */
[----:B------:R-:W-:Y:S04]  /*6d5f0*/  STL [R1+0x38f8], R23 ;  /* 0x0038f81701007387 */ /* 0x000fe80000100800 */
[----:B0-----:R-:W-:Y:S04]  /*6d600*/  STL.64 [R1+0x3888], R6 ;  /* 0x0038880601007387 */ /* 0x001fe80000100a00 */
[----:B------:R0:W-:Y:S04]  /*6d610*/  STL.64 [R1+0x3880], R4 ;  /* 0x0038800401007387 */ /* 0x0001e80000100a00 */
[----:B-1----:R-:W-:Y:S01]  /*6d620*/  STL.64 [R1+0x128], R14 ;  /* 0x0001280e01007387 */ /* 0x002fe20000100a00 */
[----:B0-----:R-:W-:-:S02]  /*6d630*/  IMAD.MOV.U32 R5, RZ, RZ, R12 ;  /* 0x000000ffff057224 */ /* 0x001fc400078e000c */
[----:B------:R-:W-:Y:S02]  /*6d640*/  IMAD.MOV.U32 R4, RZ, RZ, R13 ;  /* 0x000000ffff047224 */ /* 0x000fe400078e000d */
[----:B------:R-:W0:Y:S04]  /*6d650*/  LDSM.16.M88.4 R12, [R2+UR6+0x8100] ;  /* 0x00810006020c783b */ /* 0x000e280008000200 */
[----:B------:R-:W-:Y:S04]  /*6d660*/  STL.64 [R1+0x38e8], R4 ;  /* 0x0038e80401007387 */ /* 0x000fe80000100a00 */
[----:B------:R-:W1:Y:S04]  /*6d670*/  LDSM.16.M88.4 R4, [R2+UR6+0xc100] ;  /* 0x00c100060204783b */ /* 0x000e680008000200 */
[----:B0-----:R-:W-:Y:S04]  /*6d680*/  STL [R1+0x130], R12 ;  /* 0x0001300c01007387 */ /* 0x001fe80000100800 */
[----:B------:R-:W-:Y:S04]  /*6d690*/  STL.64 [R1+0x138], R14 ;  /* 0x0001380e01007387 */ /* 0x000fe80000100a00 */
[----:B-1----:R-:W-:Y:S04]  /*6d6a0*/  STL.64 [R1+0x140], R4 ;  /* 0x0001400401007387 */ /* 0x002fe80000100a00 */
[----:B------:R-:W2:Y:S04]  /*6d6b0*/  LDL.LU R22, [R1+0x1a8] ;  /* 0x0001a80001167983 */ /* 0x000ea80000300800 */
[----:B------:R-:W2:Y:S01]  /*6d6c0*/  LDL.LU R23, [R1+0x1ac] ;  /* 0x0001ac0001177983 */ /* 0x000ea20000300800 */
[----:B------:R-:W-:-:S02]  /*6d6d0*/  IMAD.MOV.U32 R28, RZ, RZ, R6 ;  /* 0x000000ffff1c7224 */ /* 0x000fc400078e0006 */
[----:B------:R-:W-:Y:S02]  /*6d6e0*/  IMAD.MOV.U32 R3, RZ, RZ, R7 ;  /* 0x000000ffff037224 */ /* 0x000fe400078e0007 */
[----:B------:R-:W0:Y:S02]  /*6d6f0*/  LDSM.16.M88.4 R4, [R2+UR6+0x10100] ;  /* 0x010100060204783b */ /* 0x000e240008000200 */
[----:B0-----:R-:W-:Y:S02]  /*6d700*/  IMAD.MOV.U32 R16, RZ, RZ, R4 ;  /* 0x000000ffff107224 */ /* 0x001fe400078e0004 */
[----:B------:R-:W-:Y:S01]  /*6d710*/  IMAD.MOV.U32 R17, RZ, RZ, R5 ;  /* 0x000000ffff117224 */ /* 0x000fe200078e0005 */
[----:B--2---:R0:W-:Y:S04]  /*6d720*/  STL.64 [R1+0x3910], R22 ;  /* 0x0039101601007387 */ /* 0x0041e80000100a00 */
[----:B------:R-:W-:Y:S04]  /*6d730*/  STL.64 [R1+0x118], R26 ;  /* 0x0001181a01007387 */ /* 0x000fe80000100a00 */
[----:B------:R-:W-:Y:S04]  /*6d740*/  STL.64 [R1+0x3890], R24 ;  /* 0x0038901801007387 */ /* 0x000fe80000100a00 */
[----:B------:R-:W-:Y:S04]  /*6d750*/  STL [R1+0x380c], R28 ;  /* 0x00380c1c01007387 */ /* 0x000fe80000100800 */
[----:B------:R-:W-:Y:S04]  /*6d760*/  STL [R1+0x3808], R3 ;  /* 0x0038080301007387 */ /* 0x000fe80000100800 */
[----:B------:R-:W-:Y:S04]  /*6d770*/  STL.64 [R1+0x158], R6 ;  /* 0x0001580601007387 */ /* 0x000fe80000100a00 */
[----:B------:R1:W-:Y:S04]  /*6d780*/  STL.64 [R1+0x3930], R16 ;  /* 0x0039301001007387 */ /* 0x0003e80000100a00 */
[----:B0-----:R-:W2:Y:S04]  /*6d790*/  LDL.LU R22, [R1+0x198] ;  /* 0x0001980001167983 */ /* 0x001ea80000300800 */
[----:B------:R-:W2:Y:S04]  /*6d7a0*/  LDL.LU R23, [R1+0x19c] ;  /* 0x00019c0001177983 */ /* 0x000ea80000300800 */
[----:B------:R-:W0:Y:S04]  /*6d7b0*/  LDSM.16.M88.4 R4, [R2+UR6+0x14100] ;  /* 0x014100060204783b */ /* 0x000e280008000200 */
[----:B-1----:R-:W3:Y:S04]  /*6d7c0*/  LDL.LU R16, [R1+0x30] ;  /* 0x0000300001107983 */ /* 0x002ee80000300800 */
[----:B------:R-:W3:Y:S04]  /*6d7d0*/  LDL.LU R17, [R1+0x34] ;  /* 0x0000340001117983 */ /* 0x000ee80000300800 */
[----:B------:R-:W3:Y:S01]  /*6d7e0*/  LDL.LU R18, [R1+0x38] ;  /* 0x0000380001127983 */ /* 0x000ee20000300800 */
[----:B------:R-:W-:-:S02]  /*6d7f0*/  IMAD.MOV.U32 R19, RZ, RZ, R0 ;  /* 0x000000ffff137224 */ /* 0x000fc400078e0000 */
[----:B0-----:R-:W-:Y:S01]  /*6d800*/  IMAD.MOV.U32 R0, RZ, RZ, R7 ;  /* 0x000000ffff007224 */ /* 0x001fe200078e0007 */
[----:B--2---:R0:W-:Y:S04]  /*6d810*/  STL.64 [R1+0x3928], R22 ;  /* 0x0039281601007387 */ /* 0x0041e80000100a00 */
[----:B0-----:R-:W3:Y:S04]  /*6d820*/  LDL.LU R22, [R1+0x188] ;  /* 0x0001880001167983 */ /* 0x001ee80000300800 */
[----:B------:R-:W3:Y:S04]  /*6d830*/  LDL.LU R23, [R1+0x18c] ;  /* 0x00018c0001177983 */ /* 0x000ee80000300800 */
[----:B------:R-:W-:Y:S04]  /*6d840*/  STL.64 [R1+0x160], R4 ;  /* 0x0001600401007387 */ /* 0x000fe80000100a00 */
[----:B------:R-:W-:Y:S04]  /*6d850*/  STL [R1+0x168], R6 ;  /* 0x0001680601007387 */ /* 0x000fe80000100800 */
[----:B------:R-:W0:Y:S04]  /*6d860*/  LDSM.16.M88.4 R4, [R2+UR6+0x18100] ;  /* 0x018100060204783b */ /* 0x000e280008000200 */
[----:B------:R-:W-:Y:S04]  /*6d870*/  STL [R1+0x36bc], R0 ;  /* 0x0036bc0001007387 */ /* 0x000fe80000100800 */
[----:B------:R-:W2:Y:S04]  /*6d880*/  LDL.LU R14, [R1+0x208] ;  /* 0x00020800010e7983 */ /* 0x000ea80000300800 */
[----:B0-----:R-:W-:Y:S04]  /*6d890*/  STL.64 [R1+0x170], R4 ;  /* 0x0001700401007387 */ /* 0x001fe80000100a00 */
[----:B------:R-:W-:Y:S04]  /*6d8a0*/  STL.64 [R1+0x178], R6 ;  /* 0x0001780601007387 */ /* 0x000fe80000100a00 */
[----:B------:R-:W2:Y:S04]  /*6d8b0*/  LDL.LU R15, [R1+0x20c] ;  /* 0x00020c00010f7983 */ /* 0x000ea80000300800 */
[----:B--2---:R-:W-:Y:S04]  /*6d8c0*/  STL.64 [R1+0x38f0], R14 ;  /* 0x0038f00e01007387 */ /* 0x004fe80000100a00 */
[----:B------:R-:W2:Y:S04]  /*6d8d0*/  LDL.LU R24, [R1+0x90] ;  /* 0x0000900001187983 */ /* 0x000ea80000300800 */
[----:B------:R-:W2:Y:S04]  /*6d8e0*/  LDL.LU R25, [R1+0x94] ;  /* 0x0000940001197983 */ /* 0x000ea80000300800 */
[----:B------:R-:W4:Y:S04]  /*6d8f0*/  LDL.LU R26, [R1+0x98] ;  /* 0x00009800011a7983 */ /* 0x000f280000300800 */
[----:B------:R-:W4:Y:S01]  /*6d900*/  LDL.LU R27, [R1+0x9c] ;  /* 0x00009c00011b7983 */ /* 0x000f220000300800 */
[----:B---3--:R-:W-:Y:S03]  /*6d910*/  HMMA.16816.F32.BF16 R20, R8, R22, R16 ;  /* 0x000000160814723c */ /* 0x008fe60000041810 */
[----:B----4-:R-:W-:Y:S04]  /*6d920*/  STL.64 [R1+0x3908], R26 ;  /* 0x0039081a01007387 */ /* 0x010fe80000100a00 */
[----:B--2---:R0:W-:Y:S04]  /*6d930*/  STL.64 [R1+0x3900], R24 ;  /* 0x0039001801007387 */ /* 0x0041e80000100a00 */
[----:B0-----:R-:W2:Y:S04]  /*6d940*/  LDL.LU R24, [R1+0x50] ;  /* 0x0000500001187983 */ /* 0x001ea80000300800 */
[----:B------:R-:W2:Y:S04]  /*6d950*/  LDL.LU R25, [R1+0x54] ;  /* 0x0000540001197983 */ /* 0x000ea80000300800 */
[----:B------:R-:W3:Y:S04]  /*6d960*/  LDL.LU R26, [R1+0x58] ;  /* 0x00005800011a7983 */ /* 0x000ee80000300800 */
[----:B------:R-:W3:Y:S01]  /*6d970*/  LDL.LU R27, [R1+0x5c] ;  /* 0x00005c00011b7983 */ /* 0x000ee20000300800 */
[----:B------:R-:W-:-:S03]  /*6d980*/  IMAD.MOV.U32 R29, RZ, RZ, R13 ;  /* 0x000000ffff1d7224 */ /* 0x000fc600078e000d */
[----:B---3--:R-:W-:Y:S04]  /*6d990*/  STL.64 [R1+0x3920], R26 ;  /* 0x0039201a01007387 */ /* 0x008fe80000100a00 */
[----:B--2---:R0:W-:Y:S04]  /*6d9a0*/  STL.64 [R1+0x3918], R24 ;  /* 0x0039181801007387 */ /* 0x0041e80000100a00 */
[----:B0-----:R-:W2:Y:S04]  /*6d9b0*/  LDL.LU R24, [R1+0x40] ;  /* 0x0000400001187983 */ /* 0x001ea80000300800 */
[----:B------:R-:W2:Y:S04]  /*6d9c0*/  LDL.LU R25, [R1+0x44] ;  /* 0x0000440001197983 */ /* 0x000ea80000300800 */
[----:B------:R-:W2:Y:S04]  /*6d9d0*/  LDL.LU R26, [R1+0x48] ;  /* 0x00004800011a7983 */ /* 0x000ea80000300800 */
[----:B------:R-:W2:Y:S04]  /*6d9e0*/  LDL.LU R27, [R1+0x4c] ;  /* 0x00004c00011b7983 */ /* 0x000ea80000300800 */
[----:B------:R-:W3:Y:S04]  /*6d9f0*/  LDL.LU R6, [R1+0x1c8] ;  /* 0x0001c80001067983 */ /* 0x000ee80000300800 */
[----:B------:R-:W3:Y:S04]  /*6da00*/  LDL.LU R7, [R1+0x1cc] ;  /* 0x0001cc0001077983 */ /* 0x000ee80000300800 */
[----:B------:R-:W3:Y:S04]  /*6da10*/  LDL.LU R12, [R1+0x100] ;  /* 0x00010000010c7983 */ /* 0x000ee80000300800 */
[----:B------:R-:W3:Y:S04]  /*6da20*/  LDL.LU R13, [R1+0x104] ;  /* 0x00010400010d7983 */ /* 0x000ee80000300800 */
[----:B------:R-:W3:Y:S04]  /*6da30*/  LDL.LU R14, [R1+0x108] ;  /* 0x00010800010e7983 */ /* 0x000ee80000300800 */
[----:B------:R-:W3:Y:S04]  /*6da40*/  LDL.LU R15, [R1+0x10c] ;  /* 0x00010c00010f7983 */ /* 0x000ee80000300800 */
[----:B------:R-:W4:Y:S04]  /*6da50*/  LDL.LU.64 R16, [R1+0x3930] ;  /* 0x0039300001107983 */ /* 0x000f280000300a00 */
[----:B------:R0:W-:Y:S04]  /*6da60*/  STL.64 [R1+0x8], R22 ;  /* 0x0000081601007387 */ /* 0x0001e80000100a00 */
[----:B0-----:R-:W2:Y:S01]  /*6da70*/  LDL.LU.64 R22, [R1+0x3928] ;  /* 0x0039280001167983 */ /* 0x001ea20000300a00 */
[----:B------:R-:W-:-:S02]  /*6da80*/  IMAD.MOV.U32 R18, RZ, RZ, R20 ;  /* 0x000000ffff127224 */ /* 0x000fc400078e0014 */
[----:B------:R-:W-:-:S05]  /*6da90*/  IMAD.MOV.U32 R19, RZ, RZ, R21 ;  /* 0x000000ffff137224 */ /* 0x000fca00078e0015 */
[----:B------:R0:W-:Y:S01]  /*6daa0*/  STL.64 [R1+0x38a0], R18 ;  /* 0x0038a01201007387 */ /* 0x0001e20000100a00 */
[C---:B--2---:R-:W-:Y:S03]  /*6dab0*/  HMMA.16816.F32.BF16 R20, R8.reuse, R22, R24 ;  /* 0x000000160814723c */ /* 0x044fe60000041818 */
[----:B----4-:R-:W-:Y:S04]  /*6dac0*/  STL.64 [R1+0x3898], R16 ;  /* 0x0038981001007387 */ /* 0x010fe80000100a00 */
[----:B0-----:R-:W2:Y:S04]  /*6dad0*/  LDL.LU R18, [R1+0x1f8] ;  /* 0x0001f80001127983 */ /* 0x001ea80000300800 */
[----:B------:R-:W2:Y:S04]  /*6dae0*/  LDL.LU R19, [R1+0x1fc] ;  /* 0x0001fc0001137983 */ /* 0x000ea80000300800 */
[----:B------:R-:W4:Y:S04]  /*6daf0*/  LDL.LU.64 R26, [R1+0x3920] ;  /* 0x00392000011a7983 */ /* 0x000f280000300a00 */
[----:B------:R-:W4:Y:S04]  /*6db00*/  LDL.LU.64 R24, [R1+0x3918] ;  /* 0x0039180001187983 */ /* 0x000f280000300a00 */
[----:B------:R-:W-:Y:S04]  /*6db10*/  STL.64 [R1+0x40], R20 ;  /* 0x0000401401007387 */ /* 0x000fe80000100a00 */
[----:B------:R0:W-:Y:S04]  /*6db20*/  STL.64 [R1+0x48], R22 ;  /* 0x0000481601007387 */ /* 0x0001e80000100a00 */
[----:B0-----:R-:W4:Y:S02]  /*6db30*/  LDL.LU.64 R22, [R1+0x3910] ;  /* 0x0039100001167983 */ /* 0x001f240000300a00 */
[----:B----4-:R-:W-:Y:S02]  /*6db40*/  HMMA.16816.F32.BF16 R20, R8, R22, R24 ;  /* 0x000000160814723c */ /* 0x010fe40000041818 */
[----:B------:R-:W4:Y:S04]  /*6db50*/  LDL.LU.64 R26, [R1+0x3908] ;  /* 0x00390800011a7983 */ /* 0x000f280000300a00 */
[----:B------:R-:W4:-:S15]  /*6db60*/  LDL.LU.64 R24, [R1+0x3900] ;  /* 0x0039000001187983 */ /* 0x000f1e0000300a00 */
[----:B------:R-:W-:-:S02]  /*6db70*/  NOP ;  /* 0x0000000000007918 */ /* 0x000fc40000000000 */
[----:B------:R-:W-:Y:S01]  /*6db80*/  STL.64 [R1+0x50], R20 ;  /* 0x0000501401007387 */ /* 0x000fe20000100a00 */
[----:B------:R-:W-:Y:S02]  /*6db90*/  IMAD.MOV.U32 R28, RZ, RZ, R22 ;  /* 0x000000ffff1c7224 */ /* 0x000fe400078e0016 */
[----:B------:R-:W-:Y:S02]  /*6dba0*/  IMAD.MOV.U32 R3, RZ, RZ, R23 ;  /* 0x000000ffff037224 */ /* 0x000fe400078e0017 */
        /* <DEDUP_REMOVED lines=29> */
[----:B0-----:R-:W2:Y:S04]  /*6dd80*/  LDL.LU R23, [R1+0x38f8] ;  /* 0x0038f80001177983 */ /* 0x001ea80000300800 */
[----:B------:R-:W-:Y:S01]  /*6dd90*/  STL [R1+0x3410], R2 ;  /* 0x0034100201007387 */ /* 0x000fe20000100800 */
[----:B---3--:R-:W-:Y:S03]  /*6dda0*/  HMMA.16816.F32.BF16 R4, R8, R6, R12 ;  /* 0x000000060804723c */ /* 0x008fe6000004180c */
[----:B--2---:R-:W0:Y:S04]  /*6ddb0*/  LDSM.16.MT88.4 R20, [R23+0x41600] ;  /* 0x041600001714783b */ /* 0x004e280000004200 */
[----:B0-----:R-:W-:Y:S04]  /*6ddc0*/  STL.64 [R1+0x3718], R22 ;  /* 0x0037181601007387 */ /* 0x001fe80000100a00 */
[----:B------:R0:W-:Y:S04]  /*6ddd0*/  STL.64 [R1+0x3710], R20 ;  /* 0x0037101401007387 */ /* 0x0001e80000100a00 */
[----:B0-----:R-:W2:Y:S04]  /*6dde0*/  LDL.LU R20, [R1+0xf0] ;  /* 0x0000f00001147983 */ /* 0x001ea80000300800 */
[----:B------:R-:W2:Y:S04]  /*6ddf0*/  LDL.LU R21, [R1+0xf4] ;  /* 0x0000f40001157983 */ /* 0x000ea80000300800 */
[----:B------:R-:W2:Y:S04]  /*6de00*/  LDL.LU R22, [R1+0xf8] ;  /* 0x0000f80001167983 */ /* 0x000ea80000300800 */
[----:B------:R-:W2:Y:S04]  /*6de10*/  LDL.LU R23, [R1+0xfc] ;  /* 0x0000fc0001177983 */ /* 0x000ea80000300800 */
[----:B------:R-:W4:Y:S01]  /*6de20*/  LDL.LU.64 R14, [R1+0x38f0] ;  /* 0x0038f000010e7983 */ /* 0x000f220000300a00 */
[----:B------:R-:W-:-:S02]  /*6de30*/  IMAD.MOV.U32 R3, RZ, RZ, R6 ;  /* 0x000000ffff037224 */ /* 0x000fc400078e0006 */
[----:B------:R-:W-:Y:S01]  /*6de40*/  IMAD.MOV.U32 R28, RZ, RZ, R5 ;  /* 0x000000ffff1c7224 */ /* 0x000fe200078e0005 */
[----:B------:R0:W-:Y:S04]  /*6de50*/  STL [R1+0xa0], R4 ;  /* 0x0000a00401007387 */ /* 0x0001e80000100800 */
[----:B------:R1:W-:Y:S04]  /*6de60*/  STL [R1+0xac], R7 ;  /* 0x0000ac0701007387 */ /* 0x0003e80000100800 */
[----:B0-----:R-:W3:Y:S04]  /*6de70*/  LDL.LU.64 R4, [R1+0x38e8] ;  /* 0x0038e80001047983 */ /* 0x001ee80000300a00 */
[----:B------:R-:W-:Y:S04]  /*6de80*/  STL [R1+0x381c], R3 ;  /* 0x00381c0301007387 */ /* 0x000fe80000100800 */
[----:B------:R-:W-:Y:S01]  /*6de90*/  STL [R1+0x3818], R28 ;  /* 0x0038181c01007387 */ /* 0x000fe20000100800 */
[C---:B--2---:R-:W-:Y:S06]  /*6dea0*/  HMMA.16816.F32.BF16 R16, R8.reuse, R18, R20 ;  /* 0x000000120810723c */ /* 0x044fec0000041814 */
[----:B----4-:R-:W-:-:S15]  /*6deb0*/  HMMA.16816.F32.BF16 R12, R8, R14, R24 ;  /* 0x0000000e080c723c */ /* 0x010fde0000041818 */
[----:B------:R-:W-:-:S02]  /*6dec0*/  NOP ;  /* 0x0000000000007918 */ /* 0x000fc40000000000 */
[----:B------:R-:W-:Y:S04]  /*6ded0*/  STL.64 [R1+0x100], R16 ;  /* 0x0001001001007387 */ /* 0x000fe80000100a00 */
[----:B------:R-:W-:Y:S04]  /*6dee0*/  STL.64 [R1+0x108], R18 ;  /* 0x0001081201007387 */ /* 0x000fe80000100a00 */
[----:B------:R-:W-:Y:S04]  /*6def0*/  STL.64 [R1+0xf0], R12 ;  /* 0x0000f00c01007387 */ /* 0x000fe80000100a00 */
[----:B------:R-:W2:Y:S04]  /*6df00*/  LDL.LU R6, [R1+0x2f8] ;  /* 0x0002f80001067983 */ /* 0x000ea80000300800 */
[----:B-1----:R-:W2:Y:S04]  /*6df10*/  LDL.LU R7, [R1+0x2fc] ;  /* 0x0002fc0001077983 */ /* 0x002ea80000300800 */
[----:B--2---:R0:W-:Y:S04]  /*6df20*/  STL.64 [R1+0x38b0], R6 ;  /* 0x0038b00601007387 */ /* 0x0041e80000100a00 */
[----:B---3--:R-:W-:Y:S04]  /*6df30*/  STL.64 [R1+0x38a8], R4 ;  /* 0x0038a80401007387 */ /* 0x008fe80000100a00 */
[----:B0-----:R-:W2:Y:S04]  /*6df40*/  LDL.LU R6, [R1+0x2d8] ;  /* 0x0002d80001067983 */ /* 0x001ea80000300800 */
[----:B------:R-:W2:Y:S04]  /*6df50*/  LDL.LU R7, [R1+0x2dc] ;  /* 0x0002dc0001077983 */ /* 0x000ea80000300800 */
[----:B------:R-:W3:Y:S04]  /*6df60*/  LDL.LU R22, [R1+0x218] ;  /* 0x0002180001167983 */ /* 0x000ee80000300800 */
[----:B------:R-:W3:Y:S04]  /*6df70*/  LDL.LU R23, [R1+0x21c] ;  /* 0x00021c0001177983 */ /* 0x000ee80000300800 */
[----:B--2---:R0:W-:Y:S04]  /*6df80*/  STL.64 [R1+0x38c0], R6 ;  /* 0x0038c00601007387 */ /* 0x0041e80000100a00 */
[----:B0-----:R-:W2:Y:S04]  /*6df90*/  LDL.LU R6, [R1+0x278] ;  /* 0x0002780001067983 */ /* 0x001ea80000300800 */
[----:B------:R-:W2:Y:S04]  /*6dfa0*/  LDL.LU R7, [R1+0x27c] ;  /* 0x00027c0001077983 */ /* 0x000ea80000300800 */
[----:B--2---:R0:W-:Y:S04]  /*6dfb0*/  STL.64 [R1+0x38c8], R6 ;  /* 0x0038c80601007387 */ /* 0x0041e80000100a00 */
[----:B0-----:R-:W2:Y:S04]  /*6dfc0*/  LDL.LU R6, [R1+0x268] ;  /* 0x0002680001067983 */ /* 0x001ea80000300800 */
[----:B------:R-:W2:Y:S04]  /*6dfd0*/  LDL.LU R7, [R1+0x26c] ;  /* 0x00026c0001077983 */ /* 0x000ea80000300800 */
[----:B--2---:R0:W-:Y:S04]  /*6dfe0*/  STL.64 [R1+0x38e0], R6 ;  /* 0x0038e00601007387 */ /* 0x0041e80000100a00 */
[----:B------:R-:W3:Y:S04]  /*6dff0*/  LDL.LU R4, [R1+0x80] ;  /* 0x0000800001047983 */ /* 0x000ee80000300800 */
[----:B------:R-:W3:Y:S04]  /*6e000*/  LDL.LU R5, [R1+0x84] ;  /* 0x0000840001057983 */ /* 0x000ee80000300800 */
[----:B0-----:R-:W3:Y:S04]  /*6e010*/  LDL.LU R6, [R1+0x88] ;  /* 0x0000880001067983 */ /* 0x001ee80000300800 */
[----:B------:R-:W3:Y:S04]  /*6e020*/  LDL.LU R7, [R1+0x8c] ;  /* 0x00008c0001077983 */ /* 0x000ee80000300800 */
[----:B------:R-:W2:Y:S04]  /*6e030*/  LDL.LU R18, [R1+0x2e8] ;  /* 0x0002e80001127983 */ /* 0x000ea80000300800 */
[----:B------:R-:W2:Y:S04]  /*6e040*/  LDL.LU R19, [R1+0x2ec] ;  /* 0x0002ec0001137983 */ /* 0x000ea80000300800 */
[----:B--2---:R0:W-:Y:S04]  /*6e050*/  STL.64 [R1+0x38b8], R18 ;  /* 0x0038b81201007387 */ /* 0x0041e80000100a00 */
[----:B------:R-:W2:Y:S04]  /*6e060*/  LDL.LU R16, [R1+0xc0] ;  /* 0x0000c00001107983 */ /* 0x000ea80000300800 */
[----:B------:R-:W2:Y:S04]  /*6e070*/  LDL.LU R17, [R1+0xc4] ;  /* 0x0000c40001117983 */ /* 0x000ea80000300800 */
[----:B0-----:R-:W4:Y:S04]  /*6e080*/  LDL.LU R18, [R1+0xc8] ;  /* 0x0000c80001127983 */ /* 0x001f280000300800 */
[----:B------:R-:W4:Y:S01]  /*6e090*/  LDL.LU R19, [R1+0xcc] ;  /* 0x0000cc0001137983 */ /* 0x000f220000300800 */
[----:B---3--:R-:W-:Y:S01]  /*6e0a0*/  HMMA.16816.F32.BF16 R4, R8, R22, R4 ;  /* 0x000000160804723c */ /* 0x008fe20000041804 */
[----:B------:R-:W-:-:S02]  /*6e0b0*/  IMAD.MOV.U32 R28, RZ, RZ, R15 ;  /* 0x000000ffff1c7224 */ /* 0x000fc400078e000f */
[----:B------:R-:W-:-:S15]  /*6e0c0*/  IMAD.MOV.U32 R3, RZ, RZ, R14 ;  /* 0x000000ffff037224 */ /* 0x000fde00078e000e */
[----:B------:R-:W-:-:S06]  /*6e0d0*/  NOP ;  /* 0x0000000000007918 */ /* 0x000fcc0000000000 */
[----:B------:R-:W-:Y:S02]  /*6e0e0*/  IMAD.MOV.U32 R23, RZ, RZ, R6 ;  /* 0x000000ffff177224 */ /* 0x000fe400078e0006 */
[----:B------:R-:W-:Y:S01]  /*6e0f0*/  IMAD.MOV.U32 R22, RZ, RZ, R7 ;  /* 0x000000ffff167224 */ /* 0x000fe200078e0007 */
[----:B----4-:R-:W-:Y:S04]  /*6e100*/  STL.64 [R1+0x38d8], R18 ;  /* 0x0038d81201007387 */ /* 0x010fe80000100a00 */
        /* <DEDUP_REMOVED lines=9> */
[----:B------:R-:W4:Y:S04]  /*6e1a0*/  LDL.LU R12, [R1+0x10] ;  /* 0x00001000010c7983 */ /* 0x000f280000300800 */
[----:B------:R-:W4:Y:S04]  /*6e1b0*/  LDL.LU R13, [R1+0x14] ;  /* 0x00001400010d7983 */ /* 0x000f280000300800 */
[----:B------:R-:W4:Y:S04]  /*6e1c0*/  LDL.LU R14, [R1+0x18] ;  /* 0x00001800010e7983 */ /* 0x000f280000300800 */
[----:B------:R-:W4:Y:S04]  /*6e1d0*/  LDL.LU R15, [R1+0x1c] ;  /* 0x00001c00010f7983 */ /* 0x000f280000300800 */
[----:B------:R-:W-:Y:S04]  /*6e1e0*/  STL [R1+0x3824], R28 ;  /* 0x0038241c01007387 */ /* 0x000fe80000100800 */
[----:B------:R-:W-:Y:S04]  /*6e1f0*/  STL [R1+0x3820], R3 ;  /* 0x0038200301007387 */ /* 0x000fe80000100800 */
[----:B------:R-:W-:Y:S04]  /*6e200*/  STL.64 [R1+0xe0], R4 ;  /* 0x0000e00401007387 */ /* 0x000fe80000100a00 */
[----:B------:R-:W2:Y:S04]  /*6e210*/  LDL.LU.64 R6, [R1+0x38e0] ;  /* 0x0038e00001067983 */ /* 0x000ea80000300a00 */
[----:B------:R0:W-:Y:S04]  /*6e220*/  STL [R1+0x382c], R22 ;  /* 0x00382c1601007387 */ /* 0x0001e80000100800 */
[----:B------:R1:W-:Y:S04]  /*6e230*/  STL [R1+0x3828], R23 ;  /* 0x0038281701007387 */ /* 0x0003e80000100800 */
[----:B------:R-:W3:Y:S04]  /*6e240*/  LDL.LU R20, [R1+0x60] ;  /* 0x0000600001147983 */ /* 0x000ee80000300800 */
[----:B------:R-:W3:Y:S04]  /*6e250*/  LDL.LU R21, [R1+0x64] ;  /* 0x0000640001157983 */ /* 0x000ee80000300800 */
[----:B0-----:R-:W3:Y:S04]  /*6e260*/  LDL.LU R22, [R1+0x68] ;  /* 0x0000680001167983 */ /* 0x001ee80000300800 */
[----:B-1----:R-:W3:Y:S01]  /*6e270*/  LDL.LU R23, [R1+0x6c] ;  /* 0x00006c0001177983 */ /* 0x002ee20000300800 */
[----:B--2---:R-:W-:Y:S03]  /*6e280*/  HMMA.16816.F32.BF16 R4, R8, R6, R16 ;  /* 0x000000060804723c */ /* 0x004fe60000041810 */
[----:B------:R-:W2:Y:S04]  /*6e290*/  LDL.LU.64 R18, [R1+0x38d8] ;  /* 0x0038d80001127983 */ /* 0x000ea80000300a00 */
[----:B------:R-:W2:-:S15]  /*6e2a0*/  LDL.LU.64 R16, [R1+0x38d0] ;  /* 0x0038d00001107983 */ /* 0x000e9e0000300a00 */
[----:B------:R-:W-:-:S01]  /*6e2b0*/  NOP ;  /* 0x0000000000007918 */ /* 0x000fc20000000000 */
[----:B------:R3:W-:Y:S01]  /*6e2c0*/  STL.64 [R1+0xd0], R4 ;  /* 0x0000d00401007387 */ /* 0x0007e20000100a00 */
[----:B------:R-:W-:Y:S02]  /*6e2d0*/  IMAD.MOV.U32 R28, RZ, RZ, R6 ;  /* 0x000000ffff1c7224 */ /* 0x000fe400078e0006 */
[----:B------:R-:W-:Y:S02]  /*6e2e0*/  IMAD.MOV.U32 R3, RZ, RZ, R7 ;  /* 0x000000ffff037224 */ /* 0x000fe400078e0007 */
[----:B------:R-:W3:Y:S04]  /*6e2f0*/  LDL.LU.64 R6, [R1+0x38c8] ;  /* 0x0038c80001067983 */ /* 0x000ee80000300a00 */
[----:B------:R-:W-:Y:S04]  /*6e300*/  STL [R1+0x3834], R3 ;  /* 0x0038340301007387 */ /* 0x000fe80000100800 */
[----:B------:R-:W-:Y:S01]  /*6e310*/  STL [R1+0x3830], R28 ;  /* 0x0038301c01007387 */ /* 0x000fe20000100800 */
[----:B---3--:R-:W-:-:S15]  /*6e320*/  HMMA.16816.F32.BF16 R4, R8, R6, R20 ;  /* 0x000000060804723c */ /* 0x008fde0000041814 */
[----:B------:R-:W-:-:S08]  /*6e330*/  NOP ;  /* 0x0000000000007918 */ /* 0x000fd00000000000 */
[----:B------:R-:W-:Y:S01]  /*6e340*/  STL.64 [R1+0x90], R4 ;  /* 0x0000900401007387 */ /* 0x000fe20000100a00 */
[----:B------:R-:W-:Y:S02]  /*6e350*/  IMAD.MOV.U32 R22, RZ, RZ, R6 ;  /* 0x000000ffff167224 */ /* 0x000fe400078e0006 */
[----:B------:R-:W-:Y:S02]  /*6e360*/  IMAD.MOV.U32 R23, RZ, RZ, R7 ;  /* 0x000000ffff177224 */ /* 0x000fe400078e0007 */
[----:B------:R-:W2:Y:S04]  /*6e370*/  LDL.LU.64 R6, [R1+0x38c0] ;  /* 0x0038c00001067983 */ /* 0x000ea80000300a00 */
[----:B------:R-:W-:Y:S04]  /*6e380*/  STL [R1+0x383c], R23 ;  /* 0x00383c1701007387 */ /* 0x000fe80000100800 */
[----:B------:R0:W-:Y:S04]  /*6e390*/  STL [R1+0x3838], R22 ;  /* 0x0038381601007387 */ /* 0x0001e80000100800 */
[----:B------:R-:W3:Y:S04]  /*6e3a0*/  LDL.LU R20, [R1+0xb0] ;  /* 0x0000b00001147983 */ /* 0x000ee80000300800 */
[----:B------:R-:W3:Y:S04]  /*6e3b0*/  LDL.LU R21, [R1+0xb4] ;  /* 0x0000b40001157983 */ /* 0x000ee80000300800 */
[----:B0-----:R-:W3:Y:S04]  /*6e3c0*/  LDL.LU R22, [R1+0xb8] ;  /* 0x0000b80001167983 */ /* 0x001ee80000300800 */
[----:B------:R-:W3:Y:S01]  /*6e3d0*/  LDL.LU R23, [R1+0xbc] ;  /* 0x0000bc0001177983 */ /* 0x000ee20000300800 */
[----:B--2---:R-:W-:Y:S03]  /*6e3e0*/  HMMA.16816.F32.BF16 R4, R8, R6, R16 ;  /* 0x000000060804723c */ /* 0x004fe60000041810 */
[----:B------:R-:W3:-:S15]  /*6e3f0*/  LDL.LU.64 R18, [R1+0x38b8] ;  /* 0x0038b80001127983 */ /* 0x000ede0000300a00 */
[----:B------:R-:W-:-:S05]  /*6e400*/  NOP ;  /* 0x0000000000007918 */ /* 0x000fca0000000000 */
[----:B------:R0:W-:Y:S01]  /*6e410*/  STL.64 [R1+0x80], R4 ;  /* 0x0000800401007387 */ /* 0x0001e20000100a00 */
[----:B------:R-:W-:Y:S02]  /*6e420*/  IMAD.MOV.U32 R3, RZ, RZ, R6 ;  /* 0x000000ffff037224 */ /* 0x000fe400078e0006 */
[----:B------:R-:W-:Y:S02]  /*6e430*/  IMAD.MOV.U32 R28, RZ, RZ, R7 ;  /* 0x000000ffff1c7224 */ /* 0x000fe400078e0007 */
[----:B------:R-:W2:Y:S04]  /*6e440*/  LDL.LU.64 R6, [R1+0x38b0] ;  /* 0x0038b00001067983 */ /* 0x000ea80000300a00 */
[----:B0-----:R-:W4:Y:S04]  /*6e450*/  LDL.LU.64 R4, [R1+0x38a8] ;  /* 0x0038a80001047983 */ /* 0x001f280000300a00 */
[----:B------:R-:W-:Y:S04]  /*6e460*/  STL [R1+0x3844], R28 ;  /* 0x0038441c01007387 */ /* 0x000fe80000100800 */
[----:B------:R-:W-:Y:S01]  /*6e470*/  STL [R1+0x3840], R3 ;  /* 0x0038400301007387 */ /* 0x000fe20000100800 */
[----:B---3--:R-:W-:-:S15]  /*6e480*/  HMMA.16816.F32.BF16 R16, R8, R18, R20 ;  /* 0x000000120810723c */ /* 0x008fde0000041814 */
[----:B------:R-:W-:-:S09]  /*6e490*/  NOP ;  /* 0x0000000000007918 */ /* 0x000fd20000000000 */
[----:B------:R-:W-:Y:S01]  /*6e4a0*/  IMAD.MOV.U32 R22, RZ, RZ, R19 ;  /* 0x000000ffff167224 */ /* 0x000fe200078e0013 */
[----:B------:R0:W-:Y:S01]  /*6e4b0*/  STL.64 [R1+0x70], R16 ;  /* 0x0000701001007387 */ /* 0x0001e20000100a00 */
[----:B------:R-:W-:-:S03]  /*6e4c0*/  IMAD.MOV.U32 R23, RZ, RZ, R18 ;  /* 0x000000ffff177224 */ /* 0x000fc600078e0012 */
[----:B------:R-:W3:Y:S01]  /*6e4d0*/  LDL.LU.64 R18, [R1+0x38a0] ;  /* 0x0038a00001127983 */ /* 0x000ee20000300a00 */
[----:B--2---:R-:W-:Y:S03]  /*6e4e0*/  HMMA.16816.F32.BF16 R8, R8, R6, R24 ;  /* 0x000000060808723c */ /* 0x004fe60000041818 */
[----:B0-----:R-:W2:Y:S01]  /*6e4f0*/  LDL.LU.64 R16, [R1+0x3898] ;  /* 0x0038980001107983 */ /* 0x001ea20000300a00 */
[----:B----4-:R-:W-:-:S03]  /*6e500*/  IMAD.MOV.U32 R20, RZ, RZ, R5 ;  /* 0x000000ffff147224 */ /* 0x010fc600078e0005 */
[----:B------:R-:W-:Y:S01]  /*6e510*/  STL [R1+0x384c], R22 ;  /* 0x00384c1601007387 */ /* 0x000fe20000100800 */
[----:B------:R-:W-:-:S03]  /*6e520*/  IMAD.MOV.U32 R21, RZ, RZ, R4 ;  /* 0x000000ffff157224 */ /* 0x000fc600078e0004 */
[----:B------:R-:W-:Y:S04]  /*6e530*/  STL [R1+0x3848], R23 ;  /* 0x0038481701007387 */ /* 0x000fe80000100800 */
[----:B------:R-:W4:Y:S04]  /*6e540*/  LDL.LU.64 R24, [R1+0x3890] ;  /* 0x0038900001187983 */ /* 0x000f280000300a00 */
[----:B------:R-:W4:Y:S04]  /*6e550*/  LDL.LU.64 R6, [R1+0x3888] ;  /* 0x0038880001067983 */ /* 0x000f280000300a00 */
[----:B------:R-:W4:Y:S04]  /*6e560*/  LDL.LU.64 R4, [R1+0x3880] ;  /* 0x0038800001047983 */ /* 0x000f280000300a00 */
[----:B------:R0:W-:Y:S04]  /*6e570*/  STL.64 [R1+0x30], R8 ;  /* 0x0000300801007387 */ /* 0x0001e80000100a00 */
[----:B0-----:R-:W3:Y:S01]  /*6e580*/  LDL.LU R8, [R1+0x130] ;  /* 0x0001300001087983 */ /* 0x001ee20000300800 */
[----:B------:R-:W-:Y:S01]  /*6e590*/  IMAD.MOV.U32 R9, RZ, RZ, R29 ;  /* 0x000000ffff097224 */ /* 0x000fe200078e001d */
[----:B----4-:R-:W-:Y:S02]  /*6e5a0*/  HMMA.16816.F32.BF16 R24, R4, R24, R12 ;  /* 0x000000180418723c */ /* 0x010fe4000004180c */
[----:B------:R-:W3:Y:S04]  /*6e5b0*/  LDL.LU.64 R14, [R1+0x3878] ;  /* 0x00387800010e7983 */ /* 0x000ee80000300a00 */
[----:B------:R-:W3:-:S15]  /*6e5c0*/  LDL.LU.64 R12, [R1+0x3870] ;  /* 0x00387000010c7983 */ /* 0x000ede0000300a00 */
[----:B------:R-:W-:-:S02]  /*6e5d0*/  NOP ;  /* 0x0000000000007918 */ /* 0x000fc40000000000 */
[----:B------:R0:W-:Y:S01]  /*6e5e0*/  STL [R1+0x20], R24 ;  /* 0x0000201801007387 */ /* 0x0001e20000100800 */
[----:B------:R-:W-:Y:S02]  /*6e5f0*/  IMAD.MOV.U32 R2, RZ, RZ, R26 ;  /* 0x000000ffff027224 */ /* 0x000fe400078e001a */
[----:B------:R-:W-:Y:S02]  /*6e600*/  IMAD.MOV.U32 R0, RZ, RZ, R27 ;  /* 0x000000ffff007224 */ /* 0x000fe400078e001b */
[----:B------:R-:W-:Y:S01]  /*6e610*/  IMAD.MOV.U32 R29, RZ, RZ, R25 ;  /* 0x000000ffff1d7224 */ /* 0x000fe200078e0019 */
[----:B------:R-:W4:Y:S04]  /*6e620*/  LDL.LU.64 R26, [R1+0x3868] ;  /* 0x00386800011a7983 */ /* 0x000f280000300a00 */
[----:B0-----:R-:W4:Y:S01]  /*6e630*/  LDL.LU.64 R24, [R1+0x3860] ;  /* 0x0038600001187983 */ /* 0x001f220000300a00 */
[----:B------:R-:W-:-:S02]  /*6e640*/  IMAD.MOV.U32 R28, RZ, RZ, R10 ;  /* 0x000000ffff1c7224 */ /* 0x000fc400078e000a */
[----:B------:R-:W-:Y:S02]  /*6e650*/  IMAD.MOV.U32 R3, RZ, RZ, R11 ;  /* 0x000000ffff037224 */ /* 0x000fe400078e000b */
[C---:B---3--:R-:W-:Y:S06]  /*6e660*/  HMMA.16816.F32.BF16 R8, R4.reuse, R8, R12 ;  /* 0x000000080408723c */ /* 0x048fec000004180c */
[----:B----4-:R-:W-:Y:S01]  /*6e670*/  HMMA.16816.F32.BF16 R24, R4, R20, R24 ;  /* 0x000000140418723c */ /* 0x010fe20000041818 */
[----:B------:R-:W-:Y:S02]  /*6e680*/  IMAD.MOV.U32 R12, RZ, RZ, R18 ;  /* 0x000000ffff0c7224 */ /* 0x000fe400078e0012 */
[----:B------:R-:W-:-:S15]  /*6e690*/  IMAD.MOV.U32 R13, RZ, RZ, R19 ;  /* 0x000000ffff0d7224 */ /* 0x000fde00078e0013 */
[----:B------:R-:W-:-:S06]  /*6e6a0*/  NOP ;  /* 0x0000000000007918 */ /* 0x000fcc0000000000 */
[----:B------:R-:W-:Y:S02]  /*6e6b0*/  IMAD.MOV.U32 R22, RZ, RZ, R24 ;  /* 0x000000ffff167224 */ /* 0x000fe400078e0018 */
[----:B------:R-:W-:Y:S02]  /*6e6c0*/  IMAD.MOV.U32 R23, RZ, RZ, R25 ;  /* 0x000000ffff177224 */ /* 0x000fe400078e0019 */
[----:B--2---:R-:W-:Y:S02]  /*6e6d0*/  IMAD.MOV.U32 R24, RZ, RZ, R16 ;  /* 0x000000ffff187224 */ /* 0x004fe400078e0010 */
[----:B------:R-:W2:Y:S01]  /*6e6e0*/  LDL.LU R16, [R1+0x385c] ;  /* 0x00385c0001107983 */ /* 0x000ea20000300800 */
[----:B------:R-:W-:-:S03]  /*6e6f0*/  IMAD.MOV.U32 R25, RZ, RZ, R17 ;  /* 0x000000ffff197224 */ /* 0x000fc600078e0011 */
[----:B------:R-:W2:Y:S04]  /*6e700*/  LDL.LU R17, [R1+0x3858] ;  /* 0x0038580001117983 */ /* 0x000ea80000300800 */
[----:B------:R-:W2:Y:S04]  /*6e710*/  LDL.LU R18, [R1+0x3854] ;  /* 0x0038540001127983 */ /* 0x000ea80000300800 */
[----:B------:R-:W2:Y:S04]  /*6e720*/  LDL.LU R19, [R1+0x3850] ;  /* 0x0038500001137983 */ /* 0x000ea80000300800 */
[----:B------:R-:W3:Y:S04]  /*6e730*/  LDL.LU R14, [R1+0x8] ;  /* 0x00000800010e7983 */ /* 0x000ee80000300800 */
[----:B------:R-:W3:Y:S04]  /*6e740*/  LDL.LU R15, [R1+0xc] ;  /* 0x00000c00010f7983 */ /* 0x000ee80000300800 */
[----:B------:R-:W-:Y:S04]  /*6e750*/  STL.64 [R1+0x36e8], R10 ;  /* 0x0036e80a01007387 */ /* 0x000fe80000100a00 */
[----:B------:R0:W-:Y:S04]  /*6e760*/  STL.64 [R1+0x36e0], R8 ;  /* 0x0036e00801007387 */ /* 0x0001e80000100a00 */
[----:B0-----:R-:W2:Y:S04]  /*6e770*/  LDL.LU R8, [R1+0x140] ;  /* 0x0001400001087983 */ /* 0x001ea80000300800 */
[----:B------:R-:W2:Y:S02]  /*6e780*/  LDL.LU R9, [R1+0x144] ;  /* 0x0001440001097983 */ /* 0x000ea40000300800 */
[----:B--2---:R-:W-:-:S15]  /*6e790*/  HMMA.16816.F32.BF16 R16, R4, R8, R16 ;  /* 0x000000080410723c */ /* 0x004fde0000041810 */
[----:B------:R-:W-:-:S08]  /*6e7a0*/  NOP ;  /* 0x0000000000007918 */ /* 0x000fd00000000000 */
[----:B------:R0:W-:Y:S04]  /*6e7b0*/  STL.64 [R1+0x36d8], R18 ;  /* 0x0036d81201007387 */ /* 0x0001e80000100a00 */
[----:B------:R-:W-:Y:S04]  /*6e7c0*/  STL.64 [R1+0x36d0], R16 ;  /* 0x0036d01001007387 */ /* 0x000fe80000100a00 */
[----:B0-----:R-:W2:Y:S04]  /*6e7d0*/  LDL.LU R18, [R1+0x138] ;  /* 0x0001380001127983 */ /* 0x001ea80000300800 */
[----:B------:R-:W2:Y:S04]  /*6e7e0*/  LDL.LU R19, [R1+0x13c] ;  /* 0x00013c0001137983 */ /* 0x000ea80000300800 */
[----:B--2---:R-:W-:Y:S04]  /*6e7f0*/  STL.64 [R1+0x36f0], R18 ;  /* 0x0036f01201007387 */ /* 0x004fe80000100a00 */
[----:B------:R-:W2:Y:S04]  /*6e800*/  LDL.LU R10, [R1+0x128] ;  /* 0x00012800010a7983 */ /* 0x000ea80000300800 */
[----:B------:R-:W2:Y:S01]  /*6e810*/  LDL.LU R11, [R1+0x12c] ;  /* 0x00012c00010b7983 */ /* 0x000ea20000300800 */
[----:B------:R-:W-:-:S03]  /*6e820*/  IMAD.MOV.U32 R20, RZ, RZ, R27 ;  /* 0x000000ffff147224 */ /* 0x000fc600078e001b */
[----:B--2---:R0:W-:Y:S04]  /*6e830*/  STL.64 [R1+0x36f8], R10 ;  /* 0x0036f80a01007387 */ /* 0x0041e80000100a00 */
[----:B0-----:R-:W2:Y:S04]  /*6e840*/  LDL.LU R10, [R1+0x118] ;  /* 0x00011800010a7983 */ /* 0x001ea80000300800 */
[----:B------:R-:W2:Y:S01]  /*6e850*/  LDL.LU R11, [R1+0x11c] ;  /* 0x00011c00010b7983 */ /* 0x000ea20000300800 */
[----:B------:R-:W-:Y:S02]  /*6e860*/  IMAD.MOV.U32 R21, RZ, RZ, R26 ;  /* 0x000000ffff157224 */ /* 0x000fe400078e001a */
[----:B------:R-:W-:-:S02]  /*6e870*/  IMAD.MOV.U32 R16, RZ, RZ, R22 ;  /* 0x000000ffff107224 */ /* 0x000fc400078e0016 */
[----:B------:R-:W-:Y:S02]  /*6e880*/  IMAD.MOV.U32 R17, RZ, RZ, R23 ;  /* 0x000000ffff117224 */ /* 0x000fe400078e0017 */
[----:B------:R-:W-:Y:S02]  /*6e890*/  IMAD.MOV.U32 R19, RZ, RZ, R20 ;  /* 0x000000ffff137224 */ /* 0x000fe400078e0014 */
[----:B------:R-:W-:Y:S01]  /*6e8a0*/  IMAD.MOV.U32 R18, RZ, RZ, R21 ;  /* 0x000000ffff127224 */ /* 0x000fe200078e0015 */
[----:B--2---:R0:W-:Y:S04]  /*6e8b0*/  STL.64 [R1+0x3720], R10 ;  /* 0x0037200a01007387 */ /* 0x0041e80000100a00 */
[----:B------:R-:W2:Y:S04]  /*6e8c0*/  LDL.LU R22, [R1+0x384c] ;  /* 0x00384c0001167983 */ /* 0x000ea80000300800 */
[----:B------:R-:W4:Y:S04]  /*6e8d0*/  LDL.LU R23, [R1+0x3848] ;  /* 0x0038480001177983 */ /* 0x000f280000300800 */
[----:B------:R-:W3:Y:S04]  /*6e8e0*/  LDL.LU R20, [R1+0x2b0] ;  /* 0x0002b00001147983 */ /* 0x000ee80000300800 */
[----:B------:R-:W3:Y:S01]  /*6e8f0*/  LDL.LU R21, [R1+0x2b4] ;  /* 0x0002b40001157983 */ /* 0x000ee20000300800 */
[----:B0-----:R-:W-:-:S02]  /*6e900*/  IMAD.MOV.U32 R10, RZ, RZ, R28 ;  /* 0x000000ffff0a7224 */ /* 0x001fc400078e001c */
[----:B------:R-:W-:Y:S01]  /*6e910*/  IMAD.MOV.U32 R11, RZ, RZ, R3 ;  /* 0x000000ffff0b7224 */ /* 0x000fe200078e0003 */
[----:B---3--:R0:W-:Y:S04]  /*6e920*/  STL.64 [R1+0x3728], R20 ;  /* 0x0037281401007387 */ /* 0x0081e80000100a00 */
[----:B------:R-:W3:Y:S04]  /*6e930*/  LDL.LU R8, [R1+0x30] ;  /* 0x0000300001087983 */ /* 0x000ee80000300800 */
[----:B------:R-:W3:Y:S04]  /*6e940*/  LDL.LU R9, [R1+0x34] ;  /* 0x0000340001097983 */ /* 0x000ee80000300800 */
[----:B------:R-:W2:Y:S04]  /*6e950*/  LDL.LU R28, [R1+0x3844] ;  /* 0x00384400011c7983 */ /* 0x000ea80000300800 */
[----:B------:R-:W2:Y:S04]  /*6e960*/  LDL.LU R3, [R1+0x3840] ;  /* 0x0038400001037983 */ /* 0x000ea80000300800 */
[----:B------:R4:W-:Y:S04]  /*6e970*/  STL.64 [R1+0x3738], R10 ;  /* 0x0037380a01007387 */ /* 0x0009e80000100a00 */
[----:B---3--:R1:W-:Y:S04]  /*6e980*/  STL.64 [R1+0x3730], R8 ;  /* 0x0037300801007387 */ /* 0x0083e80000100a00 */
[----:B0-----:R-:W3:Y:S04]  /*6e990*/  LDL.LU R20, [R1+0x2a0] ;  /* 0x0002a00001147983 */ /* 0x001ee80000300800 */
[----:B------:R-:W3:Y:S01]  /*6e9a0*/  LDL.LU R21, [R1+0x2a4] ;  /* 0x0002a40001157983 */ /* 0x000ee20000300800 */
[----:B----4-:R-:W-:-:S02]  /*6e9b0*/  IMAD.MOV.U32 R10, RZ, RZ, R23 ;  /* 0x000000ffff0a7224 */ /* 0x010fc400078e0017 */
[----:B--2---:R-:W-:Y:S01]  /*6e9c0*/  IMAD.MOV.U32 R11, RZ, RZ, R22 ;  /* 0x000000ffff0b7224 */ /* 0x004fe200078e0016 */
[----:B---3--:R0:W-:Y:S04]  /*6e9d0*/  STL.64 [R1+0x3740], R20 ;  /* 0x0037401401007387 */ /* 0x0081e80000100a00 */
[----:B-1----:R-:W2:Y:S04]  /*6e9e0*/  LDL.LU R8, [R1+0x70] ;  /* 0x0000700001087983 */ /* 0x002ea80000300800 */
[----:B------:R-:W2:Y:S04]  /*6e9f0*/  LDL.LU R9, [R1+0x74] ;  /* 0x0000740001097983 */ /* 0x000ea80000300800 */
[----:B------:R-:W3:Y:S04]  /*6ea00*/  LDL.LU R23, [R1+0x383c] ;  /* 0x00383c0001177983 */ /* 0x000ee80000300800 */
[----:B------:R-:W4:Y:S04]  /*6ea10*/  LDL.LU R22, [R1+0x3838] ;  /* 0x0038380001167983 */ /* 0x000f280000300800 */
[----:B------:R-:W-:Y:S04]  /*6ea20*/  STL.64 [R1+0x3750], R10 ;  /* 0x0037500a01007387 */ /* 0x000fe80000100a00 */
[----:B--2---:R-:W-:Y:S04]  /*6ea30*/  STL.64 [R1+0x3748], R8 ;  /* 0x0037480801007387 */ /* 0x004fe80000100a00 */
[----:B0-----:R-:W2:Y:S04]  /*6ea40*/  LDL.LU R20, [R1+0x290] ;  /* 0x0002900001147983 */ /* 0x001ea80000300800 */
[----:B------:R-:W2:Y:S04]  /*6ea50*/  LDL.LU R21, [R1+0x294] ;  /* 0x0002940001157983 */ /* 0x000ea80000300800 */
[----:B--2---:R0:W-:Y:S04]  /*6ea60*/  STL.64 [R1+0x3758], R20 ;  /* 0x0037581401007387 */ /* 0x0041e80000100a00 */
[----:B0-----:R-:W2:Y:S04]  /*6ea70*/  LDL.LU R20, [R1+0x280] ;  /* 0x0002800001147983 */ /* 0x001ea80000300800 */
[----:B------:R-:W2:Y:S01]  /*6ea80*/  LDL.LU R21, [R1+0x284] ;  /* 0x0002840001157983 */ /* 0x000ea20000300800 */
[----:B------:R-:W-:-:S02]  /*6ea90*/  IMAD.MOV.U32 R10, RZ, RZ, R3 ;  /* 0x000000ffff0a7224 */ /* 0x000fc400078e0003 */
[----:B------:R-:W-:Y:S01]  /*6eaa0*/  IMAD.MOV.U32 R11, RZ, RZ, R28 ;  /* 0x000000ffff0b7224 */ /* 0x000fe200078e001c */
[----:B--2---:R0:W-:Y:S04]  /*6eab0*/  STL.64 [R1+0x3770], R20 ;  /* 0x0037701401007387 */ /* 0x0041e80000100a00 */
[----:B------:R-:W2:Y:S04]  /*6eac0*/  LDL.LU R8, [R1+0x80] ;  /* 0x0000800001087983 */ /* 0x000ea80000300800 */
[----:B------:R-:W2:Y:S04]  /*6ead0*/  LDL.LU R9, [R1+0x84] ;  /* 0x0000840001097983 */ /* 0x000ea80000300800 */
[----:B------:R-:W3:Y:S04]  /*6eae0*/  LDL.LU R3, [R1+0x3834] ;  /* 0x0038340001037983 */ /* 0x000ee80000300800 */
[----:B------:R-:W3:Y:S04]  /*6eaf0*/  LDL.LU R28, [R1+0x3830] ;  /* 0x00383000011c7983 */ /* 0x000ee80000300800 */
[----:B0-----:R-:W4:Y:S04]  /*6eb00*/  LDL.LU R20, [R1+0x230] ;  /* 0x0002300001147983 */ /* 0x001f280000300800 */
[----:B------:R-:W4:Y:S04]  /*6eb10*/  LDL.LU R21, [R1+0x234] ;  /* 0x0002340001157983 */ /* 0x000f280000300800 */
[----:B----4-:R0:W-:Y:S04]  /*6eb20*/  STL.64 [R1+0x3788], R20 ;  /* 0x0037881401007387 */ /* 0x0101e80000100a00 */
[----:B0-----:R-:W4:Y:S04]  /*6eb30*/  LDL.LU R20, [R1+0x220] ;  /* 0x0002200001147983 */ /* 0x001f280000300800 */
[----:B------:R-:W4:Y:S04]  /*6eb40*/  LDL.LU R21, [R1+0x224] ;  /* 0x0002240001157983 */ /* 0x000f280000300800 */
[----:B----4-:R0:W-:Y:S04]  /*6eb50*/  STL.64 [R1+0x37a0], R20 ;  /* 0x0037a01401007387 */ /* 0x0101e80000100a00 */
[----:B0-----:R-:W4:Y:S04]  /*6eb60*/  LDL.LU R20, [R1+0x1e0] ;  /* 0x0001e00001147983 */ /* 0x001f280000300800 */
[----:B------:R-:W4:Y:S04]  /*6eb70*/  LDL.LU R21, [R1+0x1e4] ;  /* 0x0001e40001157983 */ /* 0x000f280000300800 */
[----:B----4-:R-:W-:Y:S04]  /*6eb80*/  STL.64 [R1+0x37b8], R20 ;  /* 0x0037b81401007387 */ /* 0x010fe80000100a00 */
[----:B------:R0:W-:Y:S04]  /*6eb90*/  STL.64 [R1+0x3768], R10 ;  /* 0x0037680a01007387 */ /* 0x0001e80000100a00 */
[----:B--2---:R1:W-:Y:S01]  /*6eba0*/  STL.64 [R1+0x3760], R8 ;  /* 0x0037600801007387 */ /* 0x0043e20000100a00 */
[----:B0-----:R-:W-:-:S02]  /*6ebb0*/  IMAD.MOV.U32 R10, RZ, RZ, R22 ;  /* 0x000000ffff0a7224 */ /* 0x001fc400078e0016 */
[----:B---3--:R-:W-:Y:S01]  /*6ebc0*/  IMAD.MOV.U32 R11, RZ, RZ, R23 ;  /* 0x000000ffff0b7224 */ /* 0x008fe200078e0017 */
[----:B-1----:R-:W2:Y:S04]  /*6ebd0*/  LDL.LU R8, [R1+0x90] ;  /* 0x0000900001087983 */ /* 0x002ea80000300800 */
[----:B------:R-:W2:Y:S04]  /*6ebe0*/  LDL.LU R9, [R1+0x94] ;  /* 0x0000940001097983 */ /* 0x000ea80000300800 */
[----:B------:R-:W3:Y:S04]  /*6ebf0*/  LDL.LU R22, [R1+0x382c] ;  /* 0x00382c0001167983 */ /* 0x000ee80000300800 */
[----:B------:R-:W4:Y:S04]  /*6ec00*/  LDL.LU R23, [R1+0x3828] ;  /* 0x0038280001177983 */ /* 0x000f280000300800 */
[----:B------:R-:W2:Y:S04]  /*6ec10*/  LDL.LU R20, [R1+0x1d0] ;  /* 0x0001d00001147983 */ /* 0x000ea80000300800 */
[----:B------:R-:W2:Y:S04]  /*6ec20*/  LDL.LU R21, [R1+0x1d4] ;  /* 0x0001d40001157983 */ /* 0x000ea80000300800 */
[----:B--2---:R-:W-:Y:S04]  /*6ec30*/  STL.64 [R1+0x37d0], R20 ;  /* 0x0037d01401007387 */ /* 0x004fe80000100a00 */
[----:B------:R0:W-:Y:S04]  /*6ec40*/  STL.64 [R1+0x3780], R10 ;  /* 0x0037800a01007387 */ /* 0x0001e80000100a00 */
[----:B------:R1:W-:Y:S01]  /*6ec50*/  STL.64 [R1+0x3778], R8 ;  /* 0x0037780801007387 */ /* 0x0003e20000100a00 */
[----:B0-----:R-:W-:-:S02]  /*6ec60*/  IMAD.MOV.U32 R10, RZ, RZ, R28 ;  /* 0x000000ffff0a7224 */ /* 0x001fc400078e001c */
[----:B------:R-:W-:Y:S01]  /*6ec70*/  IMAD.MOV.U32 R11, RZ, RZ, R3 ;  /* 0x000000ffff0b7224 */ /* 0x000fe200078e0003 */
[----:B-1----:R-:W2:Y:S04]  /*6ec80*/  LDL.LU R8, [R1+0xd0] ;  /* 0x0000d00001087983 */ /* 0x002ea80000300800 */
[----:B------:R-:W2:Y:S04]  /*6ec90*/  LDL.LU R9, [R1+0xd4] ;  /* 0x0000d40001097983 */ /* 0x000ea80000300800 */
[----:B------:R-:W3:Y:S04]  /*6eca0*/  LDL.LU R28, [R1+0x3824] ;  /* 0x00382400011c7983 */ /* 0x000ee80000300800 */
[----:B------:R-:W3:Y:S04]  /*6ecb0*/  LDL.LU R3, [R1+0x3820] ;  /* 0x0038200001037983 */ /* 0x000ee80000300800 */
[----:B------:R-:W4:Y:S04]  /*6ecc0*/  LDL.LU R20, [R1+0x1b0] ;  /* 0x0001b00001147983 */ /* 0x000f280000300800 */
[----:B------:R-:W4:Y:S04]  /*6ecd0*/  LDL.LU R21, [R1+0x1b4] ;  /* 0x0001b40001157983 */ /* 0x000f280000300800 */
[----:B----4-:R0:W-:Y:S04]  /*6ece0*/  STL.64 [R1+0x37e8], R20 ;  /* 0x0037e81401007387 */ /* 0x0101e80000100a00 */
[----:B0-----:R-:W4:Y:S04]  /*6ecf0*/  LDL.LU R20, [R1+0x170] ;  /* 0x0001700001147983 */ /* 0x001f280000300800 */
[----:B------:R-:W4:Y:S01]  /*6ed00*/  LDL.LU R21, [R1+0x174] ;  /* 0x0001740001157983 */ /* 0x000f220000300800 */
[----:B------:R-:W-:Y:S03]  /*6ed10*/  HMMA.16816.F32.BF16 R24, R4, R24, R12 ;  /* 0x000000180418723c */ /* 0x000fe6000004180c */
[----:B----4-:R-:W-:Y:S04]  /*6ed20*/  STL.64 [R1+0x3800], R20 ;  /* 0x0038001401007387 */ /* 0x010fe80000100a00 */
[----:B------:R-:W-:Y:S04]  /*6ed30*/  STL.64 [R1+0x3798], R10 ;  /* 0x0037980a01007387 */ /* 0x000fe80000100a00 */
[----:B--2---:R0:W-:Y:S04]  /*6ed40*/  STL.64 [R1+0x3790], R8 ;  /* 0x0037900801007387 */ /* 0x0041e80000100a00 */
[----:B0-----:R-:W2:Y:S04]  /*6ed50*/  LDL.LU R8, [R1+0xe0] ;  /* 0x0000e00001087983 */ /* 0x001ea80000300800 */
[----:B------:R-:W2:Y:S01]  /*6ed60*/  LDL.LU R9, [R1+0xe4] ;  /* 0x0000e40001097983 */ /* 0x000ea20000300800 */
[----:B------:R-:W-:-:S02]  /*6ed70*/  IMAD.MOV.U32 R10, RZ, RZ, R23 ;  /* 0x000000ffff0a7224 */ /* 0x000fc400078e0017 */
[----:B---3--:R-:W-:Y:S01]  /*6ed80*/  IMAD.MOV.U32 R11, RZ, RZ, R22 ;  /* 0x000000ffff0b7224 */ /* 0x008fe200078e0016 */
[----:B------:R-:W3:Y:S04]  /*6ed90*/  LDL.LU R12, [R1+0x160] ;  /* 0x00016000010c7983 */ /* 0x000ee80000300800 */
[----:B------:R-:W3:Y:S04]  /*6eda0*/  LDL.LU R13, [R1+0x164] ;  /* 0x00016400010d7983 */ /* 0x000ee80000300800 */
[----:B------:R-:W3:Y:S04]  /*6edb0*/  LDL.LU R20, [R1+0x40] ;  /* 0x0000400001147983 */ /* 0x000ee80000300800 */
[----:B------:R-:W3:Y:S04]  /*6edc0*/  LDL.LU R21, [R1+0x44] ;  /* 0x0000440001157983 */ /* 0x000ee80000300800 */
[----:B------:R-:W3:Y:S04]  /*6edd0*/  LDL.LU R22, [R1+0x48] ;  /* 0x0000480001167983 */ /* 0x000ee80000300800 */
[----:B------:R-:W3:Y:S04]  /*6ede0*/  LDL.LU R23, [R1+0x4c] ;  /* 0x00004c0001177983 */ /* 0x000ee80000300800 */
[----:B------:R-:W-:Y:S04]  /*6edf0*/  STL.64 [R1+0x37b0], R10 ;  /* 0x0037b00a01007387 */ /* 0x000fe80000100a00 */
[----:B--2---:R0:W-:Y:S04]  /*6ee00*/  STL.64 [R1+0x37a8], R8 ;  /* 0x0037a80801007387 */ /* 0x0041e80000100a00 */
[----:B0-----:R-:W2:Y:S04]  /*6ee10*/  LDL.LU R8, [R1+0xf0] ;  /* 0x0000f00001087983 */ /* 0x001ea80000300800 */
[----:B------:R-:W2:Y:S01]  /*6ee20*/  LDL.LU R9, [R1+0xf4] ;  /* 0x0000f40001097983 */ /* 0x000ea20000300800 */
[----:B------:R-:W-:-:S02]  /*6ee30*/  IMAD.MOV.U32 R10, RZ, RZ, R3 ;  /* 0x000000ffff0a7224 */ /* 0x000fc400078e0003 */
[----:B------:R-:W-:Y:S01]  /*6ee40*/  IMAD.MOV.U32 R11, RZ, RZ, R28 ;  /* 0x000000ffff0b7224 */ /* 0x000fe200078e001c */
[----:B------:R-:W4:Y:S04]  /*6ee50*/  LDL.LU R3, [R1+0x381c] ;  /* 0x00381c0001037983 */ /* 0x000f280000300800 */
[----:B------:R-:W3:Y:S04]  /*6ee60*/  LDL.LU R28, [R1+0x3818] ;  /* 0x00381800011c7983 */ /* 0x000ee80000300800 */
[----:B------:R-:W-:Y:S04]  /*6ee70*/  STL.64 [R1+0x37c8], R10 ;  /* 0x0037c80a01007387 */ /* 0x000fe80000100a00 */
[----:B--2---:R0:W-:Y:S04]  /*6ee80*/  STL.64 [R1+0x37c0], R8 ;  /* 0x0037c00801007387 */ /* 0x0041e80000100a00 */
[----:B0-----:R-:W2:Y:S04]  /*6ee90*/  LDL.LU R8, [R1+0x100] ;  /* 0x0001000001087983 */ /* 0x001ea80000300800 */
[----:B------:R-:W2:Y:S04]  /*6eea0*/  LDL.LU R9, [R1+0x104] ;  /* 0x0001040001097983 */ /* 0x000ea80000300800 */
[----:B------:R-:W4:Y:S04]  /*6eeb0*/  LDL.LU R10, [R1+0x108] ;  /* 0x00010800010a7983 */ /* 0x000f280000300800 */
[----:B------:R-:W4:Y:S04]  /*6eec0*/  LDL.LU R11, [R1+0x10c] ;  /* 0x00010c00010b7983 */ /* 0x000f280000300800 */
[----:B----4-:R0:W-:Y:S04]  /*6eed0*/  STL.64 [R1+0x37e0], R10 ;  /* 0x0037e00a01007387 */ /* 0x0101e80000100a00 */
[----:B--2---:R1:W-:Y:S01]  /*6eee0*/  STL.64 [R1+0x37d8], R8 ;  /* 0x0037d80801007387 */ /* 0x0043e20000100a00 */
[----:B0-----:R-:W-:-:S03]  /*6eef0*/  IMAD.MOV.U32 R10, RZ, RZ, R3 ;  /* 0x000000ffff0a7224 */ /* 0x001fc600078e0003 */
[----:B-1----:R-:W2:Y:S01]  /*6ef00*/  LDL.LU R8, [R1+0xa0] ;  /* 0x0000a00001087983 */ /* 0x002ea20000300800 */
[----:B---3--:R-:W-:-:S03]  /*6ef10*/  IMAD.MOV.U32 R9, RZ, RZ, R28 ;  /* 0x000000ffff097224 */ /* 0x008fc600078e001c */
[----:B------:R-:W3:Y:S04]  /*6ef20*/  LDL.LU R28, [R1+0x3814] ;  /* 0x00381400011c7983 */ /* 0x000ee80000300800 */
[----:B------:R-:W4:Y:S04]  /*6ef30*/  LDL.LU R3, [R1+0x3810] ;  /* 0x0038100001037983 */ /* 0x000f280000300800 */
[----:B------:R-:W2:Y:S01]  /*6ef40*/  LDL.LU R11, [R1+0xac] ;  /* 0x0000ac00010b7983 */ /* 0x000ea20000300800 */
[----:B------:R-:W-:Y:S03]  /*6ef50*/  HMMA.16816.F32.BF16 R12, R4, R12, R20 ;  /* 0x0000000c040c723c */ /* 0x000fe60000041814 */
[----:B--2---:R3:W-:Y:S04]  /*6ef60*/  STL.64 [R1+0x37f8], R10 ;  /* 0x0037f80a01007387 */ /* 0x0047e80000100a00 */
[----:B------:R0:W-:Y:S01]  /*6ef70*/  STL.64 [R1+0x37f0], R8 ;  /* 0x0037f00801007387 */ /* 0x0001e20000100a00 */
[----:B---3--:R-:W-:-:S02]  /*6ef80*/  IMAD.MOV.U32 R10, RZ, RZ, R28 ;  /* 0x000000ffff0a7224 */ /* 0x008fc400078e001c */
[----:B----4-:R-:W-:Y:S01]  /*6ef90*/  IMAD.MOV.U32 R11, RZ, RZ, R3 ;  /* 0x000000ffff0b7224 */ /* 0x010fe200078e0003 */
[----:B0-----:R-:W2:Y:S04]  /*6efa0*/  LDL.LU R8, [R1+0x50] ;  /* 0x0000500001087983 */ /* 0x001ea80000300800 */
[----:B------:R-:W2:Y:S04]  /*6efb0*/  LDL.LU R9, [R1+0x54] ;  /* 0x0000540001097983 */ /* 0x000ea80000300800 */
[----:B------:R-:W3:Y:S04]  /*6efc0*/  LDL.LU R28, [R1+0x380c] ;  /* 0x00380c00011c7983 */ /* 0x000ee80000300800 */
[----:B------:R-:W4:Y:S04]  /*6efd0*/  LDL.LU R3, [R1+0x3808] ;  /* 0x0038080001037983 */ /* 0x000f280000300800 */
[----:B------:R-:W-:Y:S04]  /*6efe0*/  STL.64 [R1+0x3708], R18 ;  /* 0x0037081201007387 */ /* 0x000fe80000100a00 */
[----:B------:R0:W-:Y:S04]  /*6eff0*/  STL.64 [R1+0x3700], R16 ;  /* 0x0037001001007387 */ /* 0x0001e80000100a00 */
[----:B0-----:R-:W4:Y:S04]  /*6f000*/  LDL.LU R16, [R1+0x20] ;  /* 0x0000200001107983 */ /* 0x001f280000300800 */
[----:B------:R-:W-:Y:S04]  /*6f010*/  STL.64 [R1+0x36c8], R26 ;  /* 0x0036c81a01007387 */ /* 0x000fe80000100a00 */
[----:B------:R-:W-:Y:S04]  /*6f020*/  STL.64 [R1+0x36c0], R24 ;  /* 0x0036c01801007387 */ /* 0x000fe80000100a00 */
[----:B------:R-:W2:Y:S01]  /*6f030*/  LDL.LU.64 R20, [R1+0x3800] ;  /* 0x0038000001147983 */ /* 0x000ea20000300a00 */
[----:B------:R-:W-:Y:S01]  /*6f040*/  IMAD.MOV.U32 R19, RZ, RZ, R0 ;  /* 0x000000ffff137224 */ /* 0x000fe200078e0000 */
[----:B--2---:R-:W-:Y:S02]  /*6f050*/  HMMA.16816.F32.BF16 R20, R4, R20, R8 ;  /* 0x000000140414723c */ /* 0x004fe40000041808 */
[----:B------:R-:W2:Y:S04]  /*6f060*/  LDL.LU.64 R10, [R1+0x37f8] ;  /* 0x0037f800010a7983 */ /* 0x000ea80000300a00 */
[----:B------:R-:W2:-:S15]  /*6f070*/  LDL.LU.64 R8, [R1+0x37f0] ;  /* 0x0037f00001087983 */ /* 0x000e9e0000300a00 */
[----:B------:R-:W-:-:S02]  /*6f080*/  NOP ;  /* 0x0000000000007918 */ /* 0x000fc40000000000 */
[----:B------:R0:W-:Y:S01]  /*6f090*/  STL [R1+0x4], R21 ;  /* 0x0000041501007387 */ /* 0x0001e20000100800 */
[----:B------:R-:W-:-:S03]  /*6f0a0*/  IMAD.MOV.U32 R0, RZ, RZ, R20 ;  /* 0x000000ffff007224 */ /* 0x000fc600078e0014 */
[----:B------:R2:W-:Y:S04]  /*6f0b0*/  STL.64 [R1+0x8], R22 ;  /* 0x0000081601007387 */ /* 0x0005e80000100a00 */
[----:B0-----:R-:W2:Y:S02]  /*6f0c0*/  LDL.LU.64 R20, [R1+0x37e8] ;  /* 0x0037e80001147983 */ /* 0x001ea40000300a00 */
[----:B--2---:R-:W-:Y:S02]  /*6f0d0*/  HMMA.16816.F32.BF16 R20, R4, R20, R8 ;  /* 0x000000140414723c */ /* 0x004fe40000041808 */
[----:B------:R-:W2:Y:S04]  /*6f0e0*/  LDL.LU.64 R10, [R1+0x37e0] ;  /* 0x0037e000010a7983 */ /* 0x000ea80000300a00 */
[----:B------:R-:W2:-:S15]  /*6f0f0*/  LDL.LU.64 R8, [R1+0x37d8] ;  /* 0x0037d80001087983 */ /* 0x000e9e0000300a00 */
[----:B------:R-:W-:-:S02]  /*6f100*/  NOP ;  /* 0x0000000000007918 */ /* 0x000fc40000000000 */
[----:B------:R0:W-:Y:S04]  /*6f110*/  STL.64 [R1+0x60], R20 ;  /* 0x0000601401007387 */ /* 0x0001e80000100a00 */
[----:B------:R2:W-:Y:S04]  /*6f120*/  STL [R1+0x68], R22 ;  /* 0x0000681601007387 */ /* 0x0005e80000100800 */
[----:B0-----:R-:W2:Y:S01]  /*6f130*/  LDL.LU.64 R20, [R1+0x37d0] ;  /* 0x0037d00001147983 */ /* 0x001ea20000300a00 */
[----:B------:R-:W-:Y:S02]  /*6f140*/  IMAD.MOV.U32 R17, RZ, RZ, R29 ;  /* 0x000000ffff117224 */ /* 0x000fe400078e001d */
[----:B------:R-:W-:-:S05]  /*6f150*/  IMAD.MOV.U32 R29, RZ, RZ, R23 ;  /* 0x000000ffff1d7224 */ /* 0x000fca00078e0017 */
[----:B------:R-:W-:Y:S01]  /*6f160*/  STL [R1+0x36b4], R29 ;  /* 0x0036b41d01007387 */ /* 0x000fe20000100800 */
        /* <DEDUP_REMOVED lines=15> */
[----:B---3--:R-:W-:Y:S01]  /*6f260*/  IMAD.MOV.U32 R26, RZ, RZ, R28 ;  /* 0x000000ffff1a7224 */ /* 0x008fe200078e001c */
[----:B--2---:R-:W-:Y:S01]  /*6f270*/  HMMA.16816.F32.BF16 R20, R4, R20, R8 ;  /* 0x000000140414723c */ /* 0x004fe20000041808 */
[----:B------:R-:W2:Y:S04]  /*6f280*/  LDL.LU.64 R10, [R1+0x3798] ;  /* 0x00379800010a7983 */ /* 0x000ea80000300a00 */
[----:B------:R-:W2:-:S15]  /*6f290*/  LDL.LU.64 R8, [R1+0x3790] ;  /* 0x0037900001087983 */ /* 0x000e9e0000300a00 */
[----:B------:R-:W-:-:S03]  /*6f2a0*/  NOP ;  /* 0x0000000000007918 */ /* 0x000fc60000000000 */
[----:B------:R0:W-:Y:S01]  /*6f2b0*/  STL [R1+0xe0], R20 ;  /* 0x0000e01401007387 */ /* 0x0001e20000100800 */
[----:B------:R-:W-:-:S03]  /*6f2c0*/  IMAD.MOV.U32 R28, RZ, RZ, R21 ;  /* 0x000000ffff1c7224 */ /* 0x000fc600078e0015 */
[----:B0-----:R-:W2:Y:S01]  /*6f2d0*/  LDL.LU.64 R20, [R1+0x3788] ;  /* 0x0037880001147983 */ /* 0x001ea20000300a00 */
[----:B------:R-:W-:Y:S02]  /*6f2e0*/  IMAD.MOV.U32 R18, RZ, RZ, R2 ;  /* 0x000000ffff127224 */ /* 0x000fe400078e0002 */
[----:B----4-:R-:W-:Y:S02]  /*6f2f0*/  IMAD.MOV.U32 R27, RZ, RZ, R3 ;  /* 0x000000ffff1b7224 */ /* 0x010fe400078e0003 */
[----:B------:R-:W-:Y:S02]  /*6f300*/  IMAD.MOV.U32 R3, RZ, RZ, R22 ;  /* 0x000000ffff037224 */ /* 0x000fe400078e0016 */
[----:B------:R-:W-:-:S03]  /*6f310*/  IMAD.MOV.U32 R2, RZ, RZ, R23 ;  /* 0x000000ffff027224 */ /* 0x000fc600078e0017 */
[----:B------:R-:W-:Y:S04]  /*6f320*/  STL [R1+0x36b0], R3 ;  /* 0x0036b00301007387 */ /* 0x000fe80000100800 */
[----:B------:R-:W-:Y:S04]  /*6f330*/  STL [R1+0x36ac], R28 ;  /* 0x0036ac1c01007387 */ /* 0x000fe80000100800 */
        /* <DEDUP_REMOVED lines=33> */
[----:B-1----:R-:W2:Y:S04]  /*6f550*/  LDL.LU.64 R22, [R1+0x3718] ;  /* 0x0037180001167983 */ /* 0x002ea80000300a00 */
[----:B------:R-:W2:-:S13]  /*6f560*/  LDL.LU.64 R20, [R1+0x3710] ;  /* 0x0037100001147983 */ /* 0x000e9a0000300a00 */
[----:B------:R-:W-:Y:S04]  /*6f570*/  STL.64 [R1+0x50], R4 ;  /* 0x0000500401007387 */ /* 0x000fe80000100a00 */
[----:B------:R0:W-:Y:S04]  /*6f580*/  STL.64 [R1+0x58], R6 ;  /* 0x0000580601007387 */ /* 0x0001e80000100a00 */
[----:B0-----:R-:W3:Y:S01]  /*6f590*/  LDL R7, [R1+0x334] ;  /* 0x0003340001077983 */ /* 0x001ee20000100800 */
[----:B--2---:R-:W-:Y:S03]  /*6f5a0*/  HMMA.16816.F32.BF16 R8, R20, R10, R16 ;  /* 0x0000000a1408723c */ /* 0x004fe60000041810 */
[----:B------:R-:W2:Y:S04]  /*6f5b0*/  LDL.LU.64 R18, [R1+0x3708] ;  /* 0x0037080001127983 */ /* 0x000ea80000300a00 */
[----:B------:R-:W2:-:S15]  /*6f5c0*/  LDL.LU.64 R16, [R1+0x3700] ;  /* 0x0037000001107983 */ /* 0x000e9e0000300a00 */
[----:B------:R-:W-:-:S01]  /*6f5d0*/  NOP ;  /* 0x0000000000007918 */ /* 0x000fc20000000000 */
[----:B------:R-:W-:Y:S04]  /*6f5e0*/  STL.64 [R1+0x40], R8 ;  /* 0x0000400801007387 */ /* 0x000fe80000100a00 */
        /* <DEDUP_REMOVED lines=8> */
[----:B------:R-:W2:Y:S02]  /*6f670*/  LDL.LU.64 R8, [R1+0x36e0] ;  /* 0x0036e00001087983 */ /* 0x000ea40000300a00 */
[----:B--2---:R-:W-:Y:S02]  /*6f680*/  HMMA.16816.F32.BF16 R8, R20, R18, R8 ;  /* 0x000000121408723c */ /* 0x004fe40000041808 */
[----:B------:R-:W2:Y:S04]  /*6f690*/  LDL.LU.64 R18, [R1+0x36d8] ;  /* 0x0036d80001127983 */ /* 0x000ea80000300a00 */
[----:B------:R-:W2:-:S15]  /*6f6a0*/  LDL.LU.64 R16, [R1+0x36d0] ;  /* 0x0036d00001107983 */ /* 0x000e9e0000300a00 */
[----:B------:R-:W-:-:S02]  /*6f6b0*/  NOP ;  /* 0x0000000000007918 */ /* 0x000fc40000000000 */
[----:B------:R-:W-:Y:S04]  /*6f6c0*/  STL.64 [R1+0x20], R8 ;  /* 0x0000200801007387 */ /* 0x000fe80000100a00 */
[----:B------:R0:W-:Y:S04]  /*6f6d0*/  STL.64 [R1+0x28], R10 ;  /* 0x0000280a01007387 */ /* 0x0001e80000100a00 */
[----:B0-----:R-:W4:Y:S04]  /*6f6e0*/  LDL.LU R10, [R1+0x158] ;  /* 0x00015800010a7983 */ /* 0x001f280000300800 */
[----:B------:R-:W4:Y:S01]  /*6f6f0*/  LDL.LU R11, [R1+0x15c] ;  /* 0x00015c00010b7983 */ /* 0x000f220000300800 */
[----:B--2---:R-:W-:Y:S03]  /*6f700*/  HMMA.16816.F32.BF16 R16, R20, R26, R16 ;  /* 0x0000001a1410723c */ /* 0x004fe60000041810 */
[----:B------:R-:W4:Y:S04]  /*6f710*/  LDL.LU.64 R26, [R1+0x36c8] ;  /* 0x0036c800011a7983 */ /* 0x000f280000300a00 */
[----:B------:R-:W4:-:S15]  /*6f720*/  LDL.LU.64 R24, [R1+0x36c0] ;  /* 0x0036c00001187983 */ /* 0x000f1e0000300a00 */
[----:B------:R-:W-:-:S01]  /*6f730*/  NOP ;  /* 0x0000000000007918 */ /* 0x000fc20000000000 */
[----:B------:R-:W-:Y:S04]  /*6f740*/  STL.64 [R1+0x10], R16 ;  /* 0x0000101001007387 */ /* 0x000fe80000100a00 */
[----:B------:R0:W-:Y:S04]  /*6f750*/  STL.64 [R1+0x18], R18 ;  /* 0x0000181201007387 */ /* 0x0001e80000100a00 */
[----:B0-----:R-:W2:Y:S04]  /*6f760*/  LDL.LU R18, [R1+0x178] ;  /* 0x0001780001127983 */ /* 0x001ea80000300800 */
[----:B------:R-:W2:Y:S01]  /*6f770*/  LDL.LU R19, [R1+0x17c] ;  /* 0x00017c0001137983 */ /* 0x000ea20000300800 */
[----:B----4-:R-:W-:Y:S07]  /*6f780*/  HMMA.16816.F32.BF16 R8, R20, R10, R24 ;  /* 0x0000000a1408723c */ /* 0x010fee0000041818 */
[----:B------:R-:W-:-:S02]  /*6f790*/  IMAD.MOV.U32 R24, RZ, RZ, R0 ;  /* 0x000000ffff187224 */ /* 0x000fc400078e0000 */
[----:B------:R-:W4:Y:S04]  /*6f7a0*/  LDL.LU R0, [R1+0x36bc] ;  /* 0x0036bc0001007983 */ /* 0x000f280000300800 */
[----:B------:R-:W2:Y:S04]  /*6f7b0*/  LDL.LU R25, [R1+0x4] ;  /* 0x0000040001197983 */ /* 0x000ea80000300800 */
[----:B------:R-:W2:Y:S04]  /*6f7c0*/  LDL.LU R26, [R1+0x8] ;  /* 0x00000800011a7983 */ /* 0x000ea80000300800 */
[----:B------:R-:W2:Y:S04]  /*6f7d0*/  LDL.LU R27, [R1+0xc] ;  /* 0x00000c00011b7983 */ /* 0x000ea80000300800 */
[----:B------:R0:W-:Y:S04]  /*6f7e0*/  STL.64 [R1+0x35f0], R10 ;  /* 0x0035f00a01007387 */ /* 0x0001e80000100a00 */
[----:B------:R-:W-:Y:S04]  /*6f7f0*/  STL.64 [R1+0x35e8], R8 ;  /* 0x0035e80801007387 */ /* 0x000fe80000100a00 */
[----:B0-----:R-:W3:Y:S01]  /*6f800*/  LDL.LU R10, [R1+0x168] ;  /* 0x00016800010a7983 */ /* 0x001ee20000300800 */
[----:B----4-:R-:W-:-:S03]  /*6f810*/  IMAD.MOV.U32 R11, RZ, RZ, R0 ;  /* 0x000000ffff0b7224 */ /* 0x010fc600078e0000 */
[----:B------:R-:W4:Y:S01]  /*6f820*/  LDL.LU R0, [R1+0x36b8] ;  /* 0x0036b80001007983 */ /* 0x000f220000300800 */
[C---:B--2---:R-:W-:Y:S03]  /*6f830*/  HMMA.16816.F32.BF16 R16, R20.reuse, R18, R24 ;  /* 0x000000121410723c */ /* 0x044fe60000041818 */
[----:B---3--:R-:W0:Y:S03]  /*6f840*/  LDSM.16.MT88.4 R24, [R7+0x41800] ;  /* 0x041800000718783b */ /* 0x008e260000004200 */
[----:B------:R-:W-:-:S15]  /*6f850*/  HMMA.16816.F32.BF16 R12, R20, R10, R12 ;  /* 0x0000000a140c723c */ /* 0x000fde000004180c */
[----:B------:R-:W-:-:S08]  /*6f860*/  NOP ;  /* 0x0000000000007918 */ /* 0x000fd00000000000 */
[----:B------:R-:W-:Y:S04]  /*6f870*/  STL.64 [R1+0x35e0], R14 ;  /* 0x0035e00e01007387 */ /* 0x000fe80000100a00 */
[----:B------:R-:W-:Y:S04]  /*6f880*/  STL.64 [R1+0x35d8], R12 ;  /* 0x0035d80c01007387 */ /* 0x000fe80000100a00 */
[----:B------:R-:W-:Y:S04]  /*6f890*/  STL.64 [R1+0x36a0], R22 ;  /* 0x0036a01601007387 */ /* 0x000fe80000100a00 */
[----:B------:R-:W-:Y:S04]  /*6f8a0*/  STL.64 [R1+0x3698], R20 ;  /* 0x0036981401007387 */ /* 0x000fe80000100a00 */
[----:B------:R-:W-:Y:S04]  /*6f8b0*/  STL.64 [R1+0x35d0], R18 ;  /* 0x0035d01201007387 */ /* 0x000fe80000100a00 */
[----:B------:R-:W-:Y:S04]  /*6f8c0*/  STL.64 [R1+0x35c8], R16 ;  /* 0x0035c81001007387 */ /* 0x000fe80000100a00 */
[----:B------:R-:W-:Y:S04]  /*6f8d0*/  STL [R1+0x3660], R7 ;  /* 0x0036600701007387 */ /* 0x000fe80000100800 */
[----:B0-----:R-:W-:Y:S04]  /*6f8e0*/  STL.64 [R1+0x3628], R26 ;  /* 0x0036281a01007387 */ /* 0x001fe80000100a00 */
[----:B------:R-:W-:Y:S04]  /*6f8f0*/  STL.64 [R1+0x3620], R24 ;  /* 0x0036201801007387 */ /* 0x000fe80000100a00 */
[----:B----4-:R-:W0:Y:S04]  /*6f900*/  LDSM.16.M88.4 R8, [R0+UR6+0x180] ;  /* 0x000180060008783b */ /* 0x010e280008000200 */
[----:B------:R-:W1:Y:S04]  /*6f910*/  LDSM.16.M88.4 R12, [R0+UR6+0x4180] ;  /* 0x00418006000c783b */ /* 0x000e680008000200 */
[----:B------:R-:W2:Y:S04]  /*6f920*/  LDSM.16.M88.4 R4, [R0+UR6+0x8180] ;  /* 0x008180060004783b */ /* 0x000ea80008000200 */
[----:B------:R-:W-:Y:S04]  /*6f930*/  LDSM.16.M88.4 R20, [R0+UR6+0x1c180] ;  /* 0x01c180060014783b */ /* 0x000fe80008000200 */
[----:B------:R-:W-:Y:S04]  /*6f940*/  LDSM.16.M88.4 R16, [R0+UR6+0x14180] ;  /* 0x014180060010783b */ /* 0x000fe80008000200 */
[----:B0-----:R-:W-:Y:S04]  /*6f950*/  STL.64 [R1+0x100], R8 ;  /* 0x0001000801007387 */ /* 0x001fe80000100a00 */
[----:B------:R-:W-:Y:S04]  /*6f960*/  STL.64 [R1+0x108], R10 ;  /* 0x0001080a01007387 */ /* 0x000fe80000100a00 */
[----:B-1----:R-:W-:Y:S04]  /*6f970*/  STL.64 [R1+0x110], R12 ;  /* 0x0001100c01007387 */ /* 0x002fe80000100a00 */
[----:B------:R-:W-:Y:S04]  /*6f980*/  STL.64 [R1+0x118], R14 ;  /* 0x0001180e01007387 */ /* 0x000fe80000100a00 */
[----:B--2---:R-:W-:Y:S04]  /*6f990*/  STL.64 [R1+0x120], R4 ;  /* 0x0001200401007387 */ /* 0x004fe80000100a00 */
[----:B------:R-:W-:Y:S04]  /*6f9a0*/  STL.64 [R1+0x128], R6 ;  /* 0x0001280601007387 */ /* 0x000fe80000100a00 */
[----:B------:R-:W0:Y:S04]  /*6f9b0*/  LDSM.16.M88.4 R4, [R0+UR6+0x18180] ;  /* 0x018180060004783b */ /* 0x000e280008000200 */
[----:B------:R-:W2:Y:S04]  /*6f9c0*/  LDL.LU R26, [R1+0x1e8] ;  /* 0x0001e800011a7983 */ /* 0x000ea80000300800 */
[----:B------:R-:W1:Y:S04]  /*6f9d0*/  LDSM.16.M88.4 R8, [R0+UR6+0xc180] ;  /* 0x00c180060008783b */ /* 0x000e680008000200 */
[----:B------:R-:W3:Y:S04]  /*6f9e0*/  LDSM.16.M88.4 R12, [R0+UR6+0x10180] ;  /* 0x01018006000c783b */ /* 0x000ee80008000200 */
[----:B0-----:R0:W-:Y:S04]  /*6f9f0*/  STL.64 [R1+0x160], R4 ;  /* 0x0001600401007387 */ /* 0x0011e80000100a00 */
[----:B------:R4:W-:Y:S04]  /*6fa00*/  STL.64 [R1+0x168], R6 ;  /* 0x0001680601007387 */ /* 0x0009e80000100a00 */
[----:B------:R-:W2:Y:S04]  /*6fa10*/  LDL.LU R27, [R1+0x1ec] ;  /* 0x0001ec00011b7983 */ /* 0x000ea80000300800 */
[----:B--2---:R2:W-:Y:S04]  /*6fa20*/  STL.64 [R1+0x3668], R26 ;  /* 0x0036681a01007387 */ /* 0x0045e80000100a00 */
[----:B0-----:R-:W3:Y:S04]  /*6fa30*/  LDL.LU R4, [R1+0xb0] ;  /* 0x0000b00001047983 */ /* 0x001ee80000300800 */
[----:B------:R-:W3:Y:S04]  /*6fa40*/  LDL.LU R5, [R1+0xb4] ;  /* 0x0000b40001057983 */ /* 0x000ee80000300800 */
[----:B----4-:R-:W4:Y:S01]  /*6fa50*/  LDL.LU R6, [R1+0xb8] ;  /* 0x0000b80001067983 */ /* 0x010f220000300800 */
[----:B------:R-:W-:-:S03]  /*6fa60*/  IMAD.MOV.U32 R7, RZ, RZ, R29 ;  /* 0x000000ffff077224 */ /* 0x000fc600078e001d */
[----:B------:R-:W2:Y:S04]  /*6fa70*/  LDL.LU R29, [R1+0x36b4] ;  /* 0x0036b400011d7983 */ /* 0x000ea80000300800 */
[----:B----4-:R-:W-:Y:S04]  /*6fa80*/  STL.64 [R1+0x3678], R6 ;  /* 0x0036780601007387 */ /* 0x010fe80000100a00 */
[----:B---3--:R0:W-:Y:S04]  /*6fa90*/  STL.64 [R1+0x3670], R4 ;  /* 0x0036700401007387 */ /* 0x0081e80000100a00 */
[----:B--2---:R-:W2:Y:S04]  /*6faa0*/  LDL.LU R26, [R1+0x1d8] ;  /* 0x0001d800011a7983 */ /* 0x004ea80000300800 */
[----:B------:R-:W2:Y:S04]  /*6fab0*/  LDL.LU R27, [R1+0x1dc] ;  /* 0x0001dc00011b7983 */ /* 0x000ea80000300800 */
[----:B--2---:R2:W-:Y:S04]  /*6fac0*/  STL.64 [R1+0x3680], R26 ;  /* 0x0036801a01007387 */ /* 0x0045e80000100a00 */
[----:B0-----:R-:W3:Y:S04]  /*6fad0*/  LDL.LU R4, [R1+0xa0] ;  /* 0x0000a00001047983 */ /* 0x001ee80000300800 */
[----:B------:R-:W3:Y:S04]  /*6fae0*/  LDL.LU R5, [R1+0xa4] ;  /* 0x0000a40001057983 */ /* 0x000ee80000300800 */
[----:B------:R-:W4:Y:S04]  /*6faf0*/  LDL.LU R6, [R1+0xa8] ;  /* 0x0000a80001067983 */ /* 0x000f280000300800 */
[----:B------:R-:W4:Y:S04]  /*6fb00*/  LDL.LU R7, [R1+0xac] ;  /* 0x0000ac0001077983 */ /* 0x000f280000300800 */
[----:B----4-:R-:W-:Y:S04]  /*6fb10*/  STL.64 [R1+0x3690], R6 ;  /* 0x0036900601007387 */ /* 0x010fe80000100a00 */
[----:B---3--:R0:W-:Y:S04]  /*6fb20*/  STL.64 [R1+0x3688], R4 ;  /* 0x0036880401007387 */ /* 0x0081e80000100a00 */
[----:B--2---:R-:W2:Y:S04]  /*6fb30*/  LDL.LU R26, [R1+0x1b8] ;  /* 0x0001b800011a7983 */ /* 0x004ea80000300800 */
[----:B------:R-:W2:Y:S04]  /*6fb40*/  LDL.LU R27, [R1+0x1bc] ;  /* 0x0001bc00011b7983 */ /* 0x000ea80000300800 */
[----:B0-----:R-:W2:Y:S04]  /*6fb50*/  LDL.LU R4, [R1+0x60] ;  /* 0x0000600001047983 */ /* 0x001ea80000300800 */
[----:B------:R-:W2:Y:S04]  /*6fb60*/  LDL.LU R5, [R1+0x64] ;  /* 0x0000640001057983 */ /* 0x000ea80000300800 */
[----:B------:R-:W2:Y:S04]  /*6fb70*/  LDL.LU R6, [R1+0x68] ;  /* 0x0000680001067983 */ /* 0x000ea80000300800 */
[----:B-1----:R0:W-:Y:S04]  /*6fb80*/  STL.64 [R1+0x138], R10 ;  /* 0x0001380a01007387 */ /* 0x0021e80000100a00 */
[----:B------:R-:W-:Y:S04]  /*6fb90*/  STL.64 [R1+0x35f8], R8 ;  /* 0x0035f80801007387 */ /* 0x000fe80000100a00 */
[----:B------:R-:W-:Y:S04]  /*6fba0*/  STL.64 [R1+0x170], R20 ;  /* 0x0001701401007387 */ /* 0x000fe80000100a00 */
[----:B------:R-:W-:Y:S04]  /*6fbb0*/  STL [R1+0x178], R22 ;  /* 0x0001781601007387 */ /* 0x000fe80000100800 */
[----:B0-----:R-:W3:Y:S04]  /*6fbc0*/  LDL.LU R10, [R1+0x288] ;  /* 0x00028800010a7983 */ /* 0x001ee80000300800 */
[----:B------:R-:W3:Y:S01]  /*6fbd0*/  LDL.LU R11, [R1+0x28c] ;  /* 0x00028c00010b7983 */ /* 0x000ee20000300800 */
[----:B------:R-:W-:-:S02]  /*6fbe0*/  IMAD.MOV.U32 R7, RZ, RZ, R29 ;  /* 0x000000ffff077224 */ /* 0x000fc400078e001d */
[----:B------:R-:W-:Y:S02]  /*6fbf0*/  IMAD.MOV.U32 R29, RZ, RZ, R23 ;  /* 0x000000ffff1d7224 */ /* 0x000fe400078e0017 */
[----:B------:R-:W0:Y:S04]  /*6fc00*/  LDSM.16.M88.4 R20, [R0+UR6+0x20180] ;  /* 0x020180060014783b */ /* 0x000e280008000200 */
[----:B---3--:R-:W-:Y:S04]  /*6fc10*/  STL.64 [R1+0x3658], R10 ;  /* 0x0036580a01007387 */ /* 0x008fe80000100a00 */
[----:B------:R1:W-:Y:S04]  /*6fc20*/  STL.64 [R1+0x148], R14 ;  /* 0x0001480e01007387 */ /* 0x0003e80000100a00 */
[----:B------:R3:W-:Y:S01]  /*6fc30*/  STL.64 [R1+0x3600], R12 ;  /* 0x0036000c01007387 */ /* 0x0007e20000100a00 */
[----:B-1----:R-:W-:-:S03]  /*6fc40*/  IMAD.MOV.U32 R14, RZ, RZ, R28 ;  /* 0x000000ffff0e7224 */ /* 0x002fc600078e001c */
[----:B---3--:R-:W3:Y:S01]  /*6fc50*/  LDL.LU R12, [R1+0xd0] ;  /* 0x0000d000010c7983 */ /* 0x008ee20000300800 */
[----:B------:R-:W-:-:S03]  /*6fc60*/  IMAD.MOV.U32 R13, RZ, RZ, R3 ;  /* 0x000000ffff0d7224 */ /* 0x000fc600078e0003 */
[----:B------:R-:W4:Y:S04]  /*6fc70*/  LDL.LU R3, [R1+0x36b0] ;  /* 0x0036b00001037983 */ /* 0x000f280000300800 */
[----:B------:R-:W2:Y:S01]  /*6fc80*/  LDL.LU R28, [R1+0x36ac] ;  /* 0x0036ac00011c7983 */ /* 0x000ea20000300800 */
[----:B------:R-:W-:-:S03]  /*6fc90*/  IMAD.MOV.U32 R15, RZ, RZ, R2 ;  /* 0x000000ffff0f7224 */ /* 0x000fc600078e0002 */
[----:B------:R-:W3:Y:S04]  /*6fca0*/  LDL.LU R2, [R1+0x36a8] ;  /* 0x0036a80001027983 */ /* 0x000ee80000300800 */
[----:B------:R1:W-:Y:S04]  /*6fcb0*/  STL.64 [R1+0x158], R18 ;  /* 0x0001581201007387 */ /* 0x0003e80000100a00 */
[----:B------:R-:W-:Y:S04]  /*6fcc0*/  STL.64 [R1+0x3608], R16 ;  /* 0x0036081001007387 */ /* 0x000fe80000100a00 */
[----:B-1----:R-:W3:Y:S04]  /*6fcd0*/  LDL.LU R18, [R1+0x238] ;  /* 0x0002380001127983 */ /* 0x002ee80000300800 */
[----:B------:R-:W3:Y:S04]  /*6fce0*/  LDL.LU R19, [R1+0x23c] ;  /* 0x00023c0001137983 */ /* 0x000ee80000300800 */
[----:B------:R-:W3:Y:S04]  /*6fcf0*/  LDL.LU R8, [R1+0xe0] ;  /* 0x0000e00001087983 */ /* 0x000ee80000300800 */
[----:B------:R-:W-:Y:S04]  /*6fd00*/  STL [R1+0x3584], R29 ;  /* 0x0035841d01007387 */ /* 0x000fe80000100800 */
[----:B0-----:R-:W-:Y:S01]  /*6fd10*/  STL.64 [R1+0x180], R20 ;  /* 0x0001801401007387 */ /* 0x001fe20000100a00 */
[----:B----4-:R-:W-:-:S02]  /*6fd20*/  IMAD.MOV.U32 R10, RZ, RZ, R3 ;  /* 0x000000ffff0a7224 */ /* 0x010fc400078e0003 */
[----:B------:R-:W-:Y:S02]  /*6fd30*/  IMAD.MOV.U32 R3, RZ, RZ, R23 ;  /* 0x000000ffff037224 */ /* 0x000fe400078e0017 */
[----:B--2---:R-:W-:Y:S02]  /*6fd40*/  IMAD.MOV.U32 R9, RZ, RZ, R28 ;  /* 0x000000ffff097224 */ /* 0x004fe400078e001c */
[----:B------:R-:W-:Y:S02]  /*6fd50*/  IMAD.MOV.U32 R28, RZ, RZ, R22 ;  /* 0x000000ffff1c7224 */ /* 0x000fe400078e0016 */
[----:B------:R-:W0:Y:S01]  /*6fd60*/  LDSM.16.M88.4 R20, [R0+UR6+0x24180] ;  /* 0x024180060014783b */ /* 0x000e220008000200 */
[----:B---3--:R-:W-:-:S03]  /*6fd70*/  IMAD.MOV.U32 R11, RZ, RZ, R2 ;  /* 0x000000ffff0b7224 */ /* 0x008fc600078e0002 */
[----:B------:R-:W-:Y:S04]  /*6fd80*/  STL [R1+0x3588], R3 ;  /* 0x0035880301007387 */ /* 0x000fe80000100800 */
[----:B------:R-:W-:Y:S04]  /*6fd90*/  STL [R1+0x3580], R28 ;  /* 0x0035801c01007387 */ /* 0x000fe80000100800 */
[----:B0-----:R-:W-:Y:S01]  /*6fda0*/  STL.64 [R1+0x190], R20 ;  /* 0x0001901401007387 */ /* 0x001fe20000100a00 */
[----:B------:R-:W-:-:S03]  /*6fdb0*/  IMAD.MOV.U32 R2, RZ, RZ, R23 ;  /* 0x000000ffff027224 */ /* 0x000fc600078e0017 */
[----:B------:R-:W-:Y:S04]  /*6fdc0*/  STL [R1+0x198], R22 ;  /* 0x0001981601007387 */ /* 0x000fe80000100800 */
[----:B------:R-:W0:Y:S04]  /*6fdd0*/  LDSM.16.M88.4 R20, [R0+UR6+0x28180] ;  /* 0x028180060014783b */ /* 0x000e280008000200 */
[----:B------:R-:W-:Y:S04]  /*6fde0*/  STL [R1+0x3428], R2 ;  /* 0x0034280201007387 */ /* 0x000fe80000100800 */
[----:B0-----:R-:W-:Y:S04]  /*6fdf0*/  STL.64 [R1+0x1a0], R20 ;  /* 0x0001a01401007387 */ /* 0x001fe80000100a00 */
[----:B------:R0:W-:Y:S04]  /*6fe00*/  STL.64 [R1+0x1a8], R22 ;  /* 0x0001a81601007387 */ /* 0x0001e80000100a00 */
[----:B0-----:R-:W2:Y:S04]  /*6fe10*/  LDL.LU.64 R22, [R1+0x36a0] ;  /* 0x0036a00001167983 */ /* 0x001ea80000300a00 */
[----:B------:R-:W2:Y:S02]  /*6fe20*/  LDL.LU.64 R20, [R1+0x3698] ;  /* 0x0036980001147983 */ /* 0x000ea40000300a00 */
[----:B--2---:R-:W-:Y:S02]  /*6fe30*/  HMMA.16816.F32.BF16 R24, R20, R26, R4 ;  /* 0x0000001a1418723c */ /* 0x004fe40000041804 */
[----:B------:R-:W2:Y:S04]  /*6fe40*/  LDL.LU.64 R6, [R1+0x3690] ;  /* 0x0036900001067983 */ /* 0x000ea80000300a00 */
[----:B------:R-:W2:-:S15]  /*6fe50*/  LDL.LU.64 R4, [R1+0x3688] ;  /* 0x0036880001047983 */ /* 0x000e9e0000300a00 */
[----:B------:R-:W-:-:S02]  /*6fe60*/  NOP ;  /* 0x0000000000007918 */ /* 0x000fc40000000000 */
[----:B------:R-:W-:Y:S04]  /*6fe70*/  STL.64 [R1], R24 ;  /* 0x0000001801007387 */ /* 0x000fe80000100a00 */
        /* <DEDUP_REMOVED lines=8> */
[----:B0-----:R-:W2:Y:S02]  /*6ff00*/  LDL.LU.64 R26, [R1+0x3668] ;  /* 0x00366800011a7983 */ /* 0x001ea40000300a00 */
[----:B--2---:R-:W-:Y:S02]  /*6ff10*/  HMMA.16816.F32.BF16 R24, R20, R26, R4 ;  /* 0x0000001a1418723c */ /* 0x004fe40000041804 */
[----:B------:R-:W2:-:S15]  /*6ff20*/  LDL.LU R7, [R1+0x3660] ;  /* 0x0036600001077983 */ /* 0x000e9e0000300800 */
[----:B------:R-:W-:-:S06]  /*6ff30*/  NOP ;  /* 0x0000000000007918 */ /* 0x000fcc0000000000 */
[----:B------:R-:W-:Y:S04]  /*6ff40*/  STL.64 [R1+0xb0], R24 ;  /* 0x0000b01801007387 */ /* 0x000fe80000100a00 */
        /* <DEDUP_REMOVED lines=16> */
[----:B0-----:R-:W3:Y:S04]  /*70050*/  LDL.LU R26, [R1+0x2b8] ;  /* 0x0002b800011a7983 */ /* 0x001ee80000300800 */
[----:B------:R-:W3:Y:S04]  /*70060*/  LDL.LU R27, [R1+0x2bc] ;  /* 0x0002bc00011b7983 */ /* 0x000ee80000300800 */
[----:B--2---:R-:W0:Y:S04]  /*70070*/  LDSM.16.MT88.4 R4, [R7+0x41a00] ;  /* 0x041a00000704783b */ /* 0x004e280000004200 */
[----:B---3--:R1:W-:Y:S04]  /*70080*/  STL.64 [R1+0x3638], R26 ;  /* 0x0036381a01007387 */ /* 0x0083e80000100a00 */
[----:B------:R-:W2:Y:S04]  /*70090*/  LDL.LU R24, [R1+0xc0] ;  /* 0x0000c00001187983 */ /* 0x000ea80000300800 */
[----:B------:R-:W2:Y:S04]  /*700a0*/  LDL.LU R25, [R1+0xc4] ;  /* 0x0000c40001197983 */ /* 0x000ea80000300800 */
[----:B-1----:R-:W2:Y:S04]  /*700b0*/  LDL.LU R26, [R1+0xc8] ;  /* 0x0000c800011a7983 */ /* 0x002ea80000300800 */
[----:B------:R-:W2:Y:S04]  /*700c0*/  LDL.LU R27, [R1+0xcc] ;  /* 0x0000cc00011b7983 */ /* 0x000ea80000300800 */
[----:B0-----:R0:W-:Y:S04]  /*700d0*/  STL.64 [R1+0x34e8], R6 ;  /* 0x0034e80601007387 */ /* 0x0011e80000100a00 */
[----:B------:R1:W-:Y:S04]  /*700e0*/  STL.64 [R1+0x34e0], R4 ;  /* 0x0034e00401007387 */ /* 0x0003e80000100a00 */
[----:B0-----:R-:W1:Y:S04]  /*700f0*/  LDL.LU R6, [R1+0x228] ;  /* 0x0002280001067983 */ /* 0x001e680000300800 */
[----:B------:R-:W1:Y:S02]  /*70100*/  LDL.LU R7, [R1+0x22c] ;  /* 0x00022c0001077983 */ /* 0x000e640000300800 */
[C---:B-1----:R-:W-:Y:S02]  /*70110*/  HMMA.16816.F32.BF16 R4, R20.reuse, R6, R8 ;  /* 0x000000061404723c */ /* 0x042fe40000041808 */
[----:B------:R-:W3:Y:S04]  /*70120*/  LDL.LU.64 R10, [R1+0x3658] ;  /* 0x00365800010a7983 */ /* 0x000ee80000300a00 */
[----:B--2---:R-:W-:-:S15]  /*70130*/  HMMA.16816.F32.BF16 R16, R20, R18, R24 ;  /* 0x000000121410723c */ /* 0x004fde0000041818 */
[----:B------:R-:W-:-:S02]  /*70140*/  NOP ;  /* 0x0000000000007918 */ /* 0x000fc40000000000 */
[----:B------:R-:W-:Y:S04]  /*70150*/  STL.64 [R1+0xa0], R4 ;  /* 0x0000a00401007387 */ /* 0x000fe80000100a00 */
[----:B------:R0:W-:Y:S04]  /*70160*/  STL.64 [R1+0xa8], R6 ;  /* 0x0000a80601007387 */ /* 0x0001e80000100a00 */
[----:B0-----:R-:W2:Y:S04]  /*70170*/  LDL.LU R6, [R1+0x298] ;  /* 0x0002980001067983 */ /* 0x001ea80000300800 */
[----:B------:R-:W-:Y:S04]  /*70180*/  STL.64 [R1+0xc0], R16 ;  /* 0x0000c01001007387 */ /* 0x000fe80000100a00 */
[----:B------:R-:W-:Y:S01]  /*70190*/  STL.64 [R1+0xc8], R18 ;  /* 0x0000c81201007387 */ /* 0x000fe20000100a00 */
[----:B---3--:R-:W-:-:S15]  /*701a0*/  HMMA.16816.F32.BF16 R8, R20, R10, R12 ;  /* 0x0000000a1408723c */ /* 0x008fde000004180c */
[----:B------:R-:W-:-:S08]  /*701b0*/  NOP ;  /* 0x0000000000007918 */ /* 0x000fd00000000000 */
[----:B------:R-:W-:Y:S04]  /*701c0*/  STL.64 [R1+0xd0], R8 ;  /* 0x0000d00801007387 */ /* 0x000fe80000100a00 */
[----:B------:R-:W-:Y:S04]  /*701d0*/  STL.64 [R1+0xd8], R10 ;  /* 0x0000d80a01007387 */ /* 0x000fe80000100a00 */
[----:B------:R-:W2:Y:S04]  /*701e0*/  LDL.LU R7, [R1+0x29c] ;  /* 0x00029c0001077983 */ /* 0x000ea80000300800 */
[----:B------:R-:W3:Y:S04]  /*701f0*/  LDL.LU R26, [R1+0x2a8] ;  /* 0x0002a800011a7983 */ /* 0x000ee80000300800 */
[----:B------:R-:W3:Y:S04]  /*70200*/  LDL.LU R27, [R1+0x2ac] ;  /* 0x0002ac00011b7983 */ /* 0x000ee80000300800 */
[----:B---3--:R0:W-:Y:S04]  /*70210*/  STL.64 [R1+0x3650], R26 ;  /* 0x0036501a01007387 */ /* 0x0081e80000100a00 */
[----:B------:R-:W2:Y:S04]  /*70220*/  LDL.LU R24, [R1+0x80] ;  /* 0x0000800001187983 */ /* 0x000ea80000300800 */
[----:B------:R-:W2:Y:S04]  /*70230*/  LDL.LU R25, [R1+0x84] ;  /* 0x0000840001197983 */ /* 0x000ea80000300800 */
[----:B0-----:R-:W2:Y:S04]  /*70240*/  LDL.LU R26, [R1+0x88] ;  /* 0x00008800011a7983 */ /* 0x001ea80000300800 */
[----:B------:R-:W2:Y:S04]  /*70250*/  LDL.LU R27, [R1+0x8c] ;  /* 0x00008c00011b7983 */ /* 0x000ea80000300800 */
[----:B------:R-:W3:Y:S04]  /*70260*/  LDL.LU R8, [R1+0x120] ;  /* 0x0001200001087983 */ /* 0x000ee80000300800 */
[----:B------:R-:W3:Y:S04]  /*70270*/  LDL.LU R9, [R1+0x124] ;  /* 0x0001240001097983 */ /* 0x000ee80000300800 */
[----:B---3--:R0:W-:Y:S04]  /*70280*/  STL.64 [R1+0x3610], R8 ;  /* 0x0036100801007387 */ /* 0x0081e80000100a00 */
[----:B0-----:R-:W3:Y:S04]  /*70290*/  LDL.LU R8, [R1+0x100] ;  /* 0x0001000001087983 */ /* 0x001ee80000300800 */
[----:B------:R-:W3:Y:S04]  /*702a0*/  LDL.LU R9, [R1+0x104] ;  /* 0x0001040001097983 */ /* 0x000ee80000300800 */
[----:B---3--:R0:W-:Y:S04]  /*702b0*/  STL.64 [R1+0x3630], R8 ;  /* 0x0036300801007387 */ /* 0x0081e80000100a00 */
[----:B0-----:R-:W3:Y:S04]  /*702c0*/  LDL.LU R8, [R1+0x50] ;  /* 0x0000500001087983 */ /* 0x001ee80000300800 */
[----:B------:R-:W3:Y:S04]  /*702d0*/  LDL.LU R9, [R1+0x54] ;  /* 0x0000540001097983 */ /* 0x000ee80000300800 */
[----:B------:R-:W4:Y:S04]  /*702e0*/  LDL.LU R10, [R1+0x58] ;  /* 0x00005800010a7983 */ /* 0x000f280000300800 */
[----:B------:R-:W4:Y:S01]  /*702f0*/  LDL.LU R11, [R1+0x5c] ;  /* 0x00005c00010b7983 */ /* 0x000f220000300800 */
[----:B--2---:R-:W-:Y:S03]  /*70300*/  HMMA.16816.F32.BF16 R24, R20, R6, R24 ;  /* 0x000000061418723c */ /* 0x004fe60000041818 */
[----:B----4-:R-:W-:Y:S04]  /*70310*/  STL.64 [R1+0x3648], R10 ;  /* 0x0036480a01007387 */ /* 0x010fe80000100a00 */
[----:B---3--:R0:W-:Y:S04]  /*70320*/  STL.64 [R1+0x3640], R8 ;  /* 0x0036400801007387 */ /* 0x0081e80000100a00 */
[----:B0-----:R-:W2:Y:S04]  /*70330*/  LDL.LU R8, [R1+0x70] ;  /* 0x0000700001087983 */ /* 0x001ea80000300800 */
[----:B------:R-:W2:Y:S04]  /*70340*/  LDL.LU R9, [R1+0x74] ;  /* 0x0000740001097983 */ /* 0x000ea80000300800 */
[----:B------:R-:W2:Y:S04]  /*70350*/  LDL.LU R10, [R1+0x78] ;  /* 0x00007800010a7983 */ /* 0x000ea80000300800 */
[----:B------:R-:W2:Y:S04]  /*70360*/  LDL.LU R11, [R1+0x7c] ;  /* 0x00007c00010b7983 */ /* 0x000ea80000300800 */
[----:B------:R-:W3:Y:S04]  /*70370*/  LDL.LU R12, [R1+0x110] ;  /* 0x00011000010c7983 */ /* 0x000ee80000300800 */
[----:B------:R-:W3:Y:S01]  /*70380*/  LDL.LU R13, [R1+0x114] ;  /* 0x00011400010d7983 */ /* 0x000ee20000300800 */
[----:B------:R-:W-:-:S02]  /*70390*/  IMAD.MOV.U32 R7, RZ, RZ, R26 ;  /* 0x000000ffff077224 */ /* 0x000fc400078e001a */
[----:B------:R-:W-:Y:S01]  /*703a0*/  IMAD.MOV.U32 R6, RZ, RZ, R27 ;  /* 0x000000ffff067224 */ /* 0x000fe200078e001b */
[----:B---3--:R0:W-:Y:S04]  /*703b0*/  STL.64 [R1+0x3618], R12 ;  /* 0x0036180c01007387 */ /* 0x0081e80000100a00 */
[----:B0-----:R-:W3:Y:S04]  /*703c0*/  LDL.LU R12, [R1+0x40] ;  /* 0x00004000010c7983 */ /* 0x001ee80000300800 */
[----:B------:R-:W3:Y:S04]  /*703d0*/  LDL.LU R13, [R1+0x44] ;  /* 0x00004400010d7983 */ /* 0x000ee80000300800 */
[----:B------:R-:W3:Y:S04]  /*703e0*/  LDL.LU R14, [R1+0x48] ;  /* 0x00004800010e7983 */ /* 0x000ee80000300800 */
[----:B------:R-:W3:Y:S04]  /*703f0*/  LDL.LU R15, [R1+0x4c] ;  /* 0x00004c00010f7983 */ /* 0x000ee80000300800 */
[----:B------:R-:W4:Y:S04]  /*70400*/  LDL.LU R16, [R1+0x30] ;  /* 0x0000300001107983 */ /* 0x000f280000300800 */
[----:B------:R-:W4:Y:S04]  /*70410*/  LDL.LU R17, [R1+0x34] ;  /* 0x0000340001117983 */ /* 0x000f280000300800 */
[----:B------:R-:W4:Y:S04]  /*70420*/  LDL.LU R18, [R1+0x38] ;  /* 0x0000380001127983 */ /* 0x000f280000300800 */
[----:B------:R-:W4:Y:S04]  /*70430*/  LDL.LU R19, [R1+0x3c] ;  /* 0x00003c0001137983 */ /* 0x000f280000300800 */
[----:B------:R-:W-:Y:S04]  /*70440*/  STL.64 [R1+0xf0], R24 ;  /* 0x0000f01801007387 */ /* 0x000fe80000100a00 */
[----:B------:R-:W2:Y:S04]  /*70450*/  LDL.LU.64 R26, [R1+0x3650] ;  /* 0x00365000011a7983 */ /* 0x000ea80000300a00 */
[----:B------:R0:W-:Y:S04]  /*70460*/  STL [R1+0x3590], R6 ;  /* 0x0035900601007387 */ /* 0x0001e80000100800 */
[----:B------:R1:W-:Y:S04]  /*70470*/  STL [R1+0x358c], R7 ;  /* 0x00358c0701007387 */ /* 0x0003e80000100800 */
[----:B------:R-:W4:Y:S04]  /*70480*/  LDL.LU R4, [R1+0x20] ;  /* 0x0000200001047983 */ /* 0x000f280000300800 */
[----:B------:R-:W4:Y:S04]  /*70490*/  LDL.LU R5, [R1+0x24] ;  /* 0x0000240001057983 */ /* 0x000f280000300800 */
[----:B0-----:R-:W4:Y:S04]  /*704a0*/  LDL.LU R6, [R1+0x28] ;  /* 0x0000280001067983 */ /* 0x001f280000300800 */
[----:B-1----:R-:W4:Y:S01]  /*704b0*/  LDL.LU R7, [R1+0x2c] ;  /* 0x00002c0001077983 */ /* 0x002f220000300800 */
        /* <DEDUP_REMOVED lines=8> */
[----:B------:R-:W3:-:S15]  /*70540*/  LDL.LU.64 R8, [R1+0x3630] ;  /* 0x0036300001087983 */ /* 0x000ede0000300a00 */
[----:B------:R-:W-:-:S07]  /*70550*/  NOP ;  /* 0x0000000000007918 */ /* 0x000fce0000000000 */
[----:B------:R-:W-:Y:S02]  /*70560*/  IMAD.MOV.U32 R21, RZ, RZ, R26 ;  /* 0x000000ffff157224 */ /* 0x000fe400078e001a */
[----:B------:R-:W-:Y:S02]  /*70570*/  IMAD.MOV.U32 R20, RZ, RZ, R27 ;  /* 0x000000ffff147224 */ /* 0x000fe400078e001b */
[----:B------:R-:W-:Y:S02]  /*70580*/  IMAD.MOV.U32 R23, RZ, RZ, R24 ;  /* 0x000000ffff177224 */ /* 0x000fe400078e0018 */
[----:B------:R-:W-:Y:S01]  /*70590*/  IMAD.MOV.U32 R22, RZ, RZ, R25 ;  /* 0x000000ffff167224 */ /* 0x000fe200078e0019 */
[----:B------:R-:W3:Y:S04]  /*705a0*/  LDL.LU.64 R26, [R1+0x3628] ;  /* 0x00362800011a7983 */ /* 0x000ee80000300a00 */
[----:B------:R-:W3:Y:S04]  /*705b0*/  LDL.LU.64 R24, [R1+0x3620] ;  /* 0x0036200001187983 */ /* 0x000ee80000300a00 */
[----:B------:R0:W-:Y:S04]  /*705c0*/  STL [R1+0x35a0], R20 ;  /* 0x0035a01401007387 */ /* 0x0001e80000100800 */
[----:B------:R1:W-:Y:S04]  /*705d0*/  STL [R1+0x359c], R21 ;  /* 0x00359c1501007387 */ /* 0x0003e80000100800 */
[----:B------:R2:W-:Y:S04]  /*705e0*/  STL [R1+0x3598], R22 ;  /* 0x0035981601007387 */ /* 0x0005e80000100800 */
[----:B------:R4:W-:Y:S04]  /*705f0*/  STL [R1+0x3594], R23 ;  /* 0x0035941701007387 */ /* 0x0009e80000100800 */
[----:B0-----:R-:W3:Y:S04]  /*70600*/  LDL.LU R20, [R1+0x10] ;  /* 0x0000100001147983 */ /* 0x001ee80000300800 */
[----:B-1----:R-:W3:Y:S04]  /*70610*/  LDL.LU R21, [R1+0x14] ;  /* 0x0000140001157983 */ /* 0x002ee80000300800 */
[----:B--2---:R-:W2:Y:S04]  /*70620*/  LDL.LU R22, [R1+0x18] ;  /* 0x0000180001167983 */ /* 0x004ea80000300800 */
[----:B----4-:R-:W2:Y:S01]  /*70630*/  LDL.LU R23, [R1+0x1c] ;  /* 0x00001c0001177983 */ /* 0x010ea20000300800 */
[----:B---3--:R-:W-:Y:S03]  /*70640*/  HMMA.16816.F32.BF16 R8, R24, R8, R12 ;  /* 0x000000081808723c */ /* 0x008fe6000004180c */
[----:B------:R-:W3:-:S15]  /*70650*/  LDL.LU.64 R12, [R1+0x3618] ;  /* 0x00361800010c7983 */ /* 0x000ede0000300a00 */
[----:B------:R-:W-:-:S06]  /*70660*/  NOP ;  /* 0x0000000000007918 */ /* 0x000fcc0000000000 */
[----:B------:R-:W-:Y:S02]  /*70670*/  IMAD.MOV.U32 R29, RZ, RZ, R8 ;  /* 0x000000ffff1d7224 */ /* 0x000fe400078e0008 */
[----:B------:R-:W-:Y:S02]  /*70680*/  IMAD.MOV.U32 R28, RZ, RZ, R9 ;  /* 0x000000ffff1c7224 */ /* 0x000fe400078e0009 */
[----:B------:R-:W4:Y:S01]  /*70690*/  LDL.LU.64 R8, [R1+0x3610] ;  /* 0x0036100001087983 */ /* 0x000f220000300a00 */
[----:B------:R-:W-:Y:S02]  /*706a0*/  IMAD.MOV.U32 R2, RZ, RZ, R10 ;  /* 0x000000ffff027224 */ /* 0x000fe400078e000a */
[----:B------:R-:W-:-:S05]  /*706b0*/  IMAD.MOV.U32 R0, RZ, RZ, R11 ;  /* 0x000000ffff007224 */ /* 0x000fca00078e000b */
[----:B------:R-:W-:Y:S04]  /*706c0*/  STL [R1+0x35b0], R0 ;  /* 0x0035b00001007387 */ /* 0x000fe80000100800 */
[----:B------:R-:W-:Y:S04]  /*706d0*/  STL [R1+0x35ac], R2 ;  /* 0x0035ac0201007387 */ /* 0x000fe80000100800 */
[----:B------:R-:W-:Y:S04]  /*706e0*/  STL [R1+0x35a8], R28 ;  /* 0x0035a81c01007387 */ /* 0x000fe80000100800 */
[----:B------:R-:W-:Y:S01]  /*706f0*/  STL [R1+0x35a4], R29 ;  /* 0x0035a41d01007387 */ /* 0x000fe20000100800 */
[C---:B---3--:R-:W-:Y:S03]  /*70700*/  HMMA.16816.F32.BF16 R12, R24.reuse, R12, R16 ;  /* 0x0000000c180c723c */ /* 0x048fe60000041810 */
[----:B------:R-:W3:Y:S03]  /*70710*/  LDL.LU.64 R16, [R1+0x3608] ;  /* 0x0036080001107983 */ /* 0x000ee60000300a00 */
[----:B----4-:R-:W-:-:S15]  /*70720*/  HMMA.16816.F32.BF16 R8, R24, R8, R4 ;  /* 0x000000081808723c */ /* 0x010fde0000041804 */
[----:B------:R-:W-:-:S03]  /*70730*/  NOP ;  /* 0x0000000000007918 */ /* 0x000fc60000000000 */
[----:B------:R-:W-:Y:S01]  /*70740*/  IMAD.MOV.U32 R3, RZ, RZ, R15 ;  /* 0x000000ffff037224 */ /* 0x000fe200078e000f */
[----:B------:R0:W-:Y:S04]  /*70750*/  STL.64 [R1+0x60], R12 ;  /* 0x0000600c01007387 */ /* 0x0001e80000100a00 */
[----:B------:R1:W-:Y:S04]  /*70760*/  STL [R1+0x68], R14 ;  /* 0x0000680e01007387 */ /* 0x0003e80000100800 */
[----:B0-----:R-:W4:Y:S04]  /*70770*/  LDL.LU.64 R12, [R1+0x3600] ;  /* 0x00360000010c7983 */ /* 0x001f280000300a00 */
[----:B------:R-:W-:Y:S01]  /*70780*/  STL [R1+0x35b4], R3 ;  /* 0x0035b40301007387 */ /* 0x000fe20000100800 */
[----:B------:R-:W-:-:S02]  /*70790*/  IMAD.MOV.U32 R6, RZ, RZ, R8 ;  /* 0x000000ffff067224 */ /* 0x000fc400078e0008 */
[----:B------:R-:W-:Y:S02]  /*707a0*/  IMAD.MOV.U32 R7, RZ, RZ, R9 ;  /* 0x000000ffff077224 */ /* 0x000fe400078e0009 */
[----:B------:R-:W2:Y:S01]  /*707b0*/  LDL.LU.64 R8, [R1+0x35f8] ;  /* 0x0035f80001087983 */ /* 0x000ea20000300a00 */
[----:B------:R-:W-:Y:S02]  /*707c0*/  IMAD.MOV.U32 R5, RZ, RZ, R10 ;  /* 0x000000ffff057224 */ /* 0x000fe400078e000a */
[----:B------:R-:W-:-:S03]  /*707d0*/  IMAD.MOV.U32 R4, RZ, RZ, R11 ;  /* 0x000000ffff047224 */ /* 0x000fc600078e000b */
[----:B------:R0:W-:Y:S04]  /*707e0*/  STL [R1+0x35c0], R5 ;  /* 0x0035c00501007387 */ /* 0x0001e80000100800 */
[----:B------:R0:W-:Y:S04]  /*707f0*/  STL [R1+0x35bc], R7 ;  /* 0x0035bc0701007387 */ /* 0x0001e80000100800 */
[----:B------:R-:W-:Y:S01]  /*70800*/  STL [R1+0x35b8], R6 ;  /* 0x0035b80601007387 */ /* 0x000fe20000100800 */
[----:B--2---:R-:W-:-:S15]  /*70810*/  HMMA.16816.F32.BF16 R8, R24, R8, R20 ;  /* 0x000000081808723c */ /* 0x004fde0000041814 */
[----:B------:R-:W-:-:S09]  /*70820*/  NOP ;  /* 0x0000000000007918 */ /* 0x000fd20000000000 */
[----:B------:R-:W-:Y:S02]  /*70830*/  IMAD.MOV.U32 R22, RZ, RZ, R10 ;  /* 0x000000ffff167224 */ /* 0x000fe400078e000a */
[----:B------:R-:W-:Y:S02]  /*70840*/  IMAD.MOV.U32 R23, RZ, RZ, R11 ;  /* 0x000000ffff177224 */ /* 0x000fe400078e000b */
[----:B------:R-:W-:Y:S02]  /*70850*/  IMAD.MOV.U32 R20, RZ, RZ, R8 ;  /* 0x000000ffff147224 */ /* 0x000fe400078e0008 */
[----:B------:R-:W-:Y:S01]  /*70860*/  IMAD.MOV.U32 R21, RZ, RZ, R9 ;  /* 0x000000ffff157224 */ /* 0x000fe200078e0009 */
[----:B------:R-:W4:Y:S04]  /*70870*/  LDL.LU.64 R10, [R1+0x35f0] ;  /* 0x0035f000010a7983 */ /* 0x000f280000300a00 */
[----:B------:R-:W4:Y:S04]  /*70880*/  LDL.LU.64 R8, [R1+0x35e8] ;  /* 0x0035e80001087983 */ /* 0x000f280000300a00 */
[----:B-1----:R-:W3:Y:S01]  /*70890*/  LDL.LU.64 R14, [R1+0x35e0] ;  /* 0x0035e000010e7983 */ /* 0x002ee20000300a00 */
[----:B----4-:R-:W-:Y:S03]  /*708a0*/  HMMA.16816.F32.BF16 R8, R24, R12, R8 ;  /* 0x0000000c1808723c */ /* 0x010fe60000041808 */
[----:B------:R-:W3:-:S15]  /*708b0*/  LDL.LU.64 R12, [R1+0x35d8] ;  /* 0x0035d800010c7983 */ /* 0x000ede0000300a00 */
[----:B------:R-:W-:-:S06]  /*708c0*/  NOP ;  /* 0x0000000000007918 */ /* 0x000fcc0000000000 */
[----:B------:R-:W-:Y:S02]  /*708d0*/  IMAD.MOV.U32 R0, RZ, RZ, R8 ;  /* 0x000000ffff007224 */ /* 0x000fe400078e0008 */
[----:B------:R-:W-:Y:S01]  /*708e0*/  IMAD.MOV.U32 R2, RZ, RZ, R9 ;  /* 0x000000ffff027224 */ /* 0x000fe200078e0009 */
[----:B------:R-:W2:Y:S04]  /*708f0*/  LDL.LU R8, [R1+0x160] ;  /* 0x0001600001087983 */ /* 0x000ea80000300800 */
[----:B------:R-:W2:Y:S04]  /*70900*/  LDL.LU R9, [R1+0x164] ;  /* 0x0001640001097983 */ /* 0x000ea80000300800 */
[----:B------:R-:W2:Y:S01]  /*70910*/  LDL.LU.64 R18, [R1+0x35d0] ;  /* 0x0035d00001127983 */ /* 0x000ea20000300a00 */
[----:B---3--:R-:W-:Y:S03]  /*70920*/  HMMA.16816.F32.BF16 R12, R24, R16, R12 ;  /* 0x00000010180c723c */ /* 0x008fe6000004180c */
[----:B------:R-:W2:Y:S01]  /*70930*/  LDL.LU.64 R16, [R1+0x35c8] ;  /* 0x0035c80001107983 */ /* 0x000ea20000300a00 */
[----:B------:R-:W-:-:S02]  /*70940*/  IMAD.MOV.U32 R28, RZ, RZ, R10 ;  /* 0x000000ffff1c7224 */ /* 0x000fc400078e000a */
[----:B------:R-:W-:-:S15]  /*70950*/  IMAD.MOV.U32 R29, RZ, RZ, R11 ;  /* 0x000000ffff1d7224 */ /* 0x000fde00078e000b */
[----:B------:R-:W-:-:S03]  /*70960*/  NOP ;  /* 0x0000000000007918 */ /* 0x000fc60000000000 */
[----:B0-----:R-:W-:Y:S02]  /*70970*/  IMAD.MOV.U32 R5, RZ, RZ, R12 ;  /* 0x000000ffff057224 */ /* 0x001fe400078e000c */
[----:B------:R-:W-:Y:S01]  /*70980*/  IMAD.MOV.U32 R7, RZ, RZ, R13 ;  /* 0x000000ffff077224 */ /* 0x000fe200078e000d */
[----:B------:R-:W3:Y:S04]  /*70990*/  LDL.LU R12, [R1+0x170] ;  /* 0x00017000010c7983 */ /* 0x000ee80000300800 */
[----:B------:R-:W3:Y:S01]  /*709a0*/  LDL.LU R13, [R1+0x174] ;  /* 0x00017400010d7983 */ /* 0x000ee20000300800 */
[----:B--2---:R-:W-:Y:S03]  /*709b0*/  HMMA.16816.F32.BF16 R8, R24, R8, R16 ;  /* 0x000000081808723c */ /* 0x004fe60000041810 */
[----:B------:R-:W3:Y:S04]  /*709c0*/  LDL.LU R16, [R1] ;  /* 0x0000000001107983 */ /* 0x000ee80000300800 */
[----:B------:R-:W3:Y:S04]  /*709d0*/  LDL.LU R17, [R1+0x4] ;  /* 0x0000040001117983 */ /* 0x000ee80000300800 */
[----:B------:R-:W3:Y:S04]  /*709e0*/  LDL.LU R18, [R1+0x8] ;  /* 0x0000080001127983 */ /* 0x000ee80000300800 */
[----:B------:R-:W3:Y:S08]  /*709f0*/  LDL.LU R19, [R1+0xc] ;  /* 0x00000c0001137983 */ /* 0x000ef00000300800 */
[----:B------:R0:W-:Y:S04]  /*70a00*/  STL.64 [R1+0x3458], R10 ;  /* 0x0034580a01007387 */ /* 0x0001e80000100a00 */
[----:B------:R-:W-:Y:S04]  /*70a10*/  STL.64 [R1+0x3450], R8 ;  /* 0x0034500801007387 */ /* 0x000fe80000100a00 */
[----:B0-----:R-:W2:Y:S04]  /*70a20*/  LDL.LU R10, [R1+0x158] ;  /* 0x00015800010a7983 */ /* 0x001ea80000300800 */
[----:B------:R-:W2:Y:S01]  /*70a30*/  LDL.LU R11, [R1+0x15c] ;  /* 0x00015c00010b7983 */ /* 0x000ea20000300800 */
[----:B------:R-:W-:-:S02]  /*70a40*/  IMAD.MOV.U32 R6, RZ, RZ, R14 ;  /* 0x000000ffff067224 */ /* 0x000fc400078e000e */
[----:B------:R-:W-:Y:S02]  /*70a50*/  IMAD.MOV.U32 R3, RZ, RZ, R15 ;  /* 0x000000ffff037224 */ /* 0x000fe400078e000f */
[----:B---3--:R-:W-:Y:S01]  /*70a60*/  HMMA.16816.F32.BF16 R12, R24, R12, R16 ;  /* 0x0000000c180c723c */ /* 0x008fe20000041810 */
[----:B--2---:R-:W-:-:S15]  /*70a70*/  STL.64 [R1+0x3468], R10 ;  /* 0x0034680a01007387 */ /* 0x004fde0000100a00 */
[----:B------:R-:W-:-:S07]  /*70a80*/  NOP ;  /* 0x0000000000007918 */ /* 0x000fce0000000000 */
[----:B------:R0:W-:Y:S04]  /*70a90*/  STL.64 [R1+0x3448], R14 ;  /* 0x0034480e01007387 */ /* 0x0001e80000100a00 */
[----:B------:R1:W-:Y:S04]  /*70aa0*/  STL.64 [R1+0x3440], R12 ;  /* 0x0034400c01007387 */ /* 0x0003e80000100a00 */
[----:B0-----:R-:W2:Y:S04]  /*70ab0*/  LDL.LU R14, [R1+0x168] ;  /* 0x00016800010e7983 */ /* 0x001ea80000300800 */
[----:B------:R-:W2:Y:S04]  /*70ac0*/  LDL.LU R15, [R1+0x16c] ;  /* 0x00016c00010f7983 */ /* 0x000ea80000300800 */
[----:B------:R-:W3:Y:S04]  /*70ad0*/  LDL.LU R10, [R1+0x148] ;  /* 0x00014800010a7983 */ /* 0x000ee80000300800 */
[----:B------:R-:W3:Y:S01]  /*70ae0*/  LDL.LU R11, [R1+0x14c] ;  /* 0x00014c00010b7983 */ /* 0x000ee20000300800 */
[----:B-1----:R-:W-:-:S02]  /*70af0*/  IMAD.MOV.U32 R12, RZ, RZ, R5 ;  /* 0x000000ffff0c7224 */ /* 0x002fc400078e0005 */
[----:B------:R-:W-:Y:S01]  /*70b00*/  IMAD.MOV.U32 R13, RZ, RZ, R7 ;  /* 0x000000ffff0d7224 */ /* 0x000fe200078e0007 */
[----:B---3--:R-:W-:Y:S04]  /*70b10*/  STL.64 [R1+0x3480], R10 ;  /* 0x0034800a01007387 */ /* 0x008fe80000100a00 */
[----:B--2---:R0:W-:Y:S04]  /*70b20*/  STL.64 [R1+0x3460], R14 ;  /* 0x0034600e01007387 */ /* 0x0041e80000100a00 */
[----:B------:R-:W2:Y:S04]  /*70b30*/  LDL.LU R5, [R1+0x35c0] ;  /* 0x0035c00001057983 */ /* 0x000ea80000300800 */
[----:B------:R-:W3:Y:S01]  /*70b40*/  LDL.LU R7, [R1+0x35bc] ;  /* 0x0035bc0001077983 */ /* 0x000ee20000300800 */
[----:B0-----:R-:W-:-:S02]  /*70b50*/  IMAD.MOV.U32 R14, RZ, RZ, R6 ;  /* 0x000000ffff0e7224 */ /* 0x001fc400078e0006 */
[----:B------:R-:W-:Y:S01]  /*70b60*/  IMAD.MOV.U32 R15, RZ, RZ, R3 ;  /* 0x000000ffff0f7224 */ /* 0x000fe200078e0003 */
[----:B------:R-:W4:Y:S04]  /*70b70*/  LDL.LU R6, [R1+0x35b8] ;  /* 0x0035b80001067983 */ /* 0x000f280000300800 */
[----:B------:R-:W2:Y:S04]  /*70b80*/  LDL.LU R3, [R1+0x35b4] ;  /* 0x0035b40001037983 */ /* 0x000ea80000300800 */
[----:B------:R-:W3:Y:S04]  /*70b90*/  LDL.LU R10, [R1+0x138] ;  /* 0x00013800010a7983 */ /* 0x000ee80000300800 */
[----:B------:R-:W3:Y:S04]  /*70ba0*/  LDL.LU R11, [R1+0x13c] ;  /* 0x00013c00010b7983 */ /* 0x000ee80000300800 */
[----:B---3--:R-:W-:Y:S04]  /*70bb0*/  STL.64 [R1+0x3498], R10 ;  /* 0x0034980a01007387 */ /* 0x008fe80000100a00 */
[----:B------:R-:W-:Y:S04]  /*70bc0*/  STL.64 [R1+0x3478], R14 ;  /* 0x0034780e01007387 */ /* 0x000fe80000100a00 */
[----:B------:R0:W-:Y:S02]  /*70bd0*/  STL.64 [R1+0x3470], R12 ;  /* 0x0034700c01007387 */ /* 0x0001e40000100a00 */
[----:B0-----:R-:W-:-:S02]  /*70be0*/  IMAD.MOV.U32 R12, RZ, RZ, R0 ;  /* 0x000000ffff0c7224 */ /* 0x001fc400078e0000 */
[----:B------:R-:W-:Y:S01]  /*70bf0*/  IMAD.MOV.U32 R13, RZ, RZ, R2 ;  /* 0x000000ffff0d7224 */ /* 0x000fe200078e0002 */
[----:B------:R-:W3:Y:S04]  /*70c00*/  LDL.LU R0, [R1+0x35b0] ;  /* 0x0035b00001007983 */ /* 0x000ee80000300800 */
[----:B------:R-:W3:Y:S01]  /*70c10*/  LDL.LU R2, [R1+0x35ac] ;  /* 0x0035ac0001027983 */ /* 0x000ee20000300800 */
[----:B------:R-:W-:Y:S02]  /*70c20*/  IMAD.MOV.U32 R14, RZ, RZ, R28 ;  /* 0x000000ffff0e7224 */ /* 0x000fe400078e001c */
[----:B------:R-:W-:Y:S01]  /*70c30*/  IMAD.MOV.U32 R15, RZ, RZ, R29 ;  /* 0x000000ffff0f7224 */ /* 0x000fe200078e001d */
[----:B------:R-:W3:Y:S04]  /*70c40*/  LDL.LU R28, [R1+0x35a8] ;  /* 0x0035a800011c7983 */ /* 0x000ee80000300800 */
[----:B------:R-:W3:Y:S04]  /*70c50*/  LDL.LU R29, [R1+0x35a4] ;  /* 0x0035a400011d7983 */ /* 0x000ee80000300800 */
[----:B------:R-:W4:Y:S04]  /*70c60*/  LDL.LU R10, [R1+0x128] ;  /* 0x00012800010a7983 */ /* 0x000f280000300800 */
[----:B------:R-:W4:Y:S04]  /*70c70*/  LDL.LU R11, [R1+0x12c] ;  /* 0x00012c00010b7983 */ /* 0x000f280000300800 */
[----:B----4-:R-:W-:Y:S04]  /*70c80*/  STL.64 [R1+0x34b0], R10 ;  /* 0x0034b00a01007387 */ /* 0x010fe80000100a00 */
[----:B------:R-:W-:Y:S04]  /*70c90*/  STL.64 [R1+0x3490], R14 ;  /* 0x0034900e01007387 */ /* 0x000fe80000100a00 */
[----:B------:R0:W-:Y:S02]  /*70ca0*/  STL.64 [R1+0x3488], R12 ;  /* 0x0034880c01007387 */ /* 0x0001e40000100a00 */
[----:B0-----:R-:W-:-:S02]  /*70cb0*/  IMAD.MOV.U32 R12, RZ, RZ, R20 ;  /* 0x000000ffff0c7224 */ /* 0x001fc400078e0014 */
[----:B------:R-:W-:Y:S01]  /*70cc0*/  IMAD.MOV.U32 R13, RZ, RZ, R21 ;  /* 0x000000ffff0d7224 */ /* 0x000fe200078e0015 */
[----:B------:R-:W4:Y:S04]  /*70cd0*/  LDL.LU R20, [R1+0x35a0] ;  /* 0x0035a00001147983 */ /* 0x000f280000300800 */
[----:B------:R-:W3:Y:S01]  /*70ce0*/  LDL.LU R21, [R1+0x359c] ;  /* 0x00359c0001157983 */ /* 0x000ee20000300800 */
[----:B------:R-:W-:Y:S02]  /*70cf0*/  IMAD.MOV.U32 R14, RZ, RZ, R22 ;  /* 0x000000ffff0e7224 */ /* 0x000fe400078e0016 */
[----:B------:R-:W-:Y:S01]  /*70d00*/  IMAD.MOV.U32 R15, RZ, RZ, R23 ;  /* 0x000000ffff0f7224 */ /* 0x000fe200078e0017 */
[----:B------:R-:W4:Y:S04]  /*70d10*/  LDL.LU R22, [R1+0x3598] ;  /* 0x0035980001167983 */ /* 0x000f280000300800 */
[----:B------:R-:W3:Y:S04]  /*70d20*/  LDL.LU R23, [R1+0x3594] ;  /* 0x0035940001177983 */ /* 0x000ee80000300800 */
[----:B------:R-:W2:Y:S04]  /*70d30*/  LDL.LU R10, [R1+0x118] ;  /* 0x00011800010a7983 */ /* 0x000ea80000300800 */
[----:B------:R-:W2:Y:S04]  /*70d40*/  LDL.LU R11, [R1+0x11c] ;  /* 0x00011c00010b7983 */ /* 0x000ea80000300800 */
[----:B--2---:R-:W-:Y:S04]  /*70d50*/  STL.64 [R1+0x34c8], R10 ;  /* 0x0034c80a01007387 */ /* 0x004fe80000100a00 */
[----:B------:R-:W-:Y:S04]  /*70d60*/  STL.64 [R1+0x34a8], R14 ;  /* 0x0034a80e01007387 */ /* 0x000fe80000100a00 */
[----:B------:R0:W-:Y:S02]  /*70d70*/  STL.64 [R1+0x34a0], R12 ;  /* 0x0034a00c01007387 */ /* 0x0001e40000100a00 */
[----:B0-----:R-:W-:-:S02]  /*70d80*/  IMAD.MOV.U32 R12, RZ, RZ, R6 ;  /* 0x000000ffff0c7224 */ /* 0x001fc400078e0006 */
[----:B------:R-:W-:Y:S01]  /*70d90*/  IMAD.MOV.U32 R13, RZ, RZ, R7 ;  /* 0x000000ffff0d7224 */ /* 0x000fe200078e0007 */
[----:B------:R-:W2:Y:S04]  /*70da0*/  LDL.LU R6, [R1+0x3590] ;  /* 0x0035900001067983 */ /* 0x000ea80000300800 */
[----:B------:R-:W2:Y:S04]  /*70db0*/  LDL.LU R7, [R1+0x358c] ;  /* 0x00358c0001077983 */ /* 0x000ea80000300800 */
[----:B------:R-:W4:Y:S04]  /*70dc0*/  LDL.LU R10, [R1+0x108] ;  /* 0x00010800010a7983 */ /* 0x000f280000300800 */
[----:B------:R-:W4:Y:S01]  /*70dd0*/  LDL.LU R11, [R1+0x10c] ;  /* 0x00010c00010b7983 */ /* 0x000f220000300800 */
[----:B------:R-:W-:-:S02]  /*70de0*/  IMAD.MOV.U32 R15, RZ, RZ, R4 ;  /* 0x000000ffff0f7224 */ /* 0x000fc400078e0004 */
[----:B------:R-:W-:Y:S01]  /*70df0*/  IMAD.MOV.U32 R14, RZ, RZ, R5 ;  /* 0x000000ffff0e7224 */ /* 0x000fe200078e0005 */
[----:B----4-:R0:W-:Y:S04]  /*70e00*/  STL.64 [R1+0x34f0], R10 ;  /* 0x0034f00a01007387 */ /* 0x0101e80000100a00 */
[----:B------:R-:W4:Y:S04]  /*70e10*/  LDL.LU R4, [R1+0x250] ;  /* 0x0002500001047983 */ /* 0x000f280000300800 */
[----:B------:R-:W4:Y:S01]  /*70e20*/  LDL.LU R5, [R1+0x254] ;  /* 0x0002540001057983 */ /* 0x000f220000300800 */
[----:B---3--:R-:W-:-:S02]  /*70e30*/  IMAD.MOV.U32 R8, RZ, RZ, R23 ;  /* 0x000000ffff087224 */ /* 0x008fc400078e0017 */
[----:B------:R-:W-:Y:S02]  /*70e40*/  IMAD.MOV.U32 R9, RZ, RZ, R22 ;  /* 0x000000ffff097224 */ /* 0x000fe400078e0016 */
[----:B0-----:R-:W-:Y:S02]  /*70e50*/  IMAD.MOV.U32 R10, RZ, RZ, R21 ;  /* 0x000000ffff0a7224 */ /* 0x001fe400078e0015 */
[----:B------:R-:W-:Y:S01]  /*70e60*/  IMAD.MOV.U32 R11, RZ, RZ, R20 ;  /* 0x000000ffff0b7224 */ /* 0x000fe200078e0014 */
[----:B----4-:R0:W-:Y:S04]  /*70e70*/  STL.64 [R1+0x34f8], R4 ;  /* 0x0034f80401007387 */ /* 0x0101e80000100a00 */
[----:B------:R-:W-:Y:S04]  /*70e80*/  STL.64 [R1+0x3508], R10 ;  /* 0x0035080a01007387 */ /* 0x000fe80000100a00 */
[----:B------:R1:W-:Y:S04]  /*70e90*/  STL.64 [R1+0x3500], R8 ;  /* 0x0035000801007387 */ /* 0x0003e80000100a00 */
[----:B0-----:R-:W3:Y:S04]  /*70ea0*/  LDL.LU R4, [R1+0x260] ;  /* 0x0002600001047983 */ /* 0x001ee80000300800 */
[----:B------:R-:W3:Y:S04]  /*70eb0*/  LDL.LU R5, [R1+0x264] ;  /* 0x0002640001057983 */ /* 0x000ee80000300800 */
[----:B---3--:R0:W-:Y:S04]  /*70ec0*/  STL.64 [R1+0x3510], R4 ;  /* 0x0035100401007387 */ /* 0x0081e80000100a00 */
[----:B-1----:R-:W3:Y:S04]  /*70ed0*/  LDL.LU R8, [R1+0xe0] ;  /* 0x0000e00001087983 */ /* 0x002ee80000300800 */
[----:B------:R-:W3:Y:S04]  /*70ee0*/  LDL.LU R9, [R1+0xe4] ;  /* 0x0000e40001097983 */ /* 0x000ee80000300800 */
[----:B------:R-:W4:Y:S04]  /*70ef0*/  LDL.LU R10, [R1+0xe8] ;  /* 0x0000e800010a7983 */ /* 0x000f280000300800 */
[----:B------:R-:W4:Y:S04]  /*70f00*/  LDL.LU R11, [R1+0xec] ;  /* 0x0000ec00010b7983 */ /* 0x000f280000300800 */
[----:B----4-:R-:W-:Y:S04]  /*70f10*/  STL.64 [R1+0x3520], R10 ;  /* 0x0035200a01007387 */ /* 0x010fe80000100a00 */
[----:B---3--:R-:W-:Y:S04]  /*70f20*/  STL.64 [R1+0x3518], R8 ;  /* 0x0035180801007387 */ /* 0x008fe80000100a00 */
[----:B0-----:R-:W3:Y:S04]  /*70f30*/  LDL.LU R4, [R1+0x240] ;  /* 0x0002400001047983 */ /* 0x001ee80000300800 */
[----:B------:R-:W3:Y:S04]  /*70f40*/  LDL.LU R5, [R1+0x244] ;  /* 0x0002440001057983 */ /* 0x000ee80000300800 */
[----:B---3--:R0:W-:Y:S04]  /*70f50*/  STL.64 [R1+0x3528], R4 ;  /* 0x0035280401007387 */ /* 0x0081e80000100a00 */
[----:B0-----:R-:W3:Y:S04]  /*70f60*/  LDL.LU R4, [R1+0x210] ;  /* 0x0002100001047983 */ /* 0x001ee80000300800 */
[----:B------:R-:W3:Y:S04]  /*70f70*/  LDL.LU R5, [R1+0x214] ;  /* 0x0002140001057983 */ /* 0x000ee80000300800 */
[----:B---3--:R0:W-:Y:S04]  /*70f80*/  STL.64 [R1+0x3540], R4 ;  /* 0x0035400401007387 */ /* 0x0081e80000100a00 */
        /* <DEDUP_REMOVED lines=8> */
[----:B------:R-:W4:Y:S04]  /*71010*/  LDL.LU R20, [R1+0x190] ;  /* 0x0001900001147983 */ /* 0x000f280000300800 */
[----:B------:R-:W4:Y:S01]  /*71020*/  LDL.LU R21, [R1+0x194] ;  /* 0x0001940001157983 */ /* 0x000f220000300800 */
[----:B--2---:R-:W-:-:S02]  /*71030*/  IMAD.MOV.U32 R11, RZ, RZ, R6 ;  /* 0x000000ffff0b7224 */ /* 0x004fc400078e0006 */
[----:B------:R-:W-:Y:S01]  /*71040*/  IMAD.MOV.U32 R10, RZ, RZ, R7 ;  /* 0x000000ffff0a7224 */ /* 0x000fe200078e0007 */
[----:B----4-:R1:W-:Y:S04]  /*71050*/  STL.64 [R1+0x3578], R20 ;  /* 0x0035781401007387 */ /* 0x0103e80000100a00 */
[----:B0-----:R-:W2:Y:S04]  /*71060*/  LDL.LU R4, [R1+0xb0] ;  /* 0x0000b00001047983 */ /* 0x001ea80000300800 */
[----:B------:R-:W2:Y:S04]  /*71070*/  LDL.LU R5, [R1+0xb4] ;  /* 0x0000b40001057983 */ /* 0x000ea80000300800 */
[----:B------:R-:W2:Y:S04]  /*71080*/  LDL.LU R6, [R1+0xb8] ;  /* 0x0000b80001067983 */ /* 0x000ea80000300800 */
[----:B------:R-:W2:Y:S04]  /*71090*/  LDL.LU R7, [R1+0xbc] ;  /* 0x0000bc0001077983 */ /* 0x000ea80000300800 */
[----:B------:R-:W4:Y:S04]  /*710a0*/  LDL.LU R16, [R1+0x180] ;  /* 0x0001800001107983 */ /* 0x000f280000300800 */
[----:B------:R-:W4:Y:S04]  /*710b0*/  LDL.LU R17, [R1+0x184] ;  /* 0x0001840001117983 */ /* 0x000f280000300800 */
[----:B-1----:R-:W4:Y:S04]  /*710c0*/  LDL.LU R20, [R1+0x90] ;  /* 0x0000900001147983 */ /* 0x002f280000300800 */
[----:B------:R-:W4:Y:S04]  /*710d0*/  LDL.LU R21, [R1+0x94] ;  /* 0x0000940001157983 */ /* 0x000f280000300800 */
[----:B------:R-:W4:Y:S04]  /*710e0*/  LDL.LU R22, [R1+0x98] ;  /* 0x0000980001167983 */ /* 0x000f280000300800 */
[----:B------:R-:W4:Y:S04]  /*710f0*/  LDL.LU R23, [R1+0x9c] ;  /* 0x00009c0001177983 */ /* 0x000f280000300800 */
[----:B------:R-:W-:Y:S04]  /*71100*/  STL.64 [R1+0x3538], R10 ;  /* 0x0035380a01007387 */ /* 0x000fe80000100a00 */
[----:B---3--:R0:W-:Y:S04]  /*71110*/  STL.64 [R1+0x3530], R8 ;  /* 0x0035300801007387 */ /* 0x0081e80000100a00 */
[----:B0-----:R-:W3:Y:S04]  /*71120*/  LDL.LU R8, [R1+0xd0] ;  /* 0x0000d00001087983 */ /* 0x001ee80000300800 */
[----:B------:R-:W3:Y:S04]  /*71130*/  LDL.LU R9, [R1+0xd4] ;  /* 0x0000d40001097983 */ /* 0x000ee80000300800 */
[----:B------:R-:W2:Y:S04]  /*71140*/  LDL.LU R10, [R1+0xd8] ;  /* 0x0000d800010a7983 */ /* 0x000ea80000300800 */
[----:B------:R-:W2:Y:S04]  /*71150*/  LDL.LU R11, [R1+0xdc] ;  /* 0x0000dc00010b7983 */ /* 0x000ea80000300800 */
[----:B--2---:R-:W-:Y:S04]  /*71160*/  STL.64 [R1+0x3550], R10 ;  /* 0x0035500a01007387 */ /* 0x004fe80000100a00 */
[----:B---3--:R0:W-:Y:S04]  /*71170*/  STL.64 [R1+0x3548], R8 ;  /* 0x0035480801007387 */ /* 0x0081e80000100a00 */
        /* <DEDUP_REMOVED lines=12> */
[----:B0-----:R-:W3:Y:S04]  /*71240*/  LDL.LU R12, [R1+0x60] ;  /* 0x00006000010c7983 */ /* 0x001ee80000300800 */
[----:B------:R-:W3:Y:S04]  /*71250*/  LDL.LU R13, [R1+0x64] ;  /* 0x00006400010d7983 */ /* 0x000ee80000300800 */
[----:B------:R-:W2:Y:S01]  /*71260*/  LDL.LU R14, [R1+0x68] ;  /* 0x00006800010e7983 */ /* 0x000ea20000300800 */
[----:B------:R-:W-:-:S03]  /*71270*/  IMAD.MOV.U32 R15, RZ, RZ, R3 ;  /* 0x000000ffff0f7224 */ /* 0x000fc600078e0003 */
[----:B------:R-:W3:Y:S01]  /*71280*/  LDL.LU R3, [R1+0x3588] ;  /* 0x0035880001037983 */ /* 0x000ee20000300800 */
[----:B----4-:R-:W-:Y:S03]  /*71290*/  HMMA.16816.F32.BF16 R16, R24, R16, R20 ;  /* 0x000000101810723c */ /* 0x010fe60000041814 */
[----:B--2---:R-:W-:Y:S04]  /*712a0*/  STL.64 [R1+0x34d8], R14 ;  /* 0x0034d80e01007387 */ /* 0x004fe80000100a00 */
[----:B---3--:R0:W-:Y:S02]  /*712b0*/  STL.64 [R1+0x34d0], R12 ;  /* 0x0034d00c01007387 */ /* 0x0081e40000100a00 */
[----:B0-----:R-:W-:-:S02]  /*712c0*/  IMAD.MOV.U32 R12, RZ, RZ, R29 ;  /* 0x000000ffff0c7224 */ /* 0x001fc400078e001d */
[----:B------:R-:W-:Y:S01]  /*712d0*/  IMAD.MOV.U32 R13, RZ, RZ, R28 ;  /* 0x000000ffff0d7224 */ /* 0x000fe200078e001c */
[----:B------:R-:W2:Y:S04]  /*712e0*/  LDL.LU R29, [R1+0x3584] ;  /* 0x00358400011d7983 */ /* 0x000ea80000300800 */
[----:B------:R-:W3:Y:S04]  /*712f0*/  LDL.LU R28, [R1+0x3580] ;  /* 0x00358000011c7983 */ /* 0x000ee80000300800 */
[----:B------:R-:W4:Y:S04]  /*71300*/  LDL.LU.64 R20, [R1+0x3578] ;  /* 0x0035780001147983 */ /* 0x000f280000300a00 */
[----:B------:R0:W-:Y:S04]  /*71310*/  STL.64 [R1+0x3438], R18 ;  /* 0x0034381201007387 */ /* 0x0001e80000100a00 */
[----:B------:R-:W-:Y:S04]  /*71320*/  STL.64 [R1+0x3430], R16 ;  /* 0x0034301001007387 */ /* 0x000fe80000100a00 */
[----:B0-----:R-:W3:Y:S01]  /*71330*/  LDL.LU R18, [R1+0x178] ;  /* 0x0001780001127983 */ /* 0x001ee20000300800 */
[----:B----4-:R-:W-:Y:S03]  /*71340*/  HMMA.16816.F32.BF16 R20, R24, R20, R4 ;  /* 0x000000141814723c */ /* 0x010fe60000041804 */
[----:B------:R-:W4:Y:S01]  /*71350*/  LDL.LU.64 R4, [R1+0x3570] ;  /* 0x0035700001047983 */ /* 0x000f220000300a00 */
[----:B------:R-:W-:-:S15]  /*71360*/  IMAD.MOV.U32 R14, RZ, RZ, R2 ;  /* 0x000000ffff0e7224 */ /* 0x000fde00078e0002 */
[----:B------:R-:W-:-:S04]  /*71370*/  NOP ;  /* 0x0000000000007918 */ /* 0x000fc80000000000 */
[----:B------:R-:W-:Y:S04]  /*71380*/  STL.64 [R1+0x3420], R22 ;  /* 0x0034201601007387 */ /* 0x000fe80000100a00 */
[----:B------:R-:W-:Y:S01]  /*71390*/  STL.64 [R1+0x3418], R20 ;  /* 0x0034181401007387 */ /* 0x000fe20000100a00 */
[----:B----4-:R-:W-:Y:S03]  /*713a0*/  HMMA.16816.F32.BF16 R4, R24, R4, R8 ;  /* 0x000000041804723c */ /* 0x010fe60000041808 */
[----:B------:R-:W4:Y:S04]  /*713b0*/  LDL.LU.64 R10, [R1+0x3568] ;  /* 0x00356800010a7983 */ /* 0x000f280000300a00 */
[----:B------:R-:W4:-:S15]  /*713c0*/  LDL.LU.64 R8, [R1+0x3560] ;  /* 0x0035600001087983 */ /* 0x000f1e0000300a00 */
[----:B------:R-:W-:-:S01]  /*713d0*/  NOP ;  /* 0x0000000000007918 */ /* 0x000fc20000000000 */
[----:B------:R0:W-:Y:S01]  /*713e0*/  STL [R1+0x14], R5 ;  /* 0x0000140501007387 */ /* 0x0001e20000100800 */
[----:B------:R-:W-:-:S03]  /*713f0*/  IMAD.MOV.U32 R2, RZ, RZ, R4 ;  /* 0x000000ffff027224 */ /* 0x000fc600078e0004 */
[----:B0-----:R-:W4:Y:S01]  /*71400*/  LDL.LU.64 R4, [R1+0x3558] ;  /* 0x0035580001047983 */ /* 0x001f220000300a00 */
[----:B------:R-:W-:Y:S02]  /*71410*/  IMAD.MOV.U32 R21, RZ, RZ, R6 ;  /* 0x000000ffff157224 */ /* 0x000fe400078e0006 */
[----:B------:R-:W-:Y:S02]  /*71420*/  IMAD.MOV.U32 R20, RZ, RZ, R7 ;  /* 0x000000ffff147224 */ /* 0x000fe400078e0007 */
[----:B----4-:R-:W-:Y:S01]  /*71430*/  HMMA.16816.F32.BF16 R4, R24, R4, R8 ;  /* 0x000000041804723c */ /* 0x010fe20000041808 */
[----:B------:R-:W4:Y:S04]  /*71440*/  LDL.LU.64 R10, [R1+0x3550] ;  /* 0x00355000010a7983 */ /* 0x000f280000300a00 */
[----:B------:R-:W4:-:S15]  /*71450*/  LDL.LU.64 R8, [R1+0x3548] ;  /* 0x0035480001087983 */ /* 0x000f1e0000300a00 */
[----:B------:R-:W-:-:S03]  /*71460*/  NOP ;  /* 0x0000000000007918 */ /* 0x000fc60000000000 */
[----:B------:R0:W-:Y:S04]  /*71470*/  STL.64 [R1+0xb0], R4 ;  /* 0x0000b00401007387 */ /* 0x0001e80000100a00 */
[----:B------:R4:W-:Y:S04]  /*71480*/  STL.64 [R1+0xb8], R6 ;  /* 0x0000b80601007387 */ /* 0x0009e80000100a00 */
[----:B0-----:R-:W4:Y:S02]  /*71490*/  LDL.LU.64 R4, [R1+0x3540] ;  /* 0x0035400001047983 */ /* 0x001f240000300a00 */
[----:B----4-:R-:W-:Y:S02]  /*714a0*/  HMMA.16816.F32.BF16 R4, R24, R4, R8 ;  /* 0x000000041804723c */ /* 0x010fe40000041808 */
[----:B------:R-:W4:Y:S04]  /*714b0*/  LDL.LU.64 R10, [R1+0x3538] ;  /* 0x00353800010a7983 */ /* 0x000f280000300a00 */
[----:B------:R-:W4:-:S15]  /*714c0*/  LDL.LU.64 R8, [R1+0x3530] ;  /* 0x0035300001087983 */ /* 0x000f1e0000300a00 */
[----:B------:R-:W-:-:S02]  /*714d0*/  NOP ;  /* 0x0000000000007918 */ /* 0x000fc40000000000 */
[----:B------:R0:W-:Y:S04]  /*714e0*/  STL.64 [R1+0xd0], R4 ;  /* 0x0000d00401007387 */ /* 0x0001e80000100a00 */
[----:B0-----:R-:W4:Y:S01]  /*714f0*/  LDL.LU.64 R4, [R1+0x3528] ;  /* 0x0035280001047983 */ /* 0x001f220000300a00 */
[----:B------:R-:W-:Y:S02]  /*71500*/  IMAD.MOV.U32 R15, RZ, RZ, R0 ;  /* 0x000000ffff0f7224 */ /* 0x000fe400078e0000 */
[----:B--2---:R-:W-:Y:S02]  /*71510*/  IMAD.MOV.U32 R19, RZ, RZ, R29 ;  /* 0x000000ffff137224 */ /* 0x004fe400078e001d */
[----:B------:R-:W-:Y:S02]  /*71520*/  IMAD.MOV.U32 R29, RZ, RZ, R6 ;  /* 0x000000ffff1d7224 */ /* 0x000fe400078e0006 */
[----:B------:R-:W-:-:S02]  /*71530*/  IMAD.MOV.U32 R0, RZ, RZ, R7 ;  /* 0x000000ffff007224 */ /* 0x000fc400078e0007 */
[----:B----4-:R-:W-:Y:S01]  /*71540*/  HMMA.16816.F32.BF16 R4, R24, R4, R8 ;  /* 0x000000041804723c */ /* 0x010fe20000041808 */
[----:B------:R-:W2:Y:S04]  /*71550*/  LDL.LU.64 R10, [R1+0x3520] ;  /* 0x00352000010a7983 */ /* 0x000ea80000300a00 */
[----:B------:R-:W2:-:S15]  /*71560*/  LDL.LU.64 R8, [R1+0x3518] ;  /* 0x0035180001087983 */ /* 0x000e9e0000300a00 */
[----:B------:R-:W-:-:S03]  /*71570*/  NOP ;  /* 0x0000000000007918 */ /* 0x000fc60000000000 */
[----:B------:R0:W-:Y:S04]  /*71580*/  STL.64 [R1+0x1f0], R4 ;  /* 0x0001f00401007387 */ /* 0x0001e80000100a00 */
[----:B0-----:R-:W2:Y:S01]  /*71590*/  LDL.LU.64 R4, [R1+0x3510] ;  /* 0x0035100001047983 */ /* 0x001ea20000300a00 */
[----:B---3--:R-:W-:Y:S02]  /*715a0*/  IMAD.MOV.U32 R22, RZ, RZ, R28 ;  /* 0x000000ffff167224 */ /* 0x008fe400078e001c */
        /* <DEDUP_REMOVED lines=16> */
[----:B0-----:R-:W3:Y:S01]  /*716b0*/  LDL.LU R27, [R1+0x334] ;  /* 0x00033400011b7983 */ /* 0x001ee20000300800 */
        /* <DEDUP_REMOVED lines=51> */
[----:B------:R-:W2:Y:S04]  /*719f0*/  LDL.LU.64 R18, [R1+0x3438] ;  /* 0x0034380001127983 */ /* 0x000ea80000300a00 */
[----:B------:R-:W2:-:S15]  /*71a00*/  LDL.LU.64 R16, [R1+0x3430] ;  /* 0x0034300001107983 */ /* 0x000e9e0000300a00 */
[----:B------:R-:W-:-:S01]  /*71a10*/  NOP ;  /* 0x0000000000007918 */ /* 0x000fc20000000000 */
[----:B------:R0:W-:Y:S04]  /*71a20*/  STL.64 [R1+0x30], R12 ;  /* 0x0000300c01007387 */ /* 0x0001e80000100a00 */
[----:B------:R1:W-:Y:S01]  /*71a30*/  STL.64 [R1+0x38], R14 ;  /* 0x0000380e01007387 */ /* 0x0003e20000100a00 */
[----:B0-----:R-:W-:-:S03]  /*71a40*/  IMAD.MOV.U32 R12, RZ, RZ, R2 ;  /* 0x000000ffff0c7224 */ /* 0x001fc600078e0002 */
[----:B------:R-:W3:Y:S04]  /*71a50*/  LDL.LU R2, [R1+0x3428] ;  /* 0x0034280001027983 */ /* 0x000ee80000300800 */
[----:B------:R-:W4:Y:S01]  /*71a60*/  LDL.LU R13, [R1+0x14] ;  /* 0x00001400010d7983 */ /* 0x000f220000300800 */
[----:B-1----:R-:W-:Y:S02]  /*71a70*/  IMAD.MOV.U32 R14, RZ, RZ, R21 ;  /* 0x000000ffff0e7224 */ /* 0x002fe400078e0015 */
[----:B------:R-:W-:Y:S01]  /*71a80*/  IMAD.MOV.U32 R15, RZ, RZ, R20 ;  /* 0x000000ffff0f7224 */ /* 0x000fe200078e0014 */
[----:B--2---:R-:W-:Y:S01]  /*71a90*/  HMMA.16816.F32.BF16 R16, R4, R22, R16 ;  /* 0x000000160410723c */ /* 0x004fe20000041810 */
[----:B------:R-:W2:Y:S04]  /*71aa0*/  LDL.LU.64 R22, [R1+0x3420] ;  /* 0x0034200001167983 */ /* 0x000ea80000300a00 */
[----:B------:R-:W2:-:S15]  /*71ab0*/  LDL.LU.64 R20, [R1+0x3418] ;  /* 0x0034180001147983 */ /* 0x000e9e0000300a00 */
[----:B------:R-:W-:-:S03]  /*71ac0*/  NOP ;  /* 0x0000000000007918 */ /* 0x000fc60000000000 */
[----:B------:R-:W-:Y:S04]  /*71ad0*/  STL.64 [R1+0x20], R16 ;  /* 0x0000201001007387 */ /* 0x000fe80000100a00 */
[----:B------:R0:W-:Y:S04]  /*71ae0*/  STL.64 [R1+0x28], R18 ;  /* 0x0000281201007387 */ /* 0x0001e80000100a00 */
[----:B0-----:R-:W2:Y:S01]  /*71af0*/  LDL.LU R18, [R1+0x198] ;  /* 0x0001980001127983 */ /* 0x001ea20000300800 */
[----:B---3--:R-:W-:-:S03]  /*71b00*/  IMAD.MOV.U32 R19, RZ, RZ, R2 ;  /* 0x000000ffff137224 */ /* 0x008fc600078e0002 */
[----:B------:R-:W3:Y:S01]  /*71b10*/  LDL.LU R2, [R1+0x3410] ;  /* 0x0034100001027983 */ /* 0x000ee20000300800 */
[C---:B----4-:R-:W-:Y:S06]  /*71b20*/  HMMA.16816.F32.BF16 R8, R4.reuse, R10, R12 ;  /* 0x0000000a0408723c */ /* 0x050fec000004180c */
[----:B------:R-:W-:Y:S04]  /*71b30*/  STL.64 [R1+0x3408], R6 ;  /* 0x0034080601007387 */ /* 0x000fe80000100a00 */
[----:B------:R-:W0:Y:S01]  /*71b40*/  LDSM.16.MT88.4 R12, [R27+0x41c00] ;  /* 0x041c00001b0c783b */ /* 0x000e220000004200 */
[----:B--2---:R-:W-:-:S15]  /*71b50*/  HMMA.16816.F32.BF16 R16, R4, R18, R20 ;  /* 0x000000120410723c */ /* 0x004fde0000041814 */
[----:B------:R-:W-:-:S08]  /*71b60*/  NOP ;  /* 0x0000000000007918 */ /* 0x000fd00000000000 */
[----:B------:R-:W-:Y:S04]  /*71b70*/  STL.64 [R1], R16 ;  /* 0x0000001001007387 */ /* 0x000fe80000100a00 */
[----:B------:R-:W-:Y:S04]  /*71b80*/  STL.64 [R1+0x8], R18 ;  /* 0x0000081201007387 */ /* 0x000fe80000100a00 */
[----:B------:R-:W-:Y:S04]  /*71b90*/  STL.64 [R1+0x3400], R4 ;  /* 0x0034000401007387 */ /* 0x000fe80000100a00 */
[----:B------:R-:W-:Y:S04]  /*71ba0*/  STL.64 [R1+0x3358], R10 ;  /* 0x0033580a01007387 */ /* 0x000fe80000100a00 */
[----:B------:R-:W-:Y:S04]  /*71bb0*/  STL.64 [R1+0x3350], R8 ;  /* 0x0033500801007387 */ /* 0x000fe80000100a00 */
[----:B---3--:R-:W1:Y:S04]  /*71bc0*/  LDSM.16.M88.4 R8, [R2+UR6+0x180] ;  /* 0x000180060208783b */ /* 0x008e680008000200 */
[----:B------:R-:W2:Y:S04]  /*71bd0*/  LDSM.16.M88.4 R4, [R2+UR6+0x4180] ;  /* 0x004180060204783b */ /* 0x000ea80008000200 */
[----:B------:R-:W-:Y:S04]  /*71be0*/  STL [R1+0x33f0], R27 ;  /* 0x0033f01b01007387 */ /* 0x000fe80000100800 */
[----:B0-----:R2:W-:Y:S04]  /*71bf0*/  STL [R1+0x33cc], R12 ;  /* 0x0033cc0c01007387 */ /* 0x0015e80000100800 */
[----:B------:R0:W-:Y:S04]  /*71c00*/  STL [R1+0x33c8], R13 ;  /* 0x0033c80d01007387 */ /* 0x0001e80000100800 */
[----:B------:R-:W-:Y:S04]  /*71c10*/  STL [R1+0x33c4], R14 ;  /* 0x0033c40e01007387 */ /* 0x000fe80000100800 */
[----:B------:R-:W-:Y:S04]  /*71c20*/  STL [R1+0x33c0], R15 ;  /* 0x0033c00f01007387 */ /* 0x000fe80000100800 */
[----:B-1----:R-:W-:Y:S04]  /*71c30*/  STL.64 [R1+0x1e0], R8 ;  /* 0x0001e00801007387 */ /* 0x002fe80000100a00 */
[----:B------:R-:W-:Y:S01]  /*71c40*/  STL.64 [R1+0x1e8], R10 ;  /* 0x0001e80a01007387 */ /* 0x000fe20000100a00 */
[----:B--2---:R-:W-:-:S03]  /*71c50*/  IMAD.MOV.U32 R12, RZ, RZ, R4 ;  /* 0x000000ffff0c7224 */ /* 0x004fc600078e0004 */
[----:B------:R-:W-:Y:S01]  /*71c60*/  STL.64 [R1+0x1d8], R6 ;  /* 0x0001d80601007387 */ /* 0x000fe20000100a00 */
[----:B0-----:R-:W-:-:S03]  /*71c70*/  IMAD.MOV.U32 R13, RZ, RZ, R5 ;  /* 0x000000ffff0d7224 */ /* 0x001fc600078e0005 */
[----:B------:R-:W-:Y:S04]  /*71c80*/  LDSM.16.M88.4 R8, [R2+UR6+0x8180] ;  /* 0x008180060208783b */ /* 0x000fe80008000200 */
[----:B------:R-:W0:Y:S04]  /*71c90*/  LDSM.16.M88.4 R4, [R2+UR6+0xc180] ;  /* 0x00c180060204783b */ /* 0x000e280008000200 */
[----:B------:R1:W-:Y:S04]  /*71ca0*/  STL [R1+0x33d0], R13 ;  /* 0x0033d00d01007387 */ /* 0x0003e80000100800 */
[----:B0-----:R-:W-:Y:S04]  /*71cb0*/  STL [R1+0x1b4], R5 ;  /* 0x0001b40501007387 */ /* 0x001fe80000100800 */
[----:B------:R-:W-:Y:S04]  /*71cc0*/  STL.64 [R1+0x1c0], R8 ;  /* 0x0001c00801007387 */ /* 0x000fe80000100a00 */
[----:B------:R-:W-:Y:S04]  /*71cd0*/  STL.64 [R1+0x1c8], R10 ;  /* 0x0001c80a01007387 */ /* 0x000fe80000100a00 */
[----:B------:R-:W-:Y:S01]  /*71ce0*/  STL.64 [R1+0x1b8], R6 ;  /* 0x0001b80601007387 */ /* 0x000fe20000100a00 */
[----:B-1----:R-:W-:-:S03]  /*71cf0*/  IMAD.MOV.U32 R13, RZ, RZ, R4 ;  /* 0x000000ffff0d7224 */ /* 0x002fc600078e0004 */
[----:B------:R-:W-:Y:S04]  /*71d00*/  LDSM.16.M88.4 R8, [R2+UR6+0x1c180] ;  /* 0x01c180060208783b */ /* 0x000fe80008000200 */
[----:B------:R-:W0:Y:S02]  /*71d10*/  LDSM.16.M88.4 R4, [R2+UR6+0x10180] ;  /* 0x010180060204783b */ /* 0x000e240008000200 */
[----:B0-----:R-:W-:Y:S02]  /*71d20*/  IMAD.MOV.U32 R14, RZ, RZ, R4 ;  /* 0x000000ffff0e7224 */ /* 0x001fe400078e0004 */
[----:B------:R-:W-:Y:S01]  /*71d30*/  STL.64 [R1+0x1a8], R6 ;  /* 0x0001a80601007387 */ /* 0x000fe20000100a00 */
[----:B------:R-:W-:-:S03]  /*71d40*/  IMAD.MOV.U32 R15, RZ, RZ, R5 ;  /* 0x000000ffff0f7224 */ /* 0x000fc600078e0005 */
        /* <DEDUP_REMOVED lines=9> */
[----:B------:R-:W2:Y:S04]  /*71de0*/  LDL.LU R18, [R1+0x208] ;  /* 0x0002080001127983 */ /* 0x000ea80000300800 */
[----:B------:R-:W-:Y:S04]  /*71df0*/  STL.64 [R1+0x170], R8 ;  /* 0x0001700801007387 */ /* 0x000fe80000100a00 */
[----:B------:R-:W-:Y:S04]  /*71e00*/  STL.64 [R1+0x178], R10 ;  /* 0x0001780a01007387 */ /* 0x000fe80000100a00 */
[----:B------:R-:W-:Y:S04]  /*71e10*/  LDSM.16.M88.4 R12, [R2+UR6+0x2c180] ;  /* 0x02c18006020c783b */ /* 0x000fe80008000200 */
[----:B------:R-:W-:Y:S04]  /*71e20*/  LDSM.16.M88.4 R8, [R2+UR6+0x24180] ;  /* 0x024180060208783b */ /* 0x000fe80008000200 */
[----:B0-----:R-:W-:Y:S04]  /*71e30*/  STL.64 [R1+0x160], R4 ;  /* 0x0001600401007387 */ /* 0x001fe80000100a00 */
[----:B------:R-:W-:Y:S04]  /*71e40*/  STL.64 [R1+0x168], R6 ;  /* 0x0001680601007387 */ /* 0x000fe80000100a00 */
[----:B------:R-:W0:Y:S04]  /*71e50*/  LDSM.16.M88.4 R4, [R2+UR6+0x28180] ;  /* 0x028180060204783b */ /* 0x000e280008000200 */
[----:B------:R-:W2:Y:S04]  /*71e60*/  LDL.LU R19, [R1+0x20c] ;  /* 0x00020c0001137983 */ /* 0x000ea80000300800 */
[----:B------:R-:W3:Y:S04]  /*71e70*/  LDL.LU R22, [R1+0x218] ;  /* 0x0002180001167983 */ /* 0x000ee80000300800 */
[----:B0-----:R-:W-:Y:S04]  /*71e80*/  STL.64 [R1+0x140], R4 ;  /* 0x0001400401007387 */ /* 0x001fe80000100a00 */
[----:B------:R-:W-:Y:S04]  /*71e90*/  STL.64 [R1+0x148], R6 ;  /* 0x0001480601007387 */ /* 0x000fe80000100a00 */
[----:B------:R-:W3:Y:S04]  /*71ea0*/  LDL.LU R23, [R1+0x21c] ;  /* 0x00021c0001177983 */ /* 0x000ee80000300800 */
[----:B------:R-:W0:Y:S01]  /*71eb0*/  LDSM.16.M88.4 R4, [R2+UR6+0x30180] ;  /* 0x030180060204783b */ /* 0x000e220008000200 */
[----:B------:R-:W-:-:S02]  /*71ec0*/  IMAD.MOV.U32 R26, RZ, RZ, R29 ;  /* 0x000000ffff1a7224 */ /* 0x000fc400078e001d */
[----:B------:R-:W-:Y:S01]  /*71ed0*/  IMAD.MOV.U32 R27, RZ, RZ, R0 ;  /* 0x000000ffff1b7224 */ /* 0x000fe200078e0000 */
[----:B---3--:R1:W-:Y:S04]  /*71ee0*/  STL.64 [R1+0x33f8], R22 ;  /* 0x0033f81601007387 */ /* 0x0083e80000100a00 */
[----:B------:R-:W2:Y:S04]  /*71ef0*/  LDL.LU R20, [R1+0xb0] ;  /* 0x0000b00001147983 */ /* 0x000ea80000300800 */
[----:B------:R-:W2:Y:S04]  /*71f00*/  LDL.LU R21, [R1+0xb4] ;  /* 0x0000b40001157983 */ /* 0x000ea80000300800 */
[----:B-1----:R-:W2:Y:S04]  /*71f10*/  LDL.LU R22, [R1+0xb8] ;  /* 0x0000b80001167983 */ /* 0x002ea80000300800 */
[----:B------:R-:W2:Y:S04]  /*71f20*/  LDL.LU R23, [R1+0xbc] ;  /* 0x0000bc0001177983 */ /* 0x000ea80000300800 */
[----:B------:R-:W3:Y:S04]  /*71f30*/  LDL.LU R24, [R1+0xd0] ;  /* 0x0000d00001187983 */ /* 0x000ee80000300800 */
[----:B------:R-:W3:Y:S04]  /*71f40*/  LDL.LU R25, [R1+0xd4] ;  /* 0x0000d40001197983 */ /* 0x000ee80000300800 */
[----:B------:R-:W-:Y:S04]  /*71f50*/  STL.64 [R1+0x130], R12 ;  /* 0x0001300c01007387 */ /* 0x000fe80000100a00 */
[----:B------:R-:W-:Y:S04]  /*71f60*/  STL.64 [R1+0x138], R14 ;  /* 0x0001380e01007387 */ /* 0x000fe80000100a00 */
[----:B0-----:R-:W-:Y:S04]  /*71f70*/  STL.64 [R1+0x120], R4 ;  /* 0x0001200401007387 */ /* 0x001fe80000100a00 */
[----:B------:R0:W-:Y:S04]  /*71f80*/  STL.64 [R1+0x158], R10 ;  /* 0x0001580a01007387 */ /* 0x0001e80000100a00 */
[----:B------:R1:W-:Y:S04]  /*71f90*/  STL.64 [R1+0x3368], R8 ;  /* 0x0033680801007387 */ /* 0x0003e80000100a00 */
[----:B0-----:R-:W4:Y:S04]  /*71fa0*/  LDL.LU R10, [R1+0x258] ;  /* 0x00025800010a7983 */ /* 0x001f280000300800 */
[----:B------:R-:W4:Y:S01]  /*71fb0*/  LDL.LU R11, [R1+0x25c] ;  /* 0x00025c00010b7983 */ /* 0x000f220000300800 */
[----:B------:R-:W-:-:S02]  /*71fc0*/  IMAD.MOV.U32 R29, RZ, RZ, R6 ;  /* 0x000000ffff1d7224 */ /* 0x000fc400078e0006 */
[----:B------:R-:W-:Y:S02]  /*71fd0*/  IMAD.MOV.U32 R0, RZ, RZ, R7 ;  /* 0x000000ffff007224 */ /* 0x000fe400078e0007 */
[----:B------:R-:W0:Y:S04]  /*71fe0*/  LDSM.16.M88.4 R4, [R2+UR6+0x34180] ;  /* 0x034180060204783b */ /* 0x000e280008000200 */
[----:B----4-:R4:W-:Y:S04]  /*71ff0*/  STL.64 [R1+0x33e8], R10 ;  /* 0x0033e80a01007387 */ /* 0x0109e80000100a00 */
[----:B------:R-:W3:Y:S04]  /*72000*/  LDL.LU R14, [R1+0x248] ;  /* 0x00024800010e7983 */ /* 0x000ee80000300800 */
[----:B------:R-:W3:Y:S04]  /*72010*/  LDL.LU R15, [R1+0x24c] ;  /* 0x00024c00010f7983 */ /* 0x000ee80000300800 */
[----:B-1----:R-:W3:Y:S04]  /*72020*/  LDL.LU R8, [R1+0x1f0] ;  /* 0x0001f00001087983 */ /* 0x002ee80000300800 */
[----:B------:R-:W3:Y:S04]  /*72030*/  LDL.LU R9, [R1+0x1f4] ;  /* 0x0001f40001097983 */ /* 0x000ee80000300800 */
[----:B------:R-:W-:Y:S04]  /*72040*/  STL [R1+0x32b8], R0 ;  /* 0x0032b80001007387 */ /* 0x000fe80000100800 */
[----:B------:R-:W-:Y:S04]  /*72050*/  STL [R1+0x32b4], R29 ;  /* 0x0032b41d01007387 */ /* 0x000fe80000100800 */
[----:B0-----:R0:W-:Y:S01]  /*72060*/  STL.64 [R1+0x110], R4 ;  /* 0x0001100401007387 */ /* 0x0011e20000100a00 */
[----:B----4-:R-:W-:-:S02]  /*72070*/  IMAD.MOV.U32 R10, RZ, RZ, R28 ;  /* 0x000000ffff0a7224 */ /* 0x010fc400078e001c */
[----:B------:R-:W-:Y:S02]  /*72080*/  IMAD.MOV.U32 R11, RZ, RZ, R3 ;  /* 0x000000ffff0b7224 */ /* 0x000fe400078e0003 */
[----:B------:R-:W-:Y:S02]  /*72090*/  IMAD.MOV.U32 R28, RZ, RZ, R6 ;  /* 0x000000ffff1c7224 */ /* 0x000fe400078e0006 */
[----:B------:R-:W-:Y:S02]  /*720a0*/  IMAD.MOV.U32 R3, RZ, RZ, R7 ;  /* 0x000000ffff037224 */ /* 0x000fe400078e0007 */
[----:B------:R-:W2:Y:S04]  /*720b0*/  LDL.LU.64 R6, [R1+0x3408] ;  /* 0x0034080001067983 */ /* 0x000ea80000300a00 */
[----:B0-----:R-:W2:Y:S04]  /*720c0*/  LDL.LU.64 R4, [R1+0x3400] ;  /* 0x0034000001047983 */ /* 0x001ea80000300a00 */
[----:B------:R-:W-:Y:S04]  /*720d0*/  STL [R1+0x32ac], R28 ;  /* 0x0032ac1c01007387 */ /* 0x000fe80000100800 */
[----:B------:R-:W-:Y:S01]  /*720e0*/  STL [R1+0x32a8], R3 ;  /* 0x0032a80301007387 */ /* 0x000fe20000100800 */
[----:B--2---:R-:W-:Y:S03]  /*720f0*/  HMMA.16816.F32.BF16 R16, R4, R18, R20 ;  /* 0x000000120410723c */ /* 0x004fe60000041814 */
[----:B------:R-:W0:-:S15]  /*72100*/  LDSM.16.M88.4 R20, [R2+UR6+0x38180] ;  /* 0x038180060214783b */ /* 0x000e1e0008000200 */
[----:B------:R-:W-:-:S05]  /*72110*/  NOP ;  /* 0x0000000000007918 */ /* 0x000fca0000000000 */
[----:B------:R-:W-:Y:S04]  /*72120*/  STL.64 [R1+0x3348], R18 ;  /* 0x0033481201007387 */ /* 0x000fe80000100a00 */
[----:B------:R1:W-:Y:S04]  /*72130*/  STL.64 [R1+0x3340], R16 ;  /* 0x0033401001007387 */ /* 0x0003e80000100a00 */
[----:B-1----:R-:W2:Y:S04]  /*72140*/  LDL.LU R16, [R1+0xc0] ;  /* 0x0000c00001107983 */ /* 0x002ea80000300800 */
[----:B------:R-:W2:Y:S04]  /*72150*/  LDL.LU R17, [R1+0xc4] ;  /* 0x0000c40001117983 */ /* 0x000ea80000300800 */
[----:B------:R-:W2:Y:S04]  /*72160*/  LDL.LU R18, [R1+0xc8] ;  /* 0x0000c80001127983 */ /* 0x000ea80000300800 */
[----:B------:R-:W2:Y:S04]  /*72170*/  LDL.LU R19, [R1+0xcc] ;  /* 0x0000cc0001137983 */ /* 0x000ea80000300800 */
[----:B0-----:R-:W-:Y:S04]  /*72180*/  STL.64 [R1+0x100], R20 ;  /* 0x0001001401007387 */ /* 0x001fe80000100a00 */
[----:B------:R0:W-:Y:S04]  /*72190*/  STL.64 [R1+0x108], R22 ;  /* 0x0001081601007387 */ /* 0x0001e80000100a00 */
[----:B0-----:R-:W3:Y:S02]  /*721a0*/  LDL.LU.64 R22, [R1+0x33f8] ;  /* 0x0033f80001167983 */ /* 0x001ee40000300a00 */
[----:B---3--:R-:W-:Y:S02]  /*721b0*/  HMMA.16816.F32.BF16 R20, R4, R22, R24 ;  /* 0x000000160414723c */ /* 0x008fe40000041818 */
[----:B------:R-:W0:-:S15]  /*721c0*/  LDSM.16.M88.4 R24, [R2+UR6+0x3c180] ;  /* 0x03c180060218783b */ /* 0x000e1e0008000200 */
[----:B------:R-:W-:-:S06]  /*721d0*/  NOP ;  /* 0x0000000000007918 */ /* 0x000fcc0000000000 */
[----:B------:R1:W-:Y:S04]  /*721e0*/  STL.64 [R1+0x3338], R22 ;  /* 0x0033381601007387 */ /* 0x0003e80000100a00 */
[----:B------:R-:W-:Y:S04]  /*721f0*/  STL.64 [R1+0x3330], R20 ;  /* 0x0033301401007387 */ /* 0x000fe80000100a00 */
[----:B-1----:R-:W3:Y:S04]  /*72200*/  LDL.LU R22, [R1+0x268] ;  /* 0x0002680001167983 */ /* 0x002ee80000300800 */
[----:B------:R-:W3:Y:S04]  /*72210*/  LDL.LU R23, [R1+0x26c] ;  /* 0x00026c0001177983 */ /* 0x000ee80000300800 */
[----:B0-----:R-:W-:Y:S04]  /*72220*/  STL.64 [R1+0xf0], R24 ;  /* 0x0000f01801007387 */ /* 0x001fe80000100a00 */
[----:B------:R-:W-:Y:S01]  /*72230*/  STL [R1+0xf8], R26 ;  /* 0x0000f81a01007387 */ /* 0x000fe20000100800 */
[----:B------:R-:W-:-:S03]  /*72240*/  IMAD.MOV.U32 R2, RZ, RZ, R27 ;  /* 0x000000ffff027224 */ /* 0x000fc600078e001b */
[----:B------:R-:W4:Y:S04]  /*72250*/  LDL.LU R27, [R1+0x33f0] ;  /* 0x0033f000011b7983 */ /* 0x000f280000300800 */
[----:B------:R-:W-:Y:S01]  /*72260*/  STL [R1+0x32b0], R2 ;  /* 0x0032b00201007387 */ /* 0x000fe20000100800 */
[C---:B------:R-:W-:Y:S03]  /*72270*/  HMMA.16816.F32.BF16 R12, R4.reuse, R14, R8 ;  /* 0x0000000e040c723c */ /* 0x040fe60000041808 */
[----:B----4-:R-:W0:Y:S04]  /*72280*/  LDSM.16.MT88.4 R24, [R27+0x41e00] ;  /* 0x041e00001b18783b */ /* 0x010e280000004200 */
[----:B0-----:R-:W-:Y:S04]  /*72290*/  STL.64 [R1+0x3290], R26 ;  /* 0x0032901a01007387 */ /* 0x001fe80000100a00 */
[----:B------:R0:W-:Y:S04]  /*722a0*/  STL.64 [R1+0x3288], R24 ;  /* 0x0032881801007387 */ /* 0x0001e80000100a00 */
[----:B0-----:R-:W3:Y:S04]  /*722b0*/  LDL.LU R24, [R1+0xe0] ;  /* 0x0000e00001187983 */ /* 0x001ee80000300800 */
[----:B------:R-:W3:Y:S04]  /*722c0*/  LDL.LU R25, [R1+0xe4] ;  /* 0x0000e40001197983 */ /* 0x000ee80000300800 */
[----:B------:R-:W3:Y:S04]  /*722d0*/  LDL.LU R26, [R1+0xe8] ;  /* 0x0000e800011a7983 */ /* 0x000ee80000300800 */
[----:B------:R-:W3:Y:S04]  /*722e0*/  LDL.LU R27, [R1+0xec] ;  /* 0x0000ec00011b7983 */ /* 0x000ee80000300800 */
[----:B------:R-:W2:Y:S04]  /*722f0*/  LDL.LU.64 R10, [R1+0x33e8] ;  /* 0x0033e800010a7983 */ /* 0x000ea80000300a00 */
[----:B------:R-:W-:Y:S04]  /*72300*/  STL.64 [R1+0xd0], R12 ;  /* 0x0000d00c01007387 */ /* 0x000fe80000100a00 */
[----:B------:R0:W-:Y:S04]  /*72310*/  STL.64 [R1+0xd8], R14 ;  /* 0x0000d80e01007387 */ /* 0x0001e80000100a00 */
[----:B0-----:R-:W4:Y:S04]  /*72320*/  LDL.LU.64 R14, [R1+0x33e0] ;  /* 0x0033e000010e7983 */ /* 0x001f280000300a00 */
[----:B------:R-:W4:Y:S01]  /*72330*/  LDL.LU.64 R12, [R1+0x33d8] ;  /* 0x0033d800010c7983 */ /* 0x000f220000300a00 */
[C---:B---3--:R-:W-:Y:S06]  /*72340*/  HMMA.16816.F32.BF16 R20, R4.reuse, R22, R24 ;  /* 0x000000160414723c */ /* 0x048fec0000041818 */
[----:B--2---:R-:W-:-:S15]  /*72350*/  HMMA.16816.F32.BF16 R4, R4, R10, R16 ;  /* 0x0000000a0404723c */ /* 0x004fde0000041810 */
[----:B------:R-:W-:-:S03]  /*72360*/  NOP ;  /* 0x0000000000007918 */ /* 0x000fc60000000000 */
[----:B------:R-:W-:Y:S02]  /*72370*/  IMAD.MOV.U32 R27, RZ, RZ, R23 ;  /* 0x000000ffff1b7224 */ /* 0x000fe400078e0017 */
[----:B------:R-:W-:Y:S01]  /*72380*/  IMAD.MOV.U32 R26, RZ, RZ, R22 ;  /* 0x000000ffff1a7224 */ /* 0x000fe200078e0016 */
[----:B------:R-:W-:Y:S04]  /*72390*/  STL.64 [R1+0xe0], R20 ;  /* 0x0000e01401007387 */ /* 0x000fe80000100a00 */
[----:B------:R-:W-:Y:S04]  /*723a0*/  STL [R1+0x32d4], R27 ;  /* 0x0032d41b01007387 */ /* 0x000fe80000100800 */
[----:B------:R-:W-:Y:S04]  /*723b0*/  STL [R1+0x32d0], R26 ;  /* 0x0032d01a01007387 */ /* 0x000fe80000100800 */
[----:B------:R-:W2:Y:S04]  /*723c0*/  LDL.LU R8, [R1+0x1e0] ;  /* 0x0001e00001087983 */ /* 0x000ea80000300800 */
[----:B------:R4:W-:Y:S04]  /*723d0*/  STL.64 [R1+0xb0], R4 ;  /* 0x0000b00401007387 */ /* 0x0009e80000100a00 */
[----:B------:R-:W-:Y:S04]  /*723e0*/  STL.64 [R1+0xb8], R6 ;  /* 0x0000b80601007387 */ /* 0x000fe80000100a00 */
[----:B------:R-:W2:Y:S04]  /*723f0*/  LDL.LU R9, [R1+0x1e4] ;  /* 0x0001e40001097983 */ /* 0x000ea80000300800 */
[----:B------:R-:W2:Y:S04]  /*72400*/  LDL.LU R16, [R1+0xa0] ;  /* 0x0000a00001107983 */ /* 0x000ea80000300800 */
[----:B------:R-:W2:Y:S04]  /*72410*/  LDL.LU R17, [R1+0xa4] ;  /* 0x0000a40001117983 */ /* 0x000ea80000300800 */
[----:B------:R-:W2:Y:S04]  /*72420*/  LDL.LU R18, [R1+0xa8] ;  /* 0x0000a80001127983 */ /* 0x000ea80000300800 */
[----:B------:R-:W2:Y:S01]  /*72430*/  LDL.LU R19, [R1+0xac] ;  /* 0x0000ac0001137983 */ /* 0x000ea20000300800 */
[----:B----4-:R-:W-:-:S03]  /*72440*/  IMAD.MOV.U32 R4, RZ, RZ, R13 ;  /* 0x000000ffff047224 */ /* 0x010fc600078e000d */
[----:B------:R-:W3:Y:S04]  /*72450*/  LDL.LU R13, [R1+0x33d0] ;  /* 0x0033d000010d7983 */ /* 0x000ee80000300800 */
[----:B------:R-:W4:Y:S04]  /*72460*/  LDL.LU R5, [R1+0x1b4] ;  /* 0x0001b40001057983 */ /* 0x000f280000300800 */
[----:B----4-:R0:W-:Y:S04]  /*72470*/  STL.64 [R1+0x3390], R4 ;  /* 0x0033900401007387 */ /* 0x0101e80000100a00 */
[----:B0-----:R-:W4:Y:S04]  /*72480*/  LDL.LU R4, [R1+0x1c0] ;  /* 0x0001c00001047983 */ /* 0x001f280000300800 */
[----:B------:R-:W4:Y:S01]  /*72490*/  LDL.LU R5, [R1+0x1c4] ;  /* 0x0001c40001057983 */ /* 0x000f220000300800 */
[----:B------:R-:W-:-:S02]  /*724a0*/  IMAD.MOV.U32 R20, RZ, RZ, R14 ;  /* 0x000000ffff147224 */ /* 0x000fc400078e000e */
[----:B------:R-:W-:Y:S01]  /*724b0*/  IMAD.MOV.U32 R21, RZ, RZ, R15 ;  /* 0x000000ffff157224 */ /* 0x000fe200078e000f */
[----:B----4-:R0:W-:Y:S02]  /*724c0*/  STL.64 [R1+0x33a8], R4 ;  /* 0x0033a80401007387 */ /* 0x0101e40000100a00 */
[----:B0-----:R-:W-:Y:S02]  /*724d0*/  IMAD.MOV.U32 R4, RZ, RZ, R12 ;  /* 0x000000ffff047224 */ /* 0x001fe400078e000c */
[----:B---3--:R-:W-:Y:S01]  /*724e0*/  IMAD.MOV.U32 R5, RZ, RZ, R13 ;  /* 0x000000ffff057224 */ /* 0x008fe200078e000d */
[----:B------:R-:W2:Y:S04]  /*724f0*/  LDL.LU R12, [R1+0x33cc] ;  /* 0x0033cc00010c7983 */ /* 0x000ea80000300800 */
[----:B------:R-:W2:Y:S04]  /*72500*/  LDL.LU R13, [R1+0x33c8] ;  /* 0x0033c800010d7983 */ /* 0x000ea80000300800 */
[----:B------:R-:W2:Y:S04]  /*72510*/  LDL.LU R14, [R1+0x33c4] ;  /* 0x0033c400010e7983 */ /* 0x000ea80000300800 */
[----:B------:R-:W2:Y:S04]  /*72520*/  LDL.LU R15, [R1+0x33c0] ;  /* 0x0033c000010f7983 */ /* 0x000ea80000300800 */
[----:B------:R0:W-:Y:S04]  /*72530*/  STL.64 [R1+0x3388], R20 ;  /* 0x0033881401007387 */ /* 0x0001e80000100a00 */
[----:B0-----:R-:W3:Y:S04]  /*72540*/  LDL.LU R20, [R1+0x70] ;  /* 0x0000700001147983 */ /* 0x001ee80000300800 */
[----:B------:R-:W3:Y:S04]  /*72550*/  LDL.LU R21, [R1+0x74] ;  /* 0x0000740001157983 */ /* 0x000ee80000300800 */
[----:B------:R-:W4:Y:S04]  /*72560*/  LDL.LU R22, [R1+0x78] ;  /* 0x0000780001167983 */ /* 0x000f280000300800 */
[----:B------:R-:W4:Y:S04]  /*72570*/  LDL.LU R23, [R1+0x7c] ;  /* 0x00007c0001177983 */ /* 0x000f280000300800 */
[----:B----4-:R-:W-:Y:S04]  /*72580*/  STL.64 [R1+0x33a0], R22 ;  /* 0x0033a01601007387 */ /* 0x010fe80000100a00 */
        /* <DEDUP_REMOVED lines=16> */
[----:B------:R0:W-:Y:S01]  /*72690*/  STL [R1+0xa0], R8 ;  /* 0x0000a00801007387 */ /* 0x0001e20000100800 */
[----:B------:R-:W-:-:S02]  /*726a0*/  IMAD.MOV.U32 R2, RZ, RZ, R9 ;  /* 0x000000ffff027224 */ /* 0x000fc400078e0009 */
[----:B------:R-:W-:Y:S02]  /*726b0*/  IMAD.MOV.U32 R3, RZ, RZ, R11 ;  /* 0x000000ffff037224 */ /* 0x000fe400078e000b */
[----:B------:R-:W-:Y:S01]  /*726c0*/  IMAD.MOV.U32 R28, RZ, RZ, R10 ;  /* 0x000000ffff1c7224 */ /* 0x000fe200078e000a */
[----:B0-----:R-:W4:Y:S04]  /*726d0*/  LDL.LU R8, [R1+0x190] ;  /* 0x0001900001087983 */ /* 0x001f280000300800 */
[----:B------:R-:W4:Y:S04]  /*726e0*/  LDL.LU R9, [R1+0x194] ;  /* 0x0001940001097983 */ /* 0x000f280000300800 */
[----:B------:R-:W4:Y:S04]  /*726f0*/  LDL.LU R16, [R1+0x50] ;  /* 0x0000500001107983 */ /* 0x000f280000300800 */
[----:B------:R-:W4:Y:S04]  /*72700*/  LDL.LU R17, [R1+0x54] ;  /* 0x0000540001117983 */ /* 0x000f280000300800 */
[----:B------:R-:W4:Y:S04]  /*72710*/  LDL.LU R18, [R1+0x58] ;  /* 0x0000580001127983 */ /* 0x000f280000300800 */
[----:B------:R-:W4:Y:S04]  /*72720*/  LDL.LU R19, [R1+0x5c] ;  /* 0x00005c0001137983 */ /* 0x000f280000300800 */
        /* <DEDUP_REMOVED lines=8> */
[----:B0-----:R-:W2:Y:S01]  /*727b0*/  LDL.LU.64 R4, [R1+0x33a8] ;  /* 0x0033a80001047983 */ /* 0x001ea20000300a00 */
[----:B------:R-:W-:Y:S02]  /*727c0*/  IMAD.MOV.U32 R0, RZ, RZ, R6 ;  /* 0x000000ffff007224 */ /* 0x000fe400078e0006 */
[----:B------:R-:W-:-:S05]  /*727d0*/  IMAD.MOV.U32 R29, RZ, RZ, R7 ;  /* 0x000000ffff1d7224 */ /* 0x000fca00078e0007 */
[----:B------:R-:W-:Y:S04]  /*727e0*/  STL [R1+0x32cc], R29 ;  /* 0x0032cc1d01007387 */ /* 0x000fe80000100800 */
[----:B------:R-:W-:Y:S01]  /*727f0*/  STL [R1+0x32c8], R0 ;  /* 0x0032c80001007387 */ /* 0x000fe20000100800 */
[----:B--2---:R-:W-:Y:S03]  /*72800*/  HMMA.16816.F32.BF16 R4, R12, R4, R20 ;  /* 0x000000040c04723c */ /* 0x004fe60000041814 */
[----:B------:R-:W2:Y:S04]  /*72810*/  LDL.LU.64 R22, [R1+0x33a0] ;  /* 0x0033a00001167983 */ /* 0x000ea80000300a00 */
[----:B------:R-:W2:-:S15]  /*72820*/  LDL.LU.64 R20, [R1+0x3398] ;  /* 0x0033980001147983 */ /* 0x000e9e0000300a00 */
[----:B------:R-:W-:-:S01]  /*72830*/  NOP ;  /* 0x0000000000007918 */ /* 0x000fc20000000000 */
[----:B------:R0:W-:Y:S01]  /*72840*/  STL [R1+0x80], R4 ;  /* 0x0000800401007387 */ /* 0x0001e20000100800 */
[----:B------:R-:W-:-:S03]  /*72850*/  IMAD.MOV.U32 R3, RZ, RZ, R5 ;  /* 0x000000ffff037224 */ /* 0x000fc600078e0005 */
[----:B0-----:R-:W2:Y:S01]  /*72860*/  LDL.LU.64 R4, [R1+0x3390] ;  /* 0x0033900001047983 */ /* 0x001ea20000300a00 */
[----:B------:R-:W-:Y:S02]  /*72870*/  IMAD.MOV.U32 R2, RZ, RZ, R7 ;  /* 0x000000ffff027224 */ /* 0x000fe400078e0007 */
[----:B------:R-:W-:-:S03]  /*72880*/  IMAD.MOV.U32 R28, RZ, RZ, R6 ;  /* 0x000000ffff1c7224 */ /* 0x000fc600078e0006 */
[----:B------:R0:W-:Y:S04]  /*72890*/  STL [R1+0x32e0], R2 ;  /* 0x0032e00201007387 */ /* 0x0001e80000100800 */
[----:B------:R-:W-:Y:S04]  /*728a0*/  STL [R1+0x32dc], R28 ;  /* 0x0032dc1c01007387 */ /* 0x000fe80000100800 */
[----:B------:R-:W-:Y:S01]  /*728b0*/  STL [R1+0x32d8], R3 ;  /* 0x0032d80301007387 */ /* 0x000fe20000100800 */
[C---:B--2---:R-:W-:Y:S03]  /*728c0*/  HMMA.16816.F32.BF16 R4, R12.reuse, R4, R20 ;  /* 0x000000040c04723c */ /* 0x044fe60000041814 */
[----:B------:R-:W3:Y:S03]  /*728d0*/  LDL.LU.64 R20, [R1+0x3388] ;  /* 0x0033880001147983 */ /* 0x000ee60000300a00 */
[----:B----4-:R-:W-:-:S15]  /*728e0*/  HMMA.16816.F32.BF16 R8, R12, R8, R16 ;  /* 0x000000080c08723c */ /* 0x010fde0000041810 */
[----:B------:R-:W-:-:S02]  /*728f0*/  NOP ;  /* 0x0000000000007918 */ /* 0x000fc40000000000 */
[----:B------:R-:W-:Y:S01]  /*72900*/  STL.64 [R1+0x70], R4 ;  /* 0x0000700401007387 */ /* 0x000fe20000100a00 */
[----:B------:R-:W-:Y:S02]  /*72910*/  IMAD.MOV.U32 R29, RZ, RZ, R6 ;  /* 0x000000ffff1d7224 */ /* 0x000fe400078e0006 */
[----:B------:R-:W-:-:S05]  /*72920*/  IMAD.MOV.U32 R0, RZ, RZ, R7 ;  /* 0x000000ffff007224 */ /* 0x000fca00078e0007 */
[----:B------:R-:W-:Y:S04]  /*72930*/  STL [R1+0x32e8], R0 ;  /* 0x0032e80001007387 */ /* 0x000fe80000100800 */
[----:B------:R1:W-:Y:S01]  /*72940*/  STL [R1+0x32e4], R29 ;  /* 0x0032e41d01007387 */ /* 0x0003e20000100800 */
[----:B0-----:R-:W-:Y:S02]  /*72950*/  IMAD.MOV.U32 R2, RZ, RZ, R9 ;  /* 0x000000ffff027224 */ /* 0x001fe400078e0009 */
[----:B-1----:R-:W-:Y:S01]  /*72960*/  IMAD.MOV.U32 R29, RZ, RZ, R8 ;  /* 0x000000ffff1d7224 */ /* 0x002fe200078e0008 */
[----:B---3--:R-:W-:Y:S01]  /*72970*/  HMMA.16816.F32.BF16 R4, R12, R20, R24 ;  /* 0x000000140c04723c */ /* 0x008fe20000041818 */
[----:B------:R-:W2:Y:S04]  /*72980*/  LDL.LU R20, [R1+0x180] ;  /* 0x0001800001147983 */ /* 0x000ea80000300800 */
[----:B------:R-:W2:-:S15]  /*72990*/  LDL.LU R21, [R1+0x184] ;  /* 0x0001840001157983 */ /* 0x000e9e0000300800 */
[----:B------:R-:W-:-:S04]  /*729a0*/  NOP ;  /* 0x0000000000007918 */ /* 0x000fc80000000000 */
[----:B------:R-:W-:Y:S02]  /*729b0*/  IMAD.MOV.U32 R27, RZ, RZ, R4 ;  /* 0x000000ffff1b7224 */ /* 0x000fe400078e0004 */
[----:B------:R-:W-:Y:S02]  /*729c0*/  IMAD.MOV.U32 R24, RZ, RZ, R7 ;  /* 0x000000ffff187224 */ /* 0x000fe400078e0007 */
[----:B------:R-:W-:Y:S02]  /*729d0*/  IMAD.MOV.U32 R26, RZ, RZ, R5 ;  /* 0x000000ffff1a7224 */ /* 0x000fe400078e0005 */
[----:B------:R-:W-:Y:S01]  /*729e0*/  IMAD.MOV.U32 R25, RZ, RZ, R6 ;  /* 0x000000ffff197224 */ /* 0x000fe200078e0006 */
[----:B------:R-:W2:Y:S04]  /*729f0*/  LDL.LU R4, [R1+0x40] ;  /* 0x0000400001047983 */ /* 0x000ea80000300800 */
[----:B------:R-:W2:Y:S04]  /*72a00*/  LDL.LU R5, [R1+0x44] ;  /* 0x0000440001057983 */ /* 0x000ea80000300800 */
[----:B------:R-:W2:Y:S04]  /*72a10*/  LDL.LU R6, [R1+0x48] ;  /* 0x0000480001067983 */ /* 0x000ea80000300800 */
[----:B------:R-:W2:Y:S04]  /*72a20*/  LDL.LU R7, [R1+0x4c] ;  /* 0x00004c0001077983 */ /* 0x000ea80000300800 */
[----:B------:R-:W-:Y:S04]  /*72a30*/  STL [R1+0x32f8], R24 ;  /* 0x0032f81801007387 */ /* 0x000fe80000100800 */
[----:B------:R-:W-:Y:S04]  /*72a40*/  STL [R1+0x32f4], R25 ;  /* 0x0032f41901007387 */ /* 0x000fe80000100800 */
[----:B------:R-:W-:Y:S04]  /*72a50*/  STL [R1+0x32f0], R26 ;  /* 0x0032f01a01007387 */ /* 0x000fe80000100800 */
[----:B------:R-:W-:Y:S04]  /*72a60*/  STL [R1+0x32ec], R27 ;  /* 0x0032ec1b01007387 */ /* 0x000fe80000100800 */
[----:B------:R-:W3:Y:S04]  /*72a70*/  LDL.LU R16, [R1+0x140] ;  /* 0x0001400001107983 */ /* 0x000ee80000300800 */
[----:B------:R-:W3:Y:S04]  /*72a80*/  LDL.LU R17, [R1+0x144] ;  /* 0x0001440001117983 */ /* 0x000ee80000300800 */
[----:B------:R-:W4:Y:S04]  /*72a90*/  LDL.LU R8, [R1+0x160] ;  /* 0x0001600001087983 */ /* 0x000f280000300800 */
[----:B------:R-:W4:Y:S01]  /*72aa0*/  LDL.LU R9, [R1+0x164] ;  /* 0x0001640001097983 */ /* 0x000f220000300800 */
[----:B------:R-:W-:-:S02]  /*72ab0*/  IMAD.MOV.U32 R28, RZ, RZ, R10 ;  /* 0x000000ffff1c7224 */ /* 0x000fc400078e000a */
[----:B------:R-:W-:Y:S01]  /*72ac0*/  IMAD.MOV.U32 R3, RZ, RZ, R11 ;  /* 0x000000ffff037224 */ /* 0x000fe200078e000b */
[----:B----4-:R0:W-:Y:S04]  /*72ad0*/  STL.64 [R1+0x3380], R8 ;  /* 0x0033800801007387 */ /* 0x0101e80000100a00 */
[----:B0-----:R-:W4:Y:S04]  /*72ae0*/  LDL.LU R8, [R1+0x30] ;  /* 0x0000300001087983 */ /* 0x001f280000300800 */
[----:B------:R-:W4:Y:S04]  /*72af0*/  LDL.LU R9, [R1+0x34] ;  /* 0x0000340001097983 */ /* 0x000f280000300800 */
[----:B------:R-:W4:Y:S04]  /*72b00*/  LDL.LU R10, [R1+0x38] ;  /* 0x00003800010a7983 */ /* 0x000f280000300800 */
[----:B------:R-:W4:Y:S04]  /*72b10*/  LDL.LU R11, [R1+0x3c] ;  /* 0x00003c00010b7983 */ /* 0x000f280000300800 */
[----:B---3--:R0:W-:Y:S04]  /*72b20*/  STL.64 [R1+0x3360], R16 ;  /* 0x0033601001007387 */ /* 0x0081e80000100a00 */
[----:B0-----:R-:W3:Y:S04]  /*72b30*/  LDL.LU R16, [R1] ;  /* 0x0000000001107983 */ /* 0x001ee80000300800 */
[----:B------:R-:W3:Y:S04]  /*72b40*/  LDL.LU R17, [R1+0x4] ;  /* 0x0000040001117983 */ /* 0x000ee80000300800 */
[----:B------:R-:W4:Y:S04]  /*72b50*/  LDL.LU R18, [R1+0x8] ;  /* 0x0000080001127983 */ /* 0x000f280000300800 */
[----:B------:R-:W4:Y:S01]  /*72b60*/  LDL.LU R19, [R1+0xc] ;  /* 0x00000c0001137983 */ /* 0x000f220000300800 */
[----:B--2---:R-:W-:-:S15]  /*72b70*/  HMMA.16816.F32.BF16 R4, R12, R20, R4 ;  /* 0x000000140c04723c */ /* 0x004fde0000041804 */
[----:B------:R-:W-:-:S09]  /*72b80*/  NOP ;  /* 0x0000000000007918 */ /* 0x000fd20000000000 */
[----:B------:R-:W-:Y:S02]  /*72b90*/  IMAD.MOV.U32 R25, RZ, RZ, R4 ;  /* 0x000000ffff197224 */ /* 0x000fe400078e0004 */
[----:B------:R-:W-:Y:S01]  /*72ba0*/  IMAD.MOV.U32 R26, RZ, RZ, R5 ;  /* 0x000000ffff1a7224 */ /* 0x000fe200078e0005 */
[----:B----4-:R-:W-:Y:S04]  /*72bb0*/  STL.64 [R1+0x3378], R18 ;  /* 0x0033781201007387 */ /* 0x010fe80000100a00 */
[----:B---3--:R0:W-:Y:S04]  /*72bc0*/  STL.64 [R1+0x3370], R16 ;  /* 0x0033701001007387 */ /* 0x0081e80000100a00 */
[----:B0-----:R-:W2:Y:S04]  /*72bd0*/  LDL.LU R16, [R1+0x20] ;  /* 0x0000200001107983 */ /* 0x001ea80000300800 */
        /* <DEDUP_REMOVED lines=8> */
[----:B------:R-:W3:Y:S01]  /*72c60*/  LDL.LU R5, [R1+0x114] ;  /* 0x0001140001057983 */ /* 0x000ee20000300800 */
[----:B------:R-:W-:-:S03]  /*72c70*/  IMAD.MOV.U32 R0, RZ, RZ, R7 ;  /* 0x000000ffff007224 */ /* 0x000fc600078e0007 */
[----:B------:R-:W4:Y:S01]  /*72c80*/  LDL.LU R20, [R1+0x130] ;  /* 0x0001300001147983 */ /* 0x000f220000300800 */
[----:B------:R-:W-:-:S03]  /*72c90*/  IMAD.MOV.U32 R27, RZ, RZ, R6 ;  /* 0x000000ffff1b7224 */ /* 0x000fc600078e0006 */
[----:B------:R-:W4:Y:S04]  /*72ca0*/  LDL.LU R21, [R1+0x134] ;  /* 0x0001340001157983 */ /* 0x000f280000300800 */
[----:B---3--:R0:W-:Y:S04]  /*72cb0*/  STL.64 [R1+0x3328], R4 ;  /* 0x0033280401007387 */ /* 0x0081e80000100a00 */
[----:B0-----:R-:W3:Y:S04]  /*72cc0*/  LDL.LU R4, [R1+0x120] ;  /* 0x0001200001047983 */ /* 0x001ee80000300800 */
[----:B------:R-:W3:Y:S04]  /*72cd0*/  LDL.LU R5, [R1+0x124] ;  /* 0x0001240001057983 */ /* 0x000ee80000300800 */
[----:B------:R-:W-:Y:S04]  /*72ce0*/  STL [R1+0x3318], R0 ;  /* 0x0033180001007387 */ /* 0x000fe80000100800 */
[----:B------:R-:W-:Y:S04]  /*72cf0*/  STL [R1+0x3314], R27 ;  /* 0x0033141b01007387 */ /* 0x000fe80000100800 */
[----:B------:R-:W-:Y:S04]  /*72d00*/  STL [R1+0x3310], R26 ;  /* 0x0033101a01007387 */ /* 0x000fe80000100800 */
[----:B------:R0:W-:Y:S04]  /*72d10*/  STL [R1+0x330c], R25 ;  /* 0x00330c1901007387 */ /* 0x0001e80000100800 */
[----:B------:R-:W2:Y:S04]  /*72d20*/  LDL.LU R24, [R1+0x170] ;  /* 0x0001700001187983 */ /* 0x000ea80000300800 */
[----:B0-----:R-:W2:Y:S02]  /*72d30*/  LDL.LU R25, [R1+0x174] ;  /* 0x0001740001197983 */ /* 0x001ea40000300800 */
[----:B--2---:R-:W-:Y:S02]  /*72d40*/  HMMA.16816.F32.BF16 R24, R12, R24, R8 ;  /* 0x000000180c18723c */ /* 0x004fe40000041808 */
[----:B------:R-:W2:-:S15]  /*72d50*/  LDL.LU.64 R8, [R1+0x3380] ;  /* 0x0033800001087983 */ /* 0x000e9e0000300a00 */
[----:B------:R-:W-:-:S07]  /*72d60*/  NOP ;  /* 0x0000000000007918 */ /* 0x000fce0000000000 */
[----:B------:R-:W-:Y:S02]  /*72d70*/  IMAD.MOV.U32 R29, RZ, RZ, R26 ;  /* 0x000000ffff1d7224 */ /* 0x000fe400078e001a */
[----:B------:R-:W-:Y:S02]  /*72d80*/  IMAD.MOV.U32 R2, RZ, RZ, R25 ;  /* 0x000000ffff027224 */ /* 0x000fe400078e0019 */
[----:B------:R-:W-:Y:S01]  /*72d90*/  IMAD.MOV.U32 R28, RZ, RZ, R24 ;  /* 0x000000ffff1c7224 */ /* 0x000fe200078e0018 */
[----:B------:R-:W-:Y:S04]  /*72da0*/  STL [R1+0x3324], R29 ;  /* 0x0033241d01007387 */ /* 0x000fe80000100800 */
[----:B------:R-:W-:Y:S04]  /*72db0*/  STL [R1+0x3320], R2 ;  /* 0x0033200201007387 */ /* 0x000fe80000100800 */
[----:B------:R0:W-:Y:S01]  /*72dc0*/  STL [R1+0x331c], R28 ;  /* 0x00331c1c01007387 */ /* 0x0001e20000100800 */
[----:B------:R-:W-:Y:S01]  /*72dd0*/  IMAD.MOV.U32 R24, RZ, RZ, R27 ;  /* 0x000000ffff187224 */ /* 0x000fe200078e001b */
[----:B--2---:R-:W-:Y:S02]  /*72de0*/  HMMA.16816.F32.BF16 R8, R12, R8, R16 ;  /* 0x000000080c08723c */ /* 0x004fe40000041810 */
[----:B------:R-:W2:Y:S04]  /*72df0*/  LDL.LU.64 R18, [R1+0x3378] ;  /* 0x0033780001127983 */ /* 0x000ea80000300a00 */
[----:B------:R-:W2:-:S15]  /*72e00*/  LDL.LU.64 R16, [R1+0x3370] ;  /* 0x0033700001107983 */ /* 0x000e9e0000300a00 */
[----:B------:R-:W-:-:S03]  /*72e10*/  NOP ;  /* 0x0000000000007918 */ /* 0x000fc60000000000 */
[----:B------:R-:W-:Y:S02]  /*72e20*/  IMAD.MOV.U32 R27, RZ, RZ, R8 ;  /* 0x000000ffff1b7224 */ /* 0x000fe400078e0008 */
[----:B------:R-:W-:Y:S02]  /*72e30*/  IMAD.MOV.U32 R26, RZ, RZ, R9 ;  /* 0x000000ffff1a7224 */ /* 0x000fe400078e0009 */
[----:B------:R-:W2:Y:S01]  /*72e40*/  LDL.LU.64 R8, [R1+0x3368] ;  /* 0x0033680001087983 */ /* 0x000ea20000300a00 */
[----:B------:R-:W-:Y:S02]  /*72e50*/  IMAD.MOV.U32 R25, RZ, RZ, R10 ;  /* 0x000000ffff197224 */ /* 0x000fe400078e000a */
[----:B------:R-:W-:Y:S02]  /*72e60*/  IMAD.MOV.U32 R3, RZ, RZ, R11 ;  /* 0x000000ffff037224 */ /* 0x000fe400078e000b */
[----:B--2---:R-:W-:Y:S01]  /*72e70*/  HMMA.16816.F32.BF16 R8, R12, R8, R16 ;  /* 0x000000080c08723c */ /* 0x004fe20000041810 */
[----:B------:R-:W2:-:S15]  /*72e80*/  LDL.LU.64 R16, [R1+0x3360] ;  /* 0x0033600001107983 */ /* 0x000e9e0000300a00 */
[----:B------:R-:W-:-:S08]  /*72e90*/  NOP ;  /* 0x0000000000007918 */ /* 0x000fd00000000000 */
[----:B0-----:R-:W-:Y:S02]  /*72ea0*/  IMAD.MOV.U32 R28, RZ, RZ, R10 ;  /* 0x000000ffff1c7224 */ /* 0x001fe400078e000a */
[----:B------:R-:W-:Y:S02]  /*72eb0*/  IMAD.MOV.U32 R0, RZ, RZ, R11 ;  /* 0x000000ffff007224 */ /* 0x000fe400078e000b */
[----:B------:R-:W-:Y:S02]  /*72ec0*/  IMAD.MOV.U32 R29, RZ, RZ, R8 ;  /* 0x000000ffff1d7224 */ /* 0x000fe400078e0008 */
[----:B------:R-:W-:Y:S01]  /*72ed0*/  IMAD.MOV.U32 R2, RZ, RZ, R9 ;  /* 0x000000ffff027224 */ /* 0x000fe200078e0009 */
[----:B------:R-:W2:Y:S04]  /*72ee0*/  LDL.LU.64 R10, [R1+0x3358] ;  /* 0x00335800010a7983 */ /* 0x000ea80000300a00 */
[----:B------:R-:W2:Y:S02]  /*72ef0*/  LDL.LU.64 R8, [R1+0x3350] ;  /* 0x0033500001087983 */ /* 0x000ea40000300a00 */
        /* <DEDUP_REMOVED lines=8> */
[----:B------:R-:W3:Y:S01]  /*72f80*/  LDL.LU.64 R22, [R1+0x3338] ;  /* 0x0033380001167983 */ /* 0x000ee20000300a00 */
[----:B----4-:R-:W-:Y:S03]  /*72f90*/  HMMA.16816.F32.BF16 R16, R12, R20, R16 ;  /* 0x000000140c10723c */ /* 0x010fe60000041810 */
[----:B------:R-:W3:-:S15]  /*72fa0*/  LDL.LU.64 R20, [R1+0x3330] ;  /* 0x0033300001147983 */ /* 0x000ede0000300a00 */
[----:B------:R-:W-:-:S05]  /*72fb0*/  NOP ;  /* 0x0000000000007918 */ /* 0x000fca0000000000 */
[----:B------:R0:W-:Y:S04]  /*72fc0*/  STL.64 [R1+0x3188], R18 ;  /* 0x0031881201007387 */ /* 0x0001e80000100a00 */
[----:B------:R1:W-:Y:S04]  /*72fd0*/  STL.64 [R1+0x3180], R16 ;  /* 0x0031801001007387 */ /* 0x0003e80000100a00 */
[----:B0-----:R-:W2:Y:S04]  /*72fe0*/  LDL.LU R18, [R1+0x148] ;  /* 0x0001480001127983 */ /* 0x001ea80000300800 */
[----:B------:R-:W2:Y:S01]  /*72ff0*/  LDL.LU R19, [R1+0x14c] ;  /* 0x00014c0001137983 */ /* 0x000ea20000300800 */
[C---:B---3--:R-:W-:Y:S03]  /*73000*/  HMMA.16816.F32.BF16 R20, R12.reuse, R4, R20 ;  /* 0x000000040c14723c */ /* 0x048fe60000041814 */
[----:B--2---:R0:W-:Y:S04]  /*73010*/  STL.64 [R1+0x3198], R18 ;  /* 0x0031981201007387 */ /* 0x0041e80000100a00 */
[----:B-1----:R-:W2:Y:S04]  /*73020*/  LDL.LU R16, [R1+0xd0] ;  /* 0x0000d00001107983 */ /* 0x002ea80000300800 */
[----:B------:R-:W2:Y:S04]  /*73030*/  LDL.LU R17, [R1+0xd4] ;  /* 0x0000d40001117983 */ /* 0x000ea80000300800 */
[----:B0-----:R-:W2:Y:S04]  /*73040*/  LDL.LU R18, [R1+0xd8] ;  /* 0x0000d80001127983 */ /* 0x001ea80000300800 */
[----:B------:R-:W2:Y:S04]  /*73050*/  LDL.LU R19, [R1+0xdc] ;  /* 0x0000dc0001137983 */ /* 0x000ea80000300800 */
[----:B------:R-:W2:Y:S04]  /*73060*/  LDL.LU.64 R4, [R1+0x3328] ;  /* 0x0033280001047983 */ /* 0x000ea80000300a00 */
[----:B------:R0:W-:Y:S04]  /*73070*/  STL.64 [R1+0x3178], R22 ;  /* 0x0031781601007387 */ /* 0x0001e80000100a00 */
[----:B------:R-:W-:Y:S04]  /*73080*/  STL.64 [R1+0x3170], R20 ;  /* 0x0031701401007387 */ /* 0x000fe80000100a00 */
[----:B0-----:R-:W3:Y:S04]  /*73090*/  LDL.LU R22, [R1+0x138] ;  /* 0x0001380001167983 */ /* 0x001ee80000300800 */
[----:B------:R-:W3:Y:S01]  /*730a0*/  LDL.LU R23, [R1+0x13c] ;  /* 0x00013c0001177983 */ /* 0x000ee20000300800 */
[----:B--2---:R-:W-:Y:S03]  /*730b0*/  HMMA.16816.F32.BF16 R4, R12, R4, R16 ;  /* 0x000000040c04723c */ /* 0x004fe60000041810 */
[----:B------:R-:W2:Y:S04]  /*730c0*/  LDL.LU R18, [R1+0x158] ;  /* 0x0001580001127983 */ /* 0x000ea80000300800 */
[----:B------:R-:W2:Y:S04]  /*730d0*/  LDL.LU R19, [R1+0x15c] ;  /* 0x00015c0001137983 */ /* 0x000ea80000300800 */
[----:B--2---:R0:W-:Y:S04]  /*730e0*/  STL.64 [R1+0x31b0], R18 ;  /* 0x0031b01201007387 */ /* 0x0041e80000100a00 */
[----:B---3--:R1:W-:Y:S04]  /*730f0*/  STL.64 [R1+0x3190], R22 ;  /* 0x0031901601007387 */ /* 0x0083e80000100a00 */
[----:B0-----:R-:W2:Y:S04]  /*73100*/  LDL.LU R18, [R1+0x168] ;  /* 0x0001680001127983 */ /* 0x001ea80000300800 */
[----:B------:R-:W2:Y:S01]  /*73110*/  LDL.LU R19, [R1+0x16c] ;  /* 0x00016c0001137983 */ /* 0x000ea20000300800 */
[----:B-1----:R-:W-:-:S02]  /*73120*/  IMAD.MOV.U32 R22, RZ, RZ, R9 ;  /* 0x000000ffff167224 */ /* 0x002fc400078e0009 */
[----:B------:R-:W-:Y:S02]  /*73130*/  IMAD.MOV.U32 R23, RZ, RZ, R8 ;  /* 0x000000ffff177224 */ /* 0x000fe400078e0008 */
[----:B------:R-:W-:Y:S02]  /*73140*/  IMAD.MOV.U32 R20, RZ, RZ, R11 ;  /* 0x000000ffff147224 */ /* 0x000fe400078e000b */
[----:B------:R-:W-:Y:S01]  /*73150*/  IMAD.MOV.U32 R21, RZ, RZ, R10 ;  /* 0x000000ffff157224 */ /* 0x000fe200078e000a */
[----:B--2---:R-:W-:Y:S04]  /*73160*/  STL.64 [R1+0x31c8], R18 ;  /* 0x0031c81201007387 */ /* 0x004fe80000100a00 */
[----:B------:R-:W-:Y:S04]  /*73170*/  STL.64 [R1+0x31a8], R22 ;  /* 0x0031a81601007387 */ /* 0x000fe80000100a00 */
[----:B------:R0:W-:Y:S02]  /*73180*/  STL.64 [R1+0x31a0], R20 ;  /* 0x0031a01401007387 */ /* 0x0001e40000100a00 */
[----:B0-----:R-:W-:-:S02]  /*73190*/  IMAD.MOV.U32 R20, RZ, RZ, R29 ;  /* 0x000000ffff147224 */ /* 0x001fc400078e001d */
[----:B------:R-:W-:Y:S01]  /*731a0*/  IMAD.MOV.U32 R21, RZ, RZ, R2 ;  /* 0x000000ffff157224 */ /* 0x000fe200078e0002 */
[----:B------:R-:W2:Y:S04]  /*731b0*/  LDL.LU R29, [R1+0x3324] ;  /* 0x00332400011d7983 */ /* 0x000ea80000300800 */
[----:B------:R-:W3:Y:S01]  /*731c0*/  LDL.LU R2, [R1+0x3320] ;  /* 0x0033200001027983 */ /* 0x000ee20000300800 */
[----:B------:R-:W-:Y:S02]  /*731d0*/  IMAD.MOV.U32 R22, RZ, RZ, R28 ;  /* 0x000000ffff167224 */ /* 0x000fe400078e001c */
[----:B------:R-:W-:Y:S01]  /*731e0*/  IMAD.MOV.U32 R23, RZ, RZ, R0 ;  /* 0x000000ffff177224 */ /* 0x000fe200078e0000 */
        /* <DEDUP_REMOVED lines=26> */
[----:B------:R-:W4:Y:S01]  /*73390*/  LDL.LU R2, [R1+0x3300] ;  /* 0x0033000001027983 */ /* 0x000f220000300800 */
[----:B--2---:R-:W-:Y:S02]  /*733a0*/  IMAD.MOV.U32 R22, RZ, RZ, R29 ;  /* 0x000000ffff167224 */ /* 0x004fe400078e001d */
[----:B------:R-:W-:Y:S01]  /*733b0*/  IMAD.MOV.U32 R23, RZ, RZ, R24 ;  /* 0x000000ffff177224 */ /* 0x000fe200078e0018 */
[----:B------:R-:W2:Y:S04]  /*733c0*/  LDL.LU R29, [R1+0x32fc] ;  /* 0x0032fc00011d7983 */ /* 0x000ea80000300800 */
[----:B------:R-:W4:Y:S04]  /*733d0*/  LDL.LU R24, [R1+0x32f8] ;  /* 0x0032f80001187983 */ /* 0x000f280000300800 */
        /* <DEDUP_REMOVED lines=13> */
[----:B------:R-:W2:Y:S04]  /*734b0*/  LDL.LU R18, [R1+0x1b8] ;  /* 0x0001b80001127983 */ /* 0x000ea80000300800 */
[----:B------:R-:W2:Y:S04]  /*734c0*/  LDL.LU R19, [R1+0x1bc] ;  /* 0x0001bc0001137983 */ /* 0x000ea80000300800 */
[----:B--2---:R0:W-:Y:S04]  /*734d0*/  STL.64 [R1+0x3240], R18 ;  /* 0x0032401201007387 */ /* 0x0041e80000100a00 */
[----:B0-----:R-:W2:Y:S04]  /*734e0*/  LDL.LU R18, [R1+0x1c8] ;  /* 0x0001c80001127983 */ /* 0x001ea80000300800 */
[----:B------:R-:W2:Y:S04]  /*734f0*/  LDL.LU R19, [R1+0x1cc] ;  /* 0x0001cc0001137983 */ /* 0x000ea80000300800 */
[----:B--2---:R-:W-:Y:S04]  /*73500*/  STL.64 [R1+0x3258], R18 ;  /* 0x0032581201007387 */ /* 0x004fe80000100a00 */
[----:B------:R-:W-:Y:S04]  /*73510*/  STL.64 [R1+0x3208], R22 ;  /* 0x0032081601007387 */ /* 0x000fe80000100a00 */
[----:B------:R0:W-:Y:S02]  /*73520*/  STL.64 [R1+0x3200], R20 ;  /* 0x0032001401007387 */ /* 0x0001e40000100a00 */
[----:B0-----:R-:W-:-:S02]  /*73530*/  IMAD.MOV.U32 R20, RZ, RZ, R29 ;  /* 0x000000ffff147224 */ /* 0x001fc400078e001d */
[----:B----4-:R-:W-:Y:S01]  /*73540*/  IMAD.MOV.U32 R21, RZ, RZ, R2 ;  /* 0x000000ffff157224 */ /* 0x010fe200078e0002 */
[----:B------:R-:W2:Y:S04]  /*73550*/  LDL.LU R29, [R1+0x32e4] ;  /* 0x0032e400011d7983 */ /* 0x000ea80000300800 */
[----:B------:R-:W4:Y:S01]  /*73560*/  LDL.LU R2, [R1+0x32e0] ;  /* 0x0032e00001027983 */ /* 0x000f220000300800 */
[----:B------:R-:W-:Y:S02]  /*73570*/  IMAD.MOV.U32 R22, RZ, RZ, R28 ;  /* 0x000000ffff167224 */ /* 0x000fe400078e001c */
[----:B------:R-:W-:Y:S01]  /*73580*/  IMAD.MOV.U32 R23, RZ, RZ, R3 ;  /* 0x000000ffff177224 */ /* 0x000fe200078e0003 */
[----:B------:R-:W4:Y:S04]  /*73590*/  LDL.LU R28, [R1+0x32dc] ;  /* 0x0032dc00011c7983 */ /* 0x000f280000300800 */
[----:B------:R-:W4:Y:S04]  /*735a0*/  LDL.LU R3, [R1+0x32d8] ;  /* 0x0032d80001037983 */ /* 0x000f280000300800 */
        /* <DEDUP_REMOVED lines=14> */
[----:B------:R-:W2:Y:S04]  /*73690*/  LDL.LU R24, [R1+0xf0] ;  /* 0x0000f00001187983 */ /* 0x000ea80000300800 */
        /* <DEDUP_REMOVED lines=8> */
[----:B------:R-:W2:Y:S04]  /*73720*/  LDL.LU R18, [R1+0xb8] ;  /* 0x0000b80001127983 */ /* 0x000ea80000300800 */
[----:B------:R-:W2:Y:S04]  /*73730*/  LDL.LU R19, [R1+0xbc] ;  /* 0x0000bc0001137983 */ /* 0x000ea80000300800 */
[----:B------:R-:W-:Y:S04]  /*73740*/  STL.64 [R1+0x3238], R22 ;  /* 0x0032381601007387 */ /* 0x000fe80000100a00 */
[----:B------:R0:W-:Y:S04]  /*73750*/  STL.64 [R1+0x3230], R20 ;  /* 0x0032301401007387 */ /* 0x0001e80000100a00 */
[----:B0-----:R-:W4:Y:S04]  /*73760*/  LDL.LU R20, [R1+0x70] ;  /* 0x0000700001147983 */ /* 0x001f280000300800 */
[----:B------:R-:W4:Y:S01]  /*73770*/  LDL.LU R21, [R1+0x74] ;  /* 0x0000740001157983 */ /* 0x000f220000300800 */
[----:B------:R-:W-:-:S02]  /*73780*/  IMAD.MOV.U32 R22, RZ, RZ, R29 ;  /* 0x000000ffff167224 */ /* 0x000fc400078e001d */
[----:B------:R-:W-:Y:S01]  /*73790*/  IMAD.MOV.U32 R23, RZ, RZ, R0 ;  /* 0x000000ffff177224 */ /* 0x000fe200078e0000 */
[----:B------:R-:W3:Y:S04]  /*737a0*/  LDL.LU R29, [R1+0x32cc] ;  /* 0x0032cc00011d7983 */ /* 0x000ee80000300800 */
[----:B------:R-:W2:Y:S04]  /*737b0*/  LDL.LU R0, [R1+0x32c8] ;  /* 0x0032c80001007983 */ /* 0x000ea80000300800 */
[----:B------:R-:W-:Y:S04]  /*737c0*/  STL.64 [R1+0x3250], R22 ;  /* 0x0032501601007387 */ /* 0x000fe80000100a00 */
[----:B----4-:R0:W-:Y:S04]  /*737d0*/  STL.64 [R1+0x3248], R20 ;  /* 0x0032481401007387 */ /* 0x0101e80000100a00 */
[----:B0-----:R-:W4:Y:S01]  /*737e0*/  LDL.LU R20, [R1+0x80] ;  /* 0x0000800001147983 */ /* 0x001f220000300800 */
[----:B------:R-:W-:-:S02]  /*737f0*/  IMAD.MOV.U32 R22, RZ, RZ, R28 ;  /* 0x000000ffff167224 */ /* 0x000fc400078e001c */
[----:B------:R-:W-:Y:S02]  /*73800*/  IMAD.MOV.U32 R23, RZ, RZ, R2 ;  /* 0x000000ffff177224 */ /* 0x000fe400078e0002 */
[----:B------:R-:W-:Y:S02]  /*73810*/  IMAD.MOV.U32 R21, RZ, RZ, R3 ;  /* 0x000000ffff157224 */ /* 0x000fe400078e0003 */
[----:B------:R-:W3:Y:S04]  /*73820*/  LDL.LU R3, [R1+0x32c4] ;  /* 0x0032c40001037983 */ /* 0x000ee80000300800 */
[----:B------:R-:W3:Y:S04]  /*73830*/  LDL.LU R28, [R1+0x32c0] ;  /* 0x0032c000011c7983 */ /* 0x000ee80000300800 */
[----:B------:R-:W3:Y:S04]  /*73840*/  LDL.LU R2, [R1+0x32bc] ;  /* 0x0032bc0001027983 */ /* 0x000ee80000300800 */
[----:B------:R-:W-:Y:S04]  /*73850*/  STL.64 [R1+0x3268], R22 ;  /* 0x0032681601007387 */ /* 0x000fe80000100a00 */
[----:B----4-:R0:W-:Y:S04]  /*73860*/  STL.64 [R1+0x3260], R20 ;  /* 0x0032601401007387 */ /* 0x0101e80000100a00 */
[----:B0-----:R-:W4:Y:S04]  /*73870*/  LDL.LU R20, [R1+0x90] ;  /* 0x0000900001147983 */ /* 0x001f280000300800 */
[----:B------:R-:W4:Y:S01]  /*73880*/  LDL.LU R21, [R1+0x94] ;  /* 0x0000940001157983 */ /* 0x000f220000300800 */
[----:B--2---:R-:W-:-:S02]  /*73890*/  IMAD.MOV.U32 R22, RZ, RZ, R0 ;  /* 0x000000ffff167224 */ /* 0x004fc400078e0000 */
[----:B---3--:R-:W-:Y:S01]  /*738a0*/  IMAD.MOV.U32 R23, RZ, RZ, R29 ;  /* 0x000000ffff177224 */ /* 0x008fe200078e001d */
[----:B------:R-:W2:Y:S04]  /*738b0*/  LDL.LU R0, [R1+0x32b8] ;  /* 0x0032b80001007983 */ /* 0x000ea80000300800 */
[----:B------:R-:W3:Y:S04]  /*738c0*/  LDL.LU R29, [R1+0x32b4] ;  /* 0x0032b400011d7983 */ /* 0x000ee80000300800 */
[----:B------:R0:W-:Y:S01]  /*738d0*/  STL.64 [R1+0x3280], R22 ;  /* 0x0032801601007387 */ /* 0x0001e20000100a00 */
[----:B------:R-:W-:Y:S01]  /*738e0*/  HMMA.16816.F32.BF16 R8, R12, R8, R24 ;  /* 0x000000080c08723c */ /* 0x000fe20000041818 */
[----:B0-----:R-:W-:-:S02]  /*738f0*/  IMAD.MOV.U32 R22, RZ, RZ, R28 ;  /* 0x000000ffff167224 */ /* 0x001fc400078e001c */
[----:B------:R-:W-:Y:S01]  /*73900*/  IMAD.MOV.U32 R23, RZ, RZ, R3 ;  /* 0x000000ffff177224 */ /* 0x000fe200078e0003 */
[----:B----4-:R0:W-:Y:S04]  /*73910*/  STL.64 [R1+0x3278], R20 ;  /* 0x0032781401007387 */ /* 0x0101e80000100a00 */
[----:B0-----:R-:W4:Y:S01]  /*73920*/  LDL.LU R20, [R1+0xa0] ;  /* 0x0000a00001147983 */ /* 0x001f220000300800 */
[----:B------:R-:W-:-:S03]  /*73930*/  IMAD.MOV.U32 R21, RZ, RZ, R2 ;  /* 0x000000ffff157224 */ /* 0x000fc600078e0002 */
[----:B------:R-:W2:Y:S04]  /*73940*/  LDL.LU R2, [R1+0x32b0] ;  /* 0x0032b00001027983 */ /* 0x000ea80000300800 */
[----:B------:R-:W3:Y:S04]  /*73950*/  LDL.LU R28, [R1+0x32ac] ;  /* 0x0032ac00011c7983 */ /* 0x000ee80000300800 */
[----:B------:R-:W2:Y:S04]  /*73960*/  LDL.LU R3, [R1+0x32a8] ;  /* 0x0032a80001037983 */ /* 0x000ea80000300800 */
[----:B------:R-:W-:Y:S04]  /*73970*/  STL.64 [R1+0x3168], R6 ;  /* 0x0031680601007387 */ /* 0x000fe80000100a00 */
[----:B------:R-:W-:Y:S04]  /*73980*/  STL.64 [R1+0x3160], R4 ;  /* 0x0031600401007387 */ /* 0x000fe80000100a00 */
[----:B------:R-:W4:Y:S04]  /*73990*/  LDL.LU.64 R24, [R1+0x32a0] ;  /* 0x0032a00001187983 */ /* 0x000f280000300a00 */
[----:B------:R-:W-:Y:S04]  /*739a0*/  STL.64 [R1+0x3158], R10 ;  /* 0x0031580a01007387 */ /* 0x000fe80000100a00 */
[----:B------:R-:W-:Y:S01]  /*739b0*/  STL.64 [R1+0x3150], R8 ;  /* 0x0031500801007387 */ /* 0x000fe20000100a00 */
[----:B----4-:R-:W-:Y:S03]  /*739c0*/  HMMA.16816.F32.BF16 R12, R12, R24, R16 ;  /* 0x000000180c0c723c */ /* 0x010fe60000041810 */
[----:B------:R-:W4:Y:S04]  /*739d0*/  LDL.LU.64 R18, [R1+0x3298] ;  /* 0x0032980001127983 */ /* 0x000f280000300a00 */
[----:B------:R-:W4:Y:S04]  /*739e0*/  LDL.LU.64 R26, [R1+0x3290] ;  /* 0x00329000011a7983 */ /* 0x000f280000300a00 */
[----:B------:R-:W4:Y:S02]  /*739f0*/  LDL.LU.64 R24, [R1+0x3288] ;  /* 0x0032880001187983 */ /* 0x000f240000300a00 */
[----:B----4-:R-:W-:Y:S02]  /*73a00*/  HMMA.16816.F32.BF16 R16, R24, R18, R20 ;  /* 0x000000121810723c */ /* 0x010fe40000041814 */
[----:B------:R-:W4:Y:S04]  /*73a10*/  LDL.LU.64 R22, [R1+0x3280] ;  /* 0x0032800001167983 */ /* 0x000f280000300a00 */
[----:B------:R-:W4:-:S15]  /*73a20*/  LDL.LU.64 R20, [R1+0x3278] ;  /* 0x0032780001147983 */ /* 0x000f1e0000300a00 */
[----:B------:R-:W-:-:S02]  /*73a30*/  NOP ;  /* 0x0000000000007918 */ /* 0x000fc40000000000 */
[----:B------:R-:W-:Y:S04]  /*73a40*/  STL.64 [R1+0x6b0], R16 ;  /* 0x0006b01001007387 */ /* 0x000fe80000100a00 */
[----:B------:R0:W-:Y:S04]  /*73a50*/  STL.64 [R1+0x6b8], R18 ;  /* 0x0006b81201007387 */ /* 0x0001e80000100a00 */
[----:B0-----:R-:W4:Y:S01]  /*73a60*/  LDL.LU.64 R18, [R1+0x3270] ;  /* 0x0032700001127983 */ /* 0x001f220000300a00 */
[----:B--2---:R-:W-:Y:S02]  /*73a70*/  IMAD.MOV.U32 R11, RZ, RZ, R3 ;  /* 0x000000ffff0b7224 */ /* 0x004fe400078e0003 */
[----:B------:R-:W-:-:S05]  /*73a80*/  IMAD.MOV.U32 R3, RZ, RZ, R16 ;  /* 0x000000ffff037224 */ /* 0x000fca00078e0010 */
[----:B------:R-:W-:Y:S01]  /*73a90*/  STL [R1+0x2f10], R3 ;  /* 0x002f100301007387 */ /* 0x000fe20000100800 */
[----:B----4-:R-:W-:Y:S03]  /*73aa0*/  HMMA.16816.F32.BF16 R16, R24, R18, R20 ;  /* 0x000000121810723c */ /* 0x010fe60000041814 */
[----:B------:R-:W2:Y:S04]  /*73ab0*/  LDL.LU.64 R22, [R1+0x3268] ;  /* 0x0032680001167983 */ /* 0x000ea80000300a00 */
[----:B------:R-:W2:-:S15]  /*73ac0*/  LDL.LU.64 R20, [R1+0x3260] ;  /* 0x0032600001147983 */ /* 0x000e9e0000300a00 */
[----:B------:R-:W-:-:S01]  /*73ad0*/  NOP ;  /* 0x0000000000007918 */ /* 0x000fc20000000000 */
[----:B------:R-:W-:Y:S04]  /*73ae0*/  STL.64 [R1+0x6a0], R16 ;  /* 0x0006a01001007387 */ /* 0x000fe80000100a00 */
[----:B------:R0:W-:Y:S04]  /*73af0*/  STL.64 [R1+0x6a8], R18 ;  /* 0x0006a81201007387 */ /* 0x0001e80000100a00 */
[----:B0-----:R-:W2:Y:S01]  /*73b00*/  LDL.LU.64 R18, [R1+0x3258] ;  /* 0x0032580001127983 */ /* 0x001ea20000300a00 */
[----:B---3--:R-:W-:Y:S02]  /*73b10*/  IMAD.MOV.U32 R10, RZ, RZ, R28 ;  /* 0x000000ffff0a7224 */ /* 0x008fe400078e001c */
[----:B------:R-:W-:-:S05]  /*73b20*/  IMAD.MOV.U32 R28, RZ, RZ, R16 ;  /* 0x000000ffff1c7224 */ /* 0x000fca00078e0010 */
[----:B------:R-:W-:Y:S01]  /*73b30*/  STL [R1+0x2f14], R28 ;  /* 0x002f141c01007387 */ /* 0x000fe20000100800 */
[----:B--2---:R-:W-:Y:S03]  /*73b40*/  HMMA.16816.F32.BF16 R16, R24, R18, R20 ;  /* 0x000000121810723c */ /* 0x004fe60000041814 */
[----:B------:R-:W2:Y:S04]  /*73b50*/  LDL.LU.64 R22, [R1+0x3250] ;  /* 0x0032500001167983 */ /* 0x000ea80000300a00 */
[----:B------:R-:W2:-:S15]  /*73b60*/  LDL.LU.64 R20, [R1+0x3248] ;  /* 0x0032480001147983 */ /* 0x000e9e0000300a00 */
[----:B------:R-:W-:-:S01]  /*73b70*/  NOP ;  /* 0x0000000000007918 */ /* 0x000fc20000000000 */
[----:B------:R-:W-:Y:S04]  /*73b80*/  STL.64 [R1+0x690], R16 ;  /* 0x0006901001007387 */ /* 0x000fe80000100a00 */
[----:B------:R0:W-:Y:S04]  /*73b90*/  STL.64 [R1+0x698], R18 ;  /* 0x0006981201007387 */ /* 0x0001e80000100a00 */
        /* <DEDUP_REMOVED lines=60> */
[----:B------:R-:W3:Y:S04]  /*73f60*/  LDL.LU R29, [R1+0x2a34] ;  /* 0x002a3400011d7983 */ /* 0x000ee80000300800 */
[----:B------:R-:W4:Y:S04]  /*73f70*/  LDL.LU R28, [R1+0x2e50] ;  /* 0x002e5000011c7983 */ /* 0x000f280000300800 */
[----:B------:R-:W4:Y:S01]  /*73f80*/  LDL.LU R3, [R1+0x2a24] ;  /* 0x002a240001037983 */ /* 0x000f220000300800 */
[----:B------:R-:W-:-:S02]  /*73f90*/  IMAD.MOV.U32 R7, RZ, RZ, R0 ;  /* 0x000000ffff077224 */ /* 0x000fc400078e0000 */
[----:B------:R-:W0:Y:S01]  /*73fa0*/  LDC R0, c[0x0][0x230] ;  /* 0x00008c00ff007b82 */ /* 0x000e220000000800 */
[----:B--2---:R-:W-:Y:S01]  /*73fb0*/  HMMA.16816.F32.BF16 R16, R24, R22, R16 ;  /* 0x000000161810723c */ /* 0x004fe20000041810 */
[----:B------:R-:W2:Y:S04]  /*73fc0*/  LDL.LU.64 R22, [R1+0x3178] ;  /* 0x0031780001167983 */ /* 0x000ea80000300a00 */
[----:B------:R-:W2:-:S15]  /*73fd0*/  LDL.LU.64 R20, [R1+0x3170] ;  /* 0x0031700001147983 */ /* 0x000e9e0000300a00 */
[----:B------:R-:W-:-:S03]  /*73fe0*/  NOP ;  /* 0x0000000000007918 */ /* 0x000fc60000000000 */
[----:B------:R-:W-:Y:S04]  /*73ff0*/  STL.64 [R1+0x1d0], R16 ;  /* 0x0001d01001007387 */ /* 0x000fe80000100a00 */
[----:B------:R1:W-:Y:S04]  /*74000*/  STL.64 [R1+0x1d8], R18 ;  /* 0x0001d81201007387 */ /* 0x0003e80000100a00 */
[----:B-1----:R-:W3:Y:S01]  /*74010*/  LDL.LU R19, [R1+0x2a44] ;  /* 0x002a440001137983 */ /* 0x002ee20000300800 */
[----:B--2---:R-:W-:Y:S03]  /*74020*/  HMMA.16816.F32.BF16 R20, R24, R6, R20 ;  /* 0x000000061814723c */ /* 0x004fe60000041814 */
[----:B------:R-:W2:Y:S04]  /*74030*/  LDL.LU.64 R6, [R1+0x3168] ;  /* 0x0031680001067983 */ /* 0x000ea80000300a00 */
[----:B------:R-:W2:-:S15]  /*74040*/  LDL.LU.64 R4, [R1+0x3160] ;  /* 0x0031600001047983 */ /* 0x000e9e0000300a00 */
[----:B------:R-:W-:-:S01]  /*74050*/  NOP ;  /* 0x0000000000007918 */ /* 0x000fc20000000000 */
[----:B------:R-:W-:Y:S04]  /*74060*/  STL.64 [R1+0x180], R20 ;  /* 0x0001801401007387 */ /* 0x000fe80000100a00 */
[----:B------:R1:W-:Y:S04]  /*74070*/  STL.64 [R1+0x188], R22 ;  /* 0x0001881601007387 */ /* 0x0003e80000100a00 */
[----:B-1----:R-:W4:Y:S01]  /*74080*/  LDL.LU R22, [R1+0xf8] ;  /* 0x0000f80001167983 */ /* 0x002f220000300800 */
[----:B--2---:R-:W-:Y:S03]  /*74090*/  HMMA.16816.F32.BF16 R4, R24, R10, R4 ;  /* 0x0000000a1804723c */ /* 0x004fe60000041804 */
[----:B------:R-:W2:Y:S04]  /*740a0*/  LDL.LU.64 R10, [R1+0x3158] ;  /* 0x00315800010a7983 */ /* 0x000ea80000300a00 */
[----:B------:R-:W2:-:S15]  /*740b0*/  LDL.LU.64 R8, [R1+0x3150] ;  /* 0x0031500001087983 */ /* 0x000e9e0000300a00 */
[----:B------:R-:W-:-:S01]  /*740c0*/  NOP ;  /* 0x0000000000007918 */ /* 0x000fc20000000000 */
[----:B------:R-:W-:Y:S04]  /*740d0*/  STL.64 [R1+0x1b0], R4 ;  /* 0x0001b00401007387 */ /* 0x000fe80000100a00 */
[----:B------:R1:W-:Y:S04]  /*740e0*/  STL.64 [R1+0x1b8], R6 ;  /* 0x0001b80601007387 */ /* 0x0003e80000100a00 */
[----:B-1----:R-:W2:Y:S04]  /*740f0*/  LDL.LU R6, [R1+0x108] ;  /* 0x0001080001067983 */ /* 0x002ea80000300800 */
[----:B------:R-:W2:Y:S01]  /*74100*/  LDL.LU R7, [R1+0x10c] ;  /* 0x00010c0001077983 */ /* 0x000ea20000300800 */
[----:B------:R-:W-:-:S07]  /*74110*/  IMAD.MOV.U32 R23, RZ, RZ, R2 ;  /* 0x000000ffff177224 */ /* 0x000fce00078e0002 */
[----:B----4-:R-:W-:Y:S01]  /*74120*/  HMMA.16816.F32.BF16 R12, R24, R22, R12 ;  /* 0x00000016180c723c */ /* 0x010fe2000004180c */
[----:B0-----:R-:W-:Y:S01]  /*74130*/  VIADD R0, R0, 0xff ;  /* 0x000000ff00007836 */ /* 0x001fe20000000000 */
[----:B------:R-:W-:-:S04]  /*74140*/  USHF.L.U32 UR6, UR14, 0x8, URZ ;  /* 0x000000080e067899 */ /* 0x000fc8000800063f */
[----:B------:R-:W-:Y:S01]  /*74150*/  SHF.R.S32.HI R2, RZ, 0x1f, R0 ;  /* 0x0000001fff027819 */ /* 0x000fe20000011400 */
[----:B------:R-:W-:-:S03]  /*74160*/  USHF.L.U32 UR15, UR6, 0x1, URZ ;  /* 0x00000001060f7899 */ /* 0x000fc6000800063f */
[----:B------:R-:W-:Y:S01]  /*74170*/  LEA.HI R0, R2, R0, RZ, 0x8 ;  /* 0x0000000002007211 */ /* 0x000fe200078f40ff */
[----:B------:R-:W-:Y:S02]  /*74180*/  UIADD3 UR4, UR4, 0x1, URZ ;  /* 0x0000000104047890 */ /* 0x000fe4000fffe03f */
[----:B---3--:R-:W-:Y:S02]  /*74190*/  IADD3 R19, P2, R19, UR15, RZ ;  /* 0x0000000f13137c10 */ /* 0x008fe4000ff5e0ff */
[----:B------:R-:W-:-:S04]  /*741a0*/  SHF.R.S32.HI R0, RZ, 0x8, R0 ;  /* 0x00000008ff007819 */ /* 0x000fc80000011400 */
[----:B------:R-:W-:-:S05]  /*741b0*/  ISETP.NE.U32.AND P0, PT, R0, UR4, PT ;  /* 0x0000000400007c0c */ /* 0x000fca000bf05070 */
[----:B------:R-:W-:Y:S01]  /*741c0*/  IMAD.MOV.U32 R2, RZ, RZ, R15 ;  /* 0x000000ffff027224 */ /* 0x000fe200078e000f */
[----:B--2---:R-:W-:-:S15]  /*741d0*/  HMMA.16816.F32.BF16 R8, R24, R6, R8 ;  /* 0x000000061808723c */ /* 0x004fde0000041808 */
[----:B------:R-:W-:-:S08]  /*741e0*/  NOP ;  /* 0x0000000000007918 */ /* 0x000fd00000000000 */
[----:B------:R-:W-:Y:S01]  /*741f0*/  STL.64 [R1+0x1a0], R8 ;  /* 0x0001a00801007387 */ /* 0x000fe20000100a00 */
[----:B------:R-:W-:-:S03]  /*74200*/  IMAD.MOV.U32 R4, RZ, RZ, R11 ;  /* 0x000000ffff047224 */ /* 0x000fc600078e000b */
[----:B------:R0:W-:Y:S01]  /*74210*/  STL.64 [R1+0x1a8], R10 ;  /* 0x0001a80a01007387 */ /* 0x0001e20000100a00 */
[----:B------:R-:W-:Y:S02]  /*74220*/  IMAD.MOV.U32 R7, RZ, RZ, R9 ;  /* 0x000000ffff077224 */ /* 0x000fe400078e0009 */
[----:B0-----:R-:W-:-:S05]  /*74230*/  IMAD.MOV.U32 R11, RZ, RZ, R8 ;  /* 0x000000ffff0b7224 */ /* 0x001fca00078e0008 */
[----:B------:R-:W-:Y:S04]  /*74240*/  STL [R1+0x2f24], R11 ;  /* 0x002f240b01007387 */ /* 0x000fe80000100800 */
[----:B------:R-:W-:Y:S04]  /*74250*/  STL [R1+0x2f20], R7 ;  /* 0x002f200701007387 */ /* 0x000fe80000100800 */
[----:B------:R-:W-:Y:S04]  /*74260*/  STL [R1+0x2f1c], R4 ;  /* 0x002f1c0401007387 */ /* 0x000fe80000100800 */
[----:B------:R-:W-:Y:S04]  /*74270*/  STL.64 [R1+0x170], R12 ;  /* 0x0001700c01007387 */ /* 0x000fe80000100a00 */
[----:B------:R-:W-:Y:S04]  /*74280*/  STL.64 [R1+0x178], R14 ;  /* 0x0001780e01007387 */ /* 0x000fe80000100a00 */
[----:B------:R-:W-:Y:S04]  /*74290*/  STL [R1+0x2f28], R2 ;  /* 0x002f280201007387 */ /* 0x000fe80000100800 */
[----:B------:R-:W-:Y:S04]  /*742a0*/  STL [R1+0x2a44], R19 ;  /* 0x002a441301007387 */ /* 0x000fe80000100800 */
[----:B------:R-:W2:Y:S01]  /*742b0*/  LDL.LU R0, [R1+0x2e2c] ;  /* 0x002e2c0001007983 */ /* 0x000ea20000300800 */
[----:B------:R-:W-:-:S04]  /*742c0*/  USHF.L.U32 UR5, UR12, 0x8, URZ ;  /* 0x000000080c057899 */ /* 0x000fc8000800063f */
[----:B------:R-:W-:Y:S01]  /*742d0*/  USHF.L.U32 UR13, UR5, 0x1, URZ ;  /* 0x00000001050d7899 */ /* 0x000fe2000800063f */
[----:B------:R-:W-:-:S05]  /*742e0*/  IADD3 R29, P3, R29, UR15, RZ ;  /* 0x0000000f1d1d7c10 */ /* 0x000fca000ff7e0ff */
[----:B------:R-:W-:Y:S01]  /*742f0*/  IADD3 R28, P1, R28, UR13, RZ ;  /* 0x0000000d1c1c7c10 */ /* 0x000fe2000ff3e0ff */
[----:B------:R-:W-:Y:S04]  /*74300*/  STL [R1+0x2a34], R29 ;  /* 0x002a341d01007387 */ /* 0x000fe80000100800 */
[----:B--2---:R0:W-:Y:S04]  /*74310*/  STL [R1+0x3144], R0 ;  /* 0x0031440001007387 */ /* 0x0041e80000100800 */
[----:B------:R-:W-:Y:S04]  /*74320*/  STL [R1+0x2e50], R28 ;  /* 0x002e501c01007387 */ /* 0x000fe80000100800 */
[----:B0-----:R-:W2:Y:S01]  /*74330*/  LDL.LU R0, [R1+0x2ea8] ;  /* 0x002ea80001007983 */ /* 0x001ea20000300800 */
[----:B------:R-:W-:-:S05]  /*74340*/  IADD3 R3, P5, R3, UR15, RZ ;  /* 0x0000000f03037c10 */ /* 0x000fca000ffbe0ff */
[----:B------:R-:W-:Y:S04]  /*74350*/  STL [R1+0x2a24], R3 ;  /* 0x002a240301007387 */ /* 0x000fe80000100800 */
[----:B--2---:R0:W-:Y:S04]  /*74360*/  STL [R1+0x3148], R0 ;  /* 0x0031480001007387 */ /* 0x0041e80000100800 */
[----:B0-----:R-:W2:Y:S04]  /*74370*/  LDL.LU R0, [R1+0x2e68] ;  /* 0x002e680001007983 */ /* 0x001ea80000300800 */
[----:B------:R-:W3:Y:S04]  /*74380*/  LDL.LU R2, [R1+0x2f00] ;  /* 0x002f000001027983 */ /* 0x000ee80000300800 */
[----:B------:R-:W4:Y:S04]  /*74390*/  LDL.LU R24, [R1+0x2e40] ;  /* 0x002e400001187983 */ /* 0x000f280000300800 */
        /* <DEDUP_REMOVED lines=25> */
[----:B------:R-:W3:Y:S01]  /*74530*/  LDL.LU R3, [R1+0x29f8] ;  /* 0x0029f80001037983 */ /* 0x000ee20000300800 */
[----:B--2---:R-:W-:-:S05]  /*74540*/  IADD3 R0, P6, R0, UR13, RZ ;  /* 0x0000000d00007c10 */ /* 0x004fca000ffde0ff */
[----:B------:R0:W-:Y:S04]  /*74550*/  STL [R1+0x2e68], R0 ;  /* 0x002e680001007387 */ /* 0x0001e80000100800 */
[----:B0-----:R-:W2:Y:S01]  /*74560*/  LDL.LU R0, [R1+0x3148] ;  /* 0x0031480001007983 */ /* 0x001ea20000300800 */
[----:B------:R-:W-:Y:S01]  /*74570*/  USHF.R.S32.HI UR7, URZ, 0x1f, UR5 ;  /* 0x0000001f3f077899 */ /* 0x000fe20008011405 */
[----:B--2---:R-:W-:-:S05]  /*74580*/  IADD3 R0, P4, R0, UR13, RZ ;  /* 0x0000000d00007c10 */ /* 0x004fca000ff9e0ff */
[----:B------:R0:W-:Y:S04]  /*74590*/  STL [R1+0x2ea8], R0 ;  /* 0x002ea80001007387 */ /* 0x0001e80000100800 */
[----:B0-----:R-:W2:Y:S01]  /*745a0*/  LDL.LU R0, [R1+0x3144] ;  /* 0x0031440001007983 */ /* 0x001ea20000300800 */
[----:B------:R-:W-:Y:S02]  /*745b0*/  USHF.L.U64.HI UR7, UR5, 0x1, UR7 ;  /* 0x0000000105077899 */ /* 0x000fe40008010207 */
[----:B------:R-:W-:-:S04]  /*745c0*/  USHF.R.S32.HI UR8, URZ, 0x1f, UR6 ;  /* 0x0000001f3f087899 */ /* 0x000fc80008011406 */
[----:B----4-:R-:W-:Y:S02]  /*745d0*/  IADD3.X R24, R24, UR7, RZ, P6, !PT ;  /* 0x0000000718187c10 */ /* 0x010fe4000b7fe4ff */
[----:B---3--:R-:W-:Y:S01]  /*745e0*/  IADD3 R25, P6, R25, UR13, RZ ;  /* 0x0000000d19197c10 */ /* 0x008fe2000ffde0ff */
[----:B------:R-:W-:Y:S01]  /*745f0*/  USHF.L.U64.HI UR8, UR6, 0x1, UR8 ;  /* 0x0000000106087899 */ /* 0x000fe20008010208 */
[----:B------:R-:W-:Y:S02]  /*74600*/  IADD3.X R26, R26, UR7, RZ, P4, !PT ;  /* 0x000000071a1a7c10 */ /* 0x000fe4000a7fe4ff */
[----:B------:R-:W-:Y:S02]  /*74610*/  IADD3 R27, P4, R27, UR15, RZ ;  /* 0x0000000f1b1b7c10 */ /* 0x000fe4000ff9e0ff */
[----:B------:R-:W-:Y:S02]  /*74620*/  IADD3.X R14, R14, UR7, RZ, P6, !PT ;  /* 0x000000070e0e7c10 */ /* 0x000fe4000b7fe4ff */
[----:B------:R-:W-:-:S02]  /*74630*/  IADD3 R15, P6, R15, UR15, RZ ;  /* 0x0000000f0f0f7c10 */ /* 0x000fc4000ffde0ff */
[----:B------:R-:W-:Y:S02]  /*74640*/  IADD3.X R4, R4, UR8, RZ, P2, !PT ;  /* 0x0000000804047c10 */ /* 0x000fe400097fe4ff */
[----:B------:R-:W-:Y:S02]  /*74650*/  IADD3 R7, P2, R7, UR15, RZ ;  /* 0x0000000f07077c10 */ /* 0x000fe4000ff5e0ff */
        /* <DEDUP_REMOVED lines=12> */
[----:B--2---:R-:W-:Y:S02]  /*74720*/  IADD3.X R0, R0, UR7, RZ, P1, !PT ;  /* 0x0000000700007c10 */ /* 0x004fe40008ffe4ff */
[----:B------:R-:W-:-:S03]  /*74730*/  IADD3 R2, P1, R2, UR13, RZ ;  /* 0x0000000d02027c10 */ /* 0x000fc6000ff3e0ff */
[----:B------:R0:W-:Y:S04]  /*74740*/  STL [R1+0x2e2c], R0 ;  /* 0x002e2c0001007387 */ /* 0x0001e80000100800 */
[----:B------:R-:W-:Y:S01]  /*74750*/  STL [R1+0x2f00], R2 ;  /* 0x002f000201007387 */ /* 0x000fe20000100800 */
[----:B------:R-:W-:-:S03]  /*74760*/  IADD3.X R12, R12, UR7, RZ, P1, !PT ;  /* 0x000000070c0c7c10 */ /* 0x000fc60008ffe4ff */
[----:B------:R-:W-:Y:S01]  /*74770*/  STL [R1+0x2e40], R24 ;  /* 0x002e401801007387 */ /* 0x000fe20000100800 */
[----:B------:R-:W-:-:S03]  /*74780*/  IADD3 R13, P1, R13, UR15, RZ ;  /* 0x0000000f0d0d7c10 */ /* 0x000fc6000ff3e0ff */
[----:B------:R-:W-:Y:S04]  /*74790*/  STL [R1+0x2eec], R25 ;  /* 0x002eec1901007387 */ /* 0x000fe80000100800 */
[----:B------:R-:W-:Y:S04]  /*747a0*/  STL [R1+0x2e74], R26 ;  /* 0x002e741a01007387 */ /* 0x000fe80000100800 */
[----:B------:R-:W-:Y:S04]  /*747b0*/  STL [R1+0x2a14], R27 ;  /* 0x002a141b01007387 */ /* 0x000fe80000100800 */
[----:B------:R-:W-:Y:S04]  /*747c0*/  STL [R1+0x2ee0], R12 ;  /* 0x002ee00c01007387 */ /* 0x000fe80000100800 */
        /* <DEDUP_REMOVED lines=21> */
[----:B0-----:R-:W2:Y:S01]  /*74920*/  LDL.LU R0, [R1+0x29dc] ;  /* 0x0029dc0001007983 */ /* 0x001ea20000300800 */
[----:B------:R-:W-:-:S02]  /*74930*/  IADD3.X R29, R29, UR8, RZ, P6, !PT ;  /* 0x000000081d1d7c10 */ /* 0x000fc4000b7fe4ff */
[----:B------:R-:W-:-:S03]  /*74940*/  IADD3 R28, P6, R28, UR15, RZ ;  /* 0x0000000f1c1c7c10 */ /* 0x000fc6000ffde0ff */
[----:B------:R-:W-:Y:S04]  /*74950*/  STL [R1+0x2a00], R29 ;  /* 0x002a001d01007387 */ /* 0x000fe80000100800 */
[----:B--2---:R0:W-:Y:S04]  /*74960*/  STL [R1+0x313c], R0 ;  /* 0x00313c0001007387 */ /* 0x0041e80000100800 */
[----:B------:R-:W-:Y:S04]  /*74970*/  STL [R1+0x29ec], R28 ;  /* 0x0029ec1c01007387 */ /* 0x000fe80000100800 */
[----:B0-----:R-:W2:Y:S01]  /*74980*/  LDL.LU R0, [R1+0x29f0] ;  /* 0x0029f00001007983 */ /* 0x001ea20000300800 */
[----:B------:R-:W-:-:S05]  /*74990*/  IADD3.X R3, R3, UR8, RZ, P4, !PT ;  /* 0x0000000803037c10 */ /* 0x000fca000a7fe4ff */
[----:B------:R-:W-:Y:S04]  /*749a0*/  STL [R1+0x29f8], R3 ;  /* 0x0029f80301007387 */ /* 0x000fe80000100800 */
        /* <DEDUP_REMOVED lines=30> */
[----:B--2---:R-:W-:-:S05]  /*74b90*/  IADD3 R0, P4, R0, UR15, RZ ;  /* 0x0000000f00007c10 */ /* 0x004fca000ff9e0ff */
[----:B------:R0:W-:Y:S04]  /*74ba0*/  STL [R1+0x29b4], R0 ;  /* 0x0029b40001007387 */ /* 0x0001e80000100800 */
[----:B0-----:R-:W2:Y:S02]  /*74bb0*/  LDL.LU R0, [R1+0x3140] ;  /* 0x0031400001007983 */ /* 0x001ea40000300800 */
[----:B--2---:R-:W-:-:S05]  /*74bc0*/  IADD3.X R0, R0, UR8, RZ, P1, !PT ;  /* 0x0000000800007c10 */ /* 0x004fca0008ffe4ff */
[----:B------:R0:W-:Y:S04]  /*74bd0*/  STL [R1+0x29f0], R0 ;  /* 0x0029f00001007387 */ /* 0x0001e80000100800 */
[----:B0-----:R-:W2:Y:S01]  /*74be0*/  LDL.LU R0, [R1+0x313c] ;  /* 0x00313c0001007983 */ /* 0x001ea20000300800 */
[----:B---3--:R-:W-:Y:S02]  /*74bf0*/  IADD3.X R2, R2, UR8, RZ, P6, !PT ;  /* 0x0000000802027c10 */ /* 0x008fe4000b7fe4ff */
[----:B----4-:R-:W-:Y:S02]  /*74c00*/  IADD3 R24, P6, R24, UR15, RZ ;  /* 0x0000000f18187c10 */ /* 0x010fe4000ffde0ff */
        /* <DEDUP_REMOVED lines=19> */
[----:B--2---:R-:W-:-:S04]  /*74d40*/  IADD3 R0, P1, R0, UR15, RZ ;  /* 0x0000000f00007c10 */ /* 0x004fc8000ff3e0ff */
[----:B------:R-:W-:Y:S01]  /*74d50*/  IADD3.X R27, R27, UR8, RZ, P1, !PT ;  /* 0x000000081b1b7c10 */ /* 0x000fe20008ffe4ff */
[----:B------:R0:W-:Y:S04]  /*74d60*/  STL [R1+0x29dc], R0 ;  /* 0x0029dc0001007387 */ /* 0x0001e80000100800 */
        /* <DEDUP_REMOVED lines=28> */
[----:B0-----:R-:W2:Y:S01]  /*74f30*/  LDL.LU R0, [R1+0xe04] ;  /* 0x000e040001007983 */ /* 0x001ea20000300800 */
[----:B------:R-:W-:-:S02]  /*74f40*/  IADD3 R29, P6, R29, UR15, RZ ;  /* 0x0000000f1d1d7c10 */ /* 0x000fc4000ffde0ff */
[----:B------:R-:W-:-:S03]  /*74f50*/  IADD3.X R28, R28, UR8, RZ, P2, !PT ;  /* 0x000000081c1c7c10 */ /* 0x000fc600097fe4ff */
        /* <DEDUP_REMOVED lines=36> */
[----:B--2---:R-:W-:-:S05]  /*751a0*/  IADD3.X R0, R0, UR8, RZ, P1, !PT ;  /* 0x0000000800007c10 */ /* 0x004fca0008ffe4ff */
[----:B------:R0:W-:Y:S04]  /*751b0*/  STL [R1+0xe0c], R0 ;  /* 0x000e0c0001007387 */ /* 0x0001e80000100800 */
[----:B0-----:R-:W2:Y:S02]  /*751c0*/  LDL.LU R0, [R1+0x3138] ;  /* 0x0031380001007983 */ /* 0x001ea40000300800 */
[----:B--2---:R-:W-:-:S05]  /*751d0*/  IADD3 R0, P1, R0, UR15, RZ ;  /* 0x0000000f00007c10 */ /* 0x004fca000ff3e0ff */
[----:B------:R0:W-:Y:S04]  /*751e0*/  STL [R1+0x294c], R0 ;  /* 0x00294c0001007387 */ /* 0x0001e80000100800 */
[----:B0-----:R-:W2:Y:S01]  /*751f0*/  LDL.LU R0, [R1+0x3134] ;  /* 0x0031340001007983 */ /* 0x001ea20000300800 */
[----:B----4-:R-:W-:Y:S02]  /*75200*/  IADD3.X R24, R24, UR8, RZ, P2, !PT ;  /* 0x0000000818187c10 */ /* 0x010fe400097fe4ff */
[----:B---3--:R-:W-:Y:S02]  /*75210*/  IADD3 R25, P2, R25, UR15, RZ ;  /* 0x0000000f19197c10 */ /* 0x008fe4000ff5e0ff */
        /* <DEDUP_REMOVED lines=116> */
[----:B--2---:R-:W-:-:S05]  /*75960*/  IADD3 R0, P3, R0, UR15, RZ ;  /* 0x0000000f00007c10 */ /* 0x004fca000ff7e0ff */
        /* <DEDUP_REMOVED lines=6083> */
[----:B--2---:R-:W-:-:S05]  /*8d5a0*/  IADD3.X R0, R0, UR8, RZ, P2, !PT ;  /* 0x0000000800007c10 */ /* 0x004fca00097fe4ff */
        /* <DEDUP_REMOVED lines=30> */
[----:B--2---:R-:W-:-:S05]  /*8d790*/  IADD3 R0, P2, R0, UR15, RZ ;  /* 0x0000000f00007c10 */ /* 0x004fca000ff5e0ff */
        /* <DEDUP_REMOVED lines=87> */
[----:B------:R-:W-:Y:S02]  /*8dd10*/  IADD3 R21, P6, R21, UR13, RZ ;  /* 0x0000000d15157c10 */ /* 0x000fe4000ffde0ff */
[----:B------:R-:W-:Y:S02]  /*8dd20*/  IADD3.X R22, R22, UR8, RZ, P2, !PT ;  /* 0x0000000816167c10 */ /* 0x000fe400097fe4ff */
[----:B------:R-:W-:Y:S02]  /*8dd30*/  IADD3.X R23, R23, UR7, RZ, P1, !PT ;  /* 0x0000000717177c10 */ /* 0x000fe40008ffe4ff */
[----:B------:R-:W-:Y:S02]  /*8dd40*/  IADD3.X R17, R17, UR7, RZ, P4, !PT ;  /* 0x0000000711117c10 */ /* 0x000fe4000a7fe4ff */
[----:B------:R-:W-:Y:S02]  /*8dd50*/  IADD3.X R19, R19, UR7, RZ, P6, !PT ;  /* 0x0000000713137c10 */ /* 0x000fe4000b7fe4ff */
[----:B------:R-:W-:-:S02]  /*8dd60*/  IADD3.X R18, R18, UR7, RZ, P5, !PT ;  /* 0x0000000712127c10 */ /* 0x000fc4000affe4ff */
[----:B--2---:R-:W-:Y:S02]  /*8dd70*/  IADD3.X R2, R2, UR7, RZ, P3, !PT ;  /* 0x0000000702027c10 */ /* 0x004fe40009ffe4ff */
[----:B------:R-:W-:-:S03]  /*8dd80*/  IADD3 R11, P3, R11, UR13, RZ ;  /* 0x0000000d0b0b7c10 */ /* 0x000fc6000ff7e0ff */
[----:B------:R0:W-:Y:S01]  /*8dd90*/  STL [R1+0x2e54], R2 ;  /* 0x002e540201007387 */ /* 0x0001e20000100800 */
[----:B------:R-:W-:-:S03]  /*8dda0*/  IADD3.X R24, R24, UR7, RZ, P3, !PT ;  /* 0x0000000718187c10 */ /* 0x000fc60009ffe4ff */
[----:B0-----:R0:W5:Y:S04]  /*8ddb0*/  LDL.LU R2, [R1+0x2f28] ;  /* 0x002f280001027983 */ /* 0x0011680000300800 */
[----:B------:R1:W-:Y:S01]  /*8ddc0*/  STL [R1+0x2eb0], R11 ;  /* 0x002eb00b01007387 */ /* 0x0003e20000100800 */
[----:B------:R-:W-:-:S03]  /*8ddd0*/  IADD3 R25, P3, R25, UR13, RZ ;  /* 0x0000000d19197c10 */ /* 0x000fc6000ff7e0ff */
[----:B-1----:R0:W5:Y:S04]  /*8dde0*/  LDL.LU R11, [R1+0x2f24] ;  /* 0x002f2400010b7983 */ /* 0x0021680000300800 */
[----:B------:R1:W-:Y:S04]  /*8ddf0*/  STL [R1+0x2e5c], R7 ;  /* 0x002e5c0701007387 */ /* 0x0003e80000100800 */
[----:B-1----:R0:W5:Y:S04]  /*8de00*/  LDL.LU R7, [R1+0x2f20] ;  /* 0x002f200001077983 */ /* 0x0021680000300800 */
[----:B------:R1:W-:Y:S04]  /*8de10*/  STL [R1+0x2eb8], R4 ;  /* 0x002eb80401007387 */ /* 0x0003e80000100800 */
[----:B-1----:R0:W5:Y:S04]  /*8de20*/  LDL.LU R4, [R1+0x2f1c] ;  /* 0x002f1c0001047983 */ /* 0x0021680000300800 */
[----:B------:R1:W-:Y:S01]  /*8de30*/  STL [R1+0x2e64], R29 ;  /* 0x002e641d01007387 */ /* 0x0003e20000100800 */
[----:B------:R-:W-:-:S03]  /*8de40*/  IADD3.X R8, R8, UR7, RZ, P3, !PT ;  /* 0x0000000708087c10 */ /* 0x000fc60009ffe4ff */
[----:B-1----:R0:W5:Y:S04]  /*8de50*/  LDL.LU R29, [R1+0x2f18] ;  /* 0x002f1800011d7983 */ /* 0x0021680000300800 */
[----:B------:R1:W-:Y:S01]  /*8de60*/  STL [R1+0x2ec0], R28 ;  /* 0x002ec01c01007387 */ /* 0x0003e20000100800 */
[----:B------:R-:W-:-:S03]  /*8de70*/  IADD3 R9, P3, R9, UR13, RZ ;  /* 0x0000000d09097c10 */ /* 0x000fc6000ff7e0ff */
[----:B-1----:R0:W5:Y:S04]  /*8de80*/  LDL.LU R28, [R1+0x2f14] ;  /* 0x002f1400011c7983 */ /* 0x0021680000300800 */
[----:B------:R1:W-:Y:S04]  /*8de90*/  STL [R1+0x2e6c], R3 ;  /* 0x002e6c0301007387 */ /* 0x0003e80000100800 */
[----:B-1----:R0:W5:Y:S04]  /*8dea0*/  LDL.LU R3, [R1+0x2f10] ;  /* 0x002f100001037983 */ /* 0x0021680000300800 */
[----:B------:R0:W-:Y:S04]  /*8deb0*/  STL [R1+0x2ec8], R0 ;  /* 0x002ec80001007387 */ /* 0x0001e80000100800 */
        /* <DEDUP_REMOVED lines=12> */
[----:B------:R0:W-:Y:S01]  /*8df80*/  STL [R1+0x2eac], R6 ;  /* 0x002eac0601007387 */ /* 0x0001e20000100800 */
[----:B------:R-:W-:-:S03]  /*8df90*/  IADD3.X R16, R16, UR7, RZ, P3, !PT ;  /* 0x0000000710107c10 */ /* 0x000fc60009ffe4ff */
        /* <DEDUP_REMOVED lines=8> */
[----:B------:R-:W-:Y:S05]  /*8e020*/  @P0 BRA `(.L_x_2) ;  /* 0xfffffa4800240947 */ /* 0x000fea000383ffff */
[----:B-----5:R1:W-:Y:S04]  /*8e030*/  STL [R1+0x2f5c], R7 ;  /* 0x002f5c0701007387 */ /* 0x0203e80000100800 */
[----:B-1----:R-:W2:Y:S04]  /*8e040*/  LDL.LU R7, [R1+0x638] ;  /* 0x0006380001077983 */ /* 0x002ea80000300800 */
[----:B--2---:R1:W-:Y:S04]  /*8e050*/  STL [R1+0x2f64], R7 ;  /* 0x002f640701007387 */ /* 0x0043e80000100800 */
        /* <DEDUP_REMOVED lines=12> */
[----:B0-----:R-:W2:Y:S01]  /*8e120*/  LDL.LU R6, [R1+0x184] ;  /* 0x0001840001067983 */ /* 0x001ea20000300800 */
[----:B-1----:R-:W-:-:S03]  /*8e130*/  IMAD.MOV.U32 R7, RZ, RZ, R4 ;  /* 0x000000ffff077224 */ /* 0x002fc600078e0004 */
[----:B--2---:R0:W-:Y:S04]  /*8e140*/  STL [R1+0x2f58], R6 ;  /* 0x002f580601007387 */ /* 0x0041e80000100800 */
[----:B0-----:R-:W2:Y:S04]  /*8e150*/  LDL.LU R6, [R1+0x174] ;  /* 0x0001740001067983 */ /* 0x001ea80000300800 */
        /* <DEDUP_REMOVED lines=14> */
[----:B--2---:R-:W-:Y:S04]  /*8e240*/  STL [R1+0x2f98], R6 ;  /* 0x002f980601007387 */ /* 0x004fe80000100800 */
[----:B------:R-:W2:Y:S04]  /*8e250*/  LDL.LU R5, [R1+0x614] ;  /* 0x0006140001057983 */ /* 0x000ea80000300800 */
[----:B--2---:R0:W-:Y:S04]  /*8e260*/  STL [R1+0x2f54], R5 ;  /* 0x002f540501007387 */ /* 0x0041e80000100800 */
[----:B0-----:R-:W2:Y:S04]  /*8e270*/  LDL.LU R5, [R1+0x1b4] ;  /* 0x0001b40001057983 */ /* 0x001ea80000300800 */
[----:B------:R0:W-:Y:S04]  /*8e280*/  STL [R1+0x2f4c], R11 ;  /* 0x002f4c0b01007387 */ /* 0x0001e80000100800 */
[----:B0-----:R-:W3:Y:S04]  /*8e290*/  LDL.LU R11, [R1+0x624] ;  /* 0x00062400010b7983 */ /* 0x001ee80000300800 */
[----:B---3--:R0:W-:Y:S04]  /*8e2a0*/  STL [R1+0x2f50], R11 ;  /* 0x002f500b01007387 */ /* 0x0081e80000100800 */
[----:B0-----:R-:W3:Y:S04]  /*8e2b0*/  LDL.LU R11, [R1+0x1d4] ;  /* 0x0001d400010b7983 */ /* 0x001ee80000300800 */
[----:B------:R-:W4:Y:S04]  /*8e2c0*/  LDL.LU R4, [R1+0x634] ;  /* 0x0006340001047983 */ /* 0x000f280000300800 */
[----:B------:R-:W2:Y:S04]  /*8e2d0*/  LDL.LU R10, [R1+0x180] ;  /* 0x00018000010a7983 */ /* 0x000ea80000300800 */
[----:B--2---:R0:W-:Y:S04]  /*8e2e0*/  STL [R1+0x2f48], R10 ;  /* 0x002f480a01007387 */ /* 0x0041e80000100800 */
[----:B0-----:R-:W2:Y:S04]  /*8e2f0*/  LDL.LU R10, [R1+0x170] ;  /* 0x00017000010a7983 */ /* 0x001ea80000300800 */
[----:B------:R-:W3:Y:S04]  /*8e300*/  LDL.LU R9, [R1+0x610] ;  /* 0x0006100001097983 */ /* 0x000ee80000300800 */
[----:B---3--:R0:W-:Y:S04]  /*8e310*/  STL [R1+0x2f44], R9 ;  /* 0x002f440901007387 */ /* 0x0081e80000100800 */
[----:B0-----:R-:W3:Y:S04]  /*8e320*/  LDL.LU R9, [R1+0x1b0] ;  /* 0x0001b00001097983 */ /* 0x001ee80000300800 */
[----:B------:R-:W4:Y:S04]  /*8e330*/  LDL.LU R8, [R1+0x630] ;  /* 0x0006300001087983 */ /* 0x000f280000300800 */
[----:B----4-:R0:W-:Y:S04]  /*8e340*/  STL [R1+0x2f40], R8 ;  /* 0x002f400801007387 */ /* 0x0101e80000100800 */
[----:B0-----:R-:W4:Y:S04]  /*8e350*/  LDL.LU R8, [R1+0x1d0] ;  /* 0x0001d00001087983 */ /* 0x001f280000300800 */
        /* <DEDUP_REMOVED lines=24> */
[----:B------:R0:W-:Y:S04]  /*8e4e0*/  STL [R1+0x2f18], R29 ;  /* 0x002f181d01007387 */ /* 0x0001e80000100800 */
[----:B0-----:R-:W4:Y:S01]  /*8e4f0*/  LDL.LU R29, [R1+0x644] ;  /* 0x00064400011d7983 */ /* 0x001f220000300800 */
[----:B------:R-:W-:-:S05]  /*8e500*/  IMAD.MOV.U32 R6, RZ, RZ, R2 ;  /* 0x000000ffff067224 */ /* 0x000fca00078e0002 */
[----:B------:R-:W-:Y:S01]  /*8e510*/  F2FP.BF16.F32.PACK_AB R7, R6, R7 ;  /* 0x000000070607723e */ /* 0x000fe200000010ff */
[----:B----4-:R0:W-:Y:S04]  /*8e520*/  STL [R1+0x2f1c], R29 ;  /* 0x002f1c1d01007387 */ /* 0x0101e80000100800 */
[----:B0-----:R-:W4:Y:S04]  /*8e530*/  LDL.LU R29, [R1+0x6a8] ;  /* 0x0006a800011d7983 */ /* 0x001f280000300800 */
[----:B------:R-:W4:Y:S04]  /*8e540*/  LDL.LU R23, [R1+0x654] ;  /* 0x0006540001177983 */ /* 0x000f280000300800 */
[----:B------:R0:W-:Y:S04]  /*8e550*/  STL [R1+0x2f14], R3 ;  /* 0x002f140301007387 */ /* 0x0001e80000100800 */
[----:B0-----:R-:W4:Y:S04]  /*8e560*/  LDL.LU R3, [R1+0x664] ;  /* 0x0006640001037983 */ /* 0x001f280000300800 */
[----:B------:R-:W4:Y:S04]  /*8e570*/  LDL.LU R22, [R1+0x674] ;  /* 0x0006740001167983 */ /* 0x000f280000300800 */
[----:B------:R0:W-:Y:S04]  /*8e580*/  STL [R1+0x2f10], R28 ;  /* 0x002f101c01007387 */ /* 0x0001e80000100800 */
        /* <DEDUP_REMOVED lines=9> */
[----:B------:R-:W2:Y:S04]  /*8e620*/  LDL.LU R6, [R1+0x2f98] ;  /* 0x002f980001067983 */ /* 0x000ea80000300800 */
[----:B------:R0:W-:Y:S04]  /*8e630*/  STL [R1+0x1c], R7 ;  /* 0x00001c0701007387 */ /* 0x0001e80000100800 */
[----:B0-----:R-:W2:Y:S02]  /*8e640*/  LDL.LU R7, [R1+0x2f94] ;  /* 0x002f940001077983 */ /* 0x001ea40000300800 */
[----:B--2---:R-:W-:-:S02]  /*8e650*/  F2FP.BF16.F32.PACK_AB R7, R6, R7 ;  /* 0x000000070607723e */ /* 0x004fc400000010ff */
        /* <DEDUP_REMOVED lines=25> */
[----:B------:R0:W-:Y:S04]  /*8e7f0*/  STL [R1], R7 ;  /* 0x0000000701007387 */ /* 0x0001e80000100800 */
[----:B0-----:R-:W2:Y:S02]  /*8e800*/  LDL.LU R7, [R1+0x2f5c] ;  /* 0x002f5c0001077983 */ /* 0x001ea40000300800 */
[----:B--2---:R-:W-:-:S02]  /*8e810*/  F2FP.BF16.F32.PACK_AB R7, R6, R7 ;  /* 0x000000070607723e */ /* 0x004fc400000010ff */
[----:B------:R-:W2:Y:S02]  /*8e820*/  LDL.LU R6, [R1+0x2f58] ;  /* 0x002f580001067983 */ /* 0x000ea40000300800 */
[----:B--2---:R-:W-:Y:S02]  /*8e830*/  F2FP.BF16.F32.PACK_AB R6, R5, R6 ;  /* 0x000000060506723e */ /* 0x004fe400000010ff */
[----:B------:R-:W2:Y:S02]  /*8e840*/  LDL.LU R5, [R1+0x2f54] ;  /* 0x002f540001057983 */ /* 0x000ea40000300800 */
[----:B--2---:R-:W-:Y:S02]  /*8e850*/  F2FP.BF16.F32.PACK_AB R5, R11, R5 ;  /* 0x000000050b05723e */ /* 0x004fe400000010ff */
[----:B------:R-:W2:Y:S02]  /*8e860*/  LDL.LU R11, [R1+0x2f50] ;  /* 0x002f5000010b7983 */ /* 0x000ea40000300800 */
        /* <DEDUP_REMOVED lines=21> */
[----:B------:R-:W3:Y:S02]  /*8e9c0*/  LDL.LU R17, [R1+0x2f24] ;  /* 0x002f240001117983 */ /* 0x000ee40000300800 */
[----:B---3--:R-:W-:Y:S02]  /*8e9d0*/  F2FP.BF16.F32.PACK_AB R17, R16, R17 ;  /* 0x000000111011723e */ /* 0x008fe400000010ff */
[----:B------:R-:W4:Y:S02]  /*8e9e0*/  LDL.LU R16, [R1+0x2f20] ;  /* 0x002f200001107983 */ /* 0x000f240000300800 */
[----:B----4-:R-:W-:-:S02]  /*8e9f0*/  F2FP.BF16.F32.PACK_AB R16, R29, R16 ;  /* 0x000000101d10723e */ /* 0x010fc400000010ff */
[----:B------:R-:W2:Y:S01]  /*8ea00*/  LDL.LU R29, [R1+0x2f1c] ;  /* 0x002f1c00011d7983 */ /* 0x000ea20000300800 */
[----:B------:R-:W-:Y:S02]  /*8ea10*/  F2FP.BF16.F32.PACK_AB R22, R3, R22 ;  /* 0x000000160316723e */ /* 0x000fe400000010ff */
[----:B------:R-:W-:Y:S02]  /*8ea20*/  F2FP.BF16.F32.PACK_AB R21, R28, R21 ;  /* 0x000000151c15723e */ /* 0x000fe400000010ff */
[----:B--2---:R-:W-:Y:S02]  /*8ea30*/  F2FP.BF16.F32.PACK_AB R23, R29, R23 ;  /* 0x000000171d17723e */ /* 0x004fe400000010ff */
[----:B------:R-:W2:Y:S04]  /*8ea40*/  LDL.LU R29, [R1+0x2f18] ;  /* 0x002f1800011d7983 */ /* 0x000ea80000300800 */
[----:B------:R-:W3:Y:S04]  /*8ea50*/  LDL.LU R3, [R1+0x2f14] ;  /* 0x002f140001037983 */ /* 0x000ee80000300800 */
[----:B------:R-:W3:Y:S01]  /*8ea60*/  LDL.LU R28, [R1+0x2f10] ;  /* 0x002f1000011c7983 */ /* 0x000ee20000300800 */
[----:B------:R-:W-:-:S02]  /*8ea70*/  F2FP.BF16.F32.PACK_AB R27, R24, R27 ;  /* 0x0000001b181b723e */ /* 0x000fc400000010ff */
[----:B------:R-:W-:Y:S02]  /*8ea80*/  F2FP.BF16.F32.PACK_AB R26, R25, R26 ;  /* 0x0000001a191a723e */ /* 0x000fe400000010ff */
[----:B------:R-:W-:Y:S02]  /*8ea90*/  F2FP.BF16.F32.PACK_AB R20, R0, R20 ;  /* 0x000000140014723e */ /* 0x000fe400000010ff */
[----:B--2---:R-:W-:Y:S02]  /*8eaa0*/  F2FP.BF16.F32.PACK_AB R25, R2, R29 ;  /* 0x0000001d0219723e */ /* 0x004fe400000010ff */
[----:B---3--:R-:W-:-:S07]  /*8eab0*/  F2FP.BF16.F32.PACK_AB R24, R28, R3 ;  /* 0x000000031c18723e */ /* 0x008fce00000010ff */
.L_x_1:
[----:B0-----:R-:W2:Y:S01]  /*8eac0*/  LDL.LU R29, [R1+0x2f08] ;  /* 0x002f0800011d7983 */ /* 0x001ea20000300800 */
[----:B-1----:R-:W0:Y:S01]  /*8ead0*/  S2R R2, SR_TID.X ;  /* 0x0000000000027919 */ /* 0x002e220000002100 */
[----:B------:R-:W1:Y:S01]  /*8eae0*/  S2UR UR5, SR_CgaCtaId ;  /* 0x00000000000579c3 */ /* 0x000e620000008800 */
[----:B------:R-:W-:Y:S01]  /*8eaf0*/  UMOV UR4, 0x400 ;  /* 0x0000040000047882 */ /* 0x000fe20000000000 */
[----:B------:R-:W-:Y:S01]  /*8eb00*/  ULDC.64 UR8, c[0x0][0x228] ;  /* 0x00008a0000087ab9 */ /* 0x000fe20000000a00 */
[----:B------:R3:W-:Y:S01]  /*8eb10*/  STL [R1+0x2f24], R7 ;  /* 0x002f240701007387 */ /* 0x0007e20000100800 */
[----:B------:R-:W-:-:S03]  /*8eb20*/  ULDC.64 UR6, c[0x0][0x220] ;  /* 0x0000880000067ab9 */ /* 0x000fc60000000a00 */
[----:B---3--:R-:W3:Y:S01]  /*8eb30*/  LDL.LU R7, [R1+0x2f04] ;  /* 0x002f040001077983 */ /* 0x008ee20000300800 */
[----:B-1----:R-:W-:-:S03]  /*8eb40*/  ULEA UR4, UR5, UR4, 0x18 ;  /* 0x0000000405047291 */ /* 0x002fc6000f8ec03f */
[----:B------:R-:W-:Y:S01]  /*8eb50*/  ULDC UR5, c[0x0][0x244] ;  /* 0x0000910000057ab9 */ /* 0x000fe20000000800 */
[C---:B0-----:R-:W-:Y:S01]  /*8eb60*/  IMAD.SHL.U32 R28, R2.reuse, 0x4, RZ ;  /* 0x00000004021c7824 */ /* 0x041fe200078e00ff */
[C---:B------:R-:W-:Y:S01]  /*8eb70*/  LOP3.LUT R3, R2.reuse, 0x60, RZ, 0xc0, !PT ;  /* 0x0000006002037812 */ /* 0x040fe200078ec0ff */
[----:B------:R-:W-:-:S03]  /*8eb80*/  IMAD.SHL.U32 R0, R2, 0x100, RZ ;  /* 0x0000010002007824 */ /* 0x000fc600078e00ff */
[----:B------:R-:W-:-:S05]  /*8eb90*/  LOP3.LUT R28, R28, 0x70, RZ, 0xc0, !PT ;  /* 0x000000701c1c7812 */ /* 0x000fca00078ec0ff */
[----:B------:R-:W-:Y:S02]  /*8eba0*/  IMAD R28, R3, 0x10, R28 ;  /* 0x00000010031c7824 */ /* 0x000fe400078e021c */
[----:B------:R-:W-:-:S05]  /*8ebb0*/  IMAD.SHL.U32 R3, R2, 0x400, RZ ;  /* 0x0000040002037824 */ /* 0x000fca00078e00ff */
[----:B------:R-:W-:Y:S01]  /*8ebc0*/  LOP3.LUT R3, R3, 0x1800, RZ, 0xc0, !PT ;  /* 0x0000180003037812 */ /* 0x000fe200078ec0ff */
[----:B------:R-:W-:Y:S01]  /*8ebd0*/  BAR.SYNC.DEFER_BLOCKING 0x0 ;  /* 0x0000000000007b1d */ /* 0x000fe20000010000 */
[----:B---3--:R-:W-:-:S04]  /*8ebe0*/  LOP3.LUT R0, R7, 0x1800, R0, 0xf8, !PT ;  /* 0x0000180007007812 */ /* 0x008fc800078ef800 */
[----:B------:R-:W-:Y:S02]  /*8ebf0*/  LOP3.LUT R28, R0, R28, RZ, 0x3c, !PT ;  /* 0x0000001c001c7212 */ /* 0x000fe400078e3cff */
[----:B--2---:R-:W-:Y:S02]  /*8ec00*/  LOP3.LUT R0, R3, 0x1f0, R29, 0xf8, !PT ;  /* 0x000001f003007812 */ /* 0x004fe400078ef81d */
[----:B------:R-:W2:Y:S04]  /*8ec10*/  LDL R29, [R1+0x330] ;  /* 0x00033000011d7983 */ /* 0x000ea80000100800 */
[----:B------:R0:W-:Y:S01]  /*8ec20*/  STS.128 [R28+UR4+0x180], R12 ;  /* 0x0001800c1c007988 */ /* 0x0001e20008000c04 */
[--C-:B------:R-:W-:Y:S02]  /*8ec30*/  SHF.R.U32.HI R3, RZ, 0x4, R2.reuse ;  /* 0x00000004ff037819 */ /* 0x100fe40000011602 */
[----:B------:R-:W-:Y:S01]  /*8ec40*/  LOP3.LUT R7, R0, 0x60, R2, 0x78, !PT ;  /* 0x0000006000077812 */ /* 0x000fe200078e7802 */
[----:B------:R1:W-:Y:S01]  /*8ec50*/  STS.128 [R28+UR4], R24 ;  /* 0x000000181c007988 */ /* 0x0003e20008000c04 */
[----:B------:R-:W-:-:S03]  /*8ec60*/  SGXT.U32 R0, R3, 0x3 ;  /* 0x000000030300781a */ /* 0x000fc60000000000 */
[----:B------:R3:W-:Y:S01]  /*8ec70*/  STS.128 [R28+UR4+0x80], R16 ;  /* 0x000080101c007988 */ /* 0x0007e20008000c04 */
[----:B0-----:R-:W-:-:S03]  /*8ec80*/  SHF.R.U32.HI R14, RZ, 0x4, R2 ;  /* 0x00000004ff0e7819 */ /* 0x001fc60000011602 */
[----:B-1----:R-:W4:Y:S02]  /*8ec90*/  LDL.LU R27, [R1+0x2f0c] ;  /* 0x002f0c00011b7983 */ /* 0x002f240000300800 */
[C---:B------:R-:W-:Y:S02]  /*8eca0*/  VIADD R13, R14.reuse, 0x38 ;  /* 0x000000380e0d7836 */ /* 0x040fe40000000000 */
[C---:B------:R-:W-:Y:S01]  /*8ecb0*/  VIADD R12, R14.reuse, 0x78 ;  /* 0x000000780e0c7836 */ /* 0x040fe20000000000 */
[----:B------:R-:W-:Y:S01]  /*8ecc0*/  STL [R1+0x24], R7 ;  /* 0x0000240701007387 */ /* 0x000fe20000100800 */
[----:B------:R-:W-:-:S03]  /*8ecd0*/  VIADD R3, R14, 0xb8 ;  /* 0x000000b80e037836 */ /* 0x000fc60000000000 */
[----:B------:R-:W-:Y:S01]  /*8ece0*/  STS.128 [R28+UR4+0x100], R20 ;  /* 0x000100141c007988 */ /* 0x000fe20008000c04 */
[----:B------:R-:W-:Y:S06]  /*8ecf0*/  BAR.SYNC.DEFER_BLOCKING 0x0 ;  /* 0x0000000000007b1d */ /* 0x000fec0000010000 */
[----:B------:R-:W-:Y:S01]  /*8ed00*/  LDS.128 R20, [R7+UR4+0x400] ;  /* 0x0004000407147984 */ /* 0x000fe20008000c00 */
[C-C-:B--2---:R-:W-:Y:S02]  /*8ed10*/  LOP3.LUT R15, R29.reuse, 0x1f8, R14.reuse, 0xfe, !PT ;  /* 0x000001f81d0f7812 */ /* 0x144fe400078efe0e */
[----:B---3--:R-:W-:-:S02]  /*8ed20*/  LOP3.LUT R17, R29, 0x1b8, R14, 0xfe, !PT ;  /* 0x000001b81d117812 */ /* 0x008fc400078efe0e */
[C-C-:B------:R-:W-:Y:S01]  /*8ed30*/  LOP3.LUT R16, R29.reuse, 0x178, R14.reuse, 0xfe, !PT ;  /* 0x000001781d107812 */ /* 0x140fe200078efe0e */
[----:B------:R0:W-:Y:S04]  /*8ed40*/  STL [R1+0xb0], R15 ;  /* 0x0000b00f01007387 */ /* 0x0001e80000100800 */
[----:B------:R-:W-:Y:S04]  /*8ed50*/  STL [R1+0xa8], R17 ;  /* 0x0000a81101007387 */ /* 0x000fe80000100800 */
[----:B------:R-:W-:Y:S01]  /*8ed60*/  STL [R1+0xa4], R16 ;  /* 0x0000a41001007387 */ /* 0x000fe20000100800 */
[----:B0-----:R-:W-:-:S02]  /*8ed70*/  LOP3.LUT R15, R29, 0x138, R14, 0xfe, !PT ;  /* 0x000001381d0f7812 */ /* 0x001fc400078efe0e */
[C---:B------:R-:W-:Y:S02]  /*8ed80*/  LOP3.LUT R14, R29.reuse, R13, RZ, 0xfc, !PT ;  /* 0x0000000d1d0e7212 */ /* 0x040fe400078efcff */
[C---:B------:R-:W-:Y:S01]  /*8ed90*/  LOP3.LUT R13, R29.reuse, R12, RZ, 0xfc, !PT ;  /* 0x0000000c1d0d7212 */ /* 0x040fe200078efcff */
[----:B------:R-:W-:Y:S01]  /*8eda0*/  STL [R1+0xa0], R15 ;  /* 0x0000a00f01007387 */ /* 0x000fe20000100800 */
[C---:B------:R-:W-:Y:S02]  /*8edb0*/  LOP3.LUT R12, R29.reuse, R3, RZ, 0xfc, !PT ;  /* 0x000000031d0c7212 */ /* 0x040fe400078efcff */
[----:B------:R-:W-:Y:S01]  /*8edc0*/  LOP3.LUT R3, R29, R0, RZ, 0xfc, !PT ;  /* 0x000000001d037212 */ /* 0x000fe200078efcff */
[----:B------:R-:W-:Y:S01]  /*8edd0*/  STL [R1+0x38], R14 ;  /* 0x0000380e01007387 */ /* 0x000fe20000100800 */
[C---:B----4-:R-:W-:Y:S01]  /*8ede0*/  ISETP.GE.AND P0, PT, R27.reuse, UR8, PT ;  /* 0x000000081b007c0c */ /* 0x050fe2000bf06270 */
[----:B------:R-:W-:Y:S02]  /*8edf0*/  IMAD R2, R27, UR5, RZ ;  /* 0x000000051b027c24 */ /* 0x000fe4000f8e02ff */
[----:B------:R-:W-:Y:S04]  /*8ee00*/  STL [R1+0x58], R13 ;  /* 0x0000580d01007387 */ /* 0x000fe80000100800 */
[----:B------:R0:W-:Y:S04]  /*8ee10*/  STL [R1+0x2f20], R3 ;  /* 0x002f200301007387 */ /* 0x0001e80000100800 */
[----:B------:R1:W-:Y:S04]  /*8ee20*/  STL [R1+0x78], R12 ;  /* 0x0000780c01007387 */ /* 0x0003e80000100800 */
[----:B0-----:R-:W2:Y:S02]  /*8ee30*/  LDL.LU R3, [R1+0x330] ;  /* 0x0003300001037983 */ /* 0x001ea40000300800 */
[----:B--2---:R-:W-:-:S02]  /*8ee40*/  LOP3.LUT R14, R3, 0x10, R0, 0xfe, !PT ;  /* 0x00000010030e7812 */ /* 0x004fc400078efe00 */
[C-C-:B------:R-:W-:Y:S02]  /*8ee50*/  LOP3.LUT R13, R3.reuse, 0x18, R0.reuse, 0xfe, !PT ;  /* 0x00000018030d7812 */ /* 0x140fe400078efe00 */
[C-C-:B-1----:R-:W-:Y:S01]  /*8ee60*/  LOP3.LUT R12, R3.reuse, 0x20, R0.reuse, 0xfe, !PT ;  /* 0x00000020030c7812 */ /* 0x142fe200078efe00 */
[----:B------:R0:W-:Y:S01]  /*8ee70*/  STL [R1+0x20], R14 ;  /* 0x0000200e01007387 */ /* 0x0001e20000100800 */
[C-C-:B------:R-:W-:Y:S02]  /*8ee80*/  LOP3.LUT R16, R3.reuse, 0x1a0, R0.reuse, 0xfe, !PT ;  /* 0x000001a003107812 */ /* 0x140fe400078efe00 */
[C-C-:B------:R-:W-:Y:S01]  /*8ee90*/  LOP3.LUT R25, R3.reuse, 0x1c8, R0.reuse, 0xfe, !PT ;  /* 0x000001c803197812 */ /* 0x140fe200078efe00 */
[----:B------:R1:W-:Y:S01]  /*8eea0*/  STL [R1+0x28], R13 ;  /* 0x0000280d01007387 */ /* 0x0003e20000100800 */
[C-C-:B------:R-:W-:Y:S02]  /*8eeb0*/  LOP3.LUT R27, R3.reuse, 0x1d8, R0.reuse, 0xfe, !PT ;  /* 0x000001d8031b7812 */ /* 0x140fe400078efe00 */
[C-C-:B------:R-:W-:Y:S01]  /*8eec0*/  LOP3.LUT R24, R3.reuse, 0x1d0, R0.reuse, 0xfe, !PT ;  /* 0x000001d003187812 */ /* 0x140fe200078efe00 */
[----:B------:R2:W-:Y:S01]  /*8eed0*/  STL [R1+0x2c], R12 ;  /* 0x00002c0c01007387 */ /* 0x0005e20000100800 */
[----:B------:R-:W-:-:S02]  /*8eee0*/  LOP3.LUT R29, R3, 0x8, R0, 0xfe, !PT ;  /* 0x00000008031d7812 */ /* 0x000fc400078efe00 */
[C-C-:B0-----:R-:W-:Y:S02]  /*8eef0*/  LOP3.LUT R14, R3.reuse, 0x28, R0.reuse, 0xfe, !PT ;  /* 0x00000028030e7812 */ /* 0x141fe400078efe00 */
[----:B-1----:R-:W-:-:S03]  /*8ef00*/  LOP3.LUT R13, R3, 0x30, R0, 0xfe, !PT ;  /* 0x00000030030d7812 */ /* 0x002fc600078efe00 */
[----:B------:R0:W-:Y:S01]  /*8ef10*/  STL [R1+0x30], R14 ;  /* 0x0000300e01007387 */ /* 0x0001e20000100800 */
[----:B--2---:R-:W-:-:S03]  /*8ef20*/  LOP3.LUT R12, R3, 0x40, R0, 0xfe, !PT ;  /* 0x00000040030c7812 */ /* 0x004fc600078efe00 */
[----:B------:R1:W-:Y:S04]  /*8ef30*/  STL [R1+0x34], R13 ;  /* 0x0000340d01007387 */ /* 0x0003e80000100800 */
[----:B------:R2:W-:Y:S01]  /*8ef40*/  STL [R1+0x3c], R12 ;  /* 0x00003c0c01007387 */ /* 0x0005e20000100800 */
        /* <DEDUP_REMOVED lines=68> */
[----:B------:R-:W-:Y:S01]  /*8f390*/  STL [R1+0xec], R14 ;  /* 0x0000ec0e01007387 */ /* 0x000fe20000100800 */
[----:B--2---:R-:W-:-:S03]  /*8f3a0*/  LOP3.LUT R12, R3, 0x198, R0, 0xfe, !PT ;  /* 0x00000198030c7812 */ /* 0x004fc600078efe00 */
[----:B------:R-:W-:Y:S04]  /*8f3b0*/  STL [R1+0xf0], R13 ;  /* 0x0000f00d01007387 */ /* 0x000fe80000100800 */
[----:B------:R-:W-:Y:S04]  /*8f3c0*/  STL [R1+0xf4], R12 ;  /* 0x0000f40c01007387 */ /* 0x000fe80000100800 */
[----:B------:R-:W0:Y:S04]  /*8f3d0*/  LDS.128 R12, [R7+UR4] ;  /* 0x00000004070c7984 */ /* 0x000e280008000c00 */
[----:B------:R-:W-:Y:S04]  /*8f3e0*/  STL [R1+0xf8], R16 ;  /* 0x0000f81001007387 */ /* 0x000fe80000100800 */
[----:B------:R-:W1:Y:S04]  /*8f3f0*/  LDS.128 R16, [R7+UR4+0x200] ;  /* 0x0002000407107984 */ /* 0x000e680008000c00 */
[----:B0-----:R0:W-:Y:S04]  /*8f400*/  STL.64 [R1+0x2f18], R14 ;  /* 0x002f180e01007387 */ /* 0x0011e80000100a00 */
[----:B------:R2:W-:Y:S01]  /*8f410*/  STL.64 [R1+0x2f10], R12 ;  /* 0x002f100c01007387 */ /* 0x0005e20000100a00 */
[----:B0-----:R-:W-:-:S02]  /*8f420*/  LOP3.LUT R14, R3, 0x1b0, R0, 0xfe, !PT ;  /* 0x000001b0030e7812 */ /* 0x001fc400078efe00 */
[C-C-:B--2---:R-:W-:Y:S02]  /*8f430*/  LOP3.LUT R12, R3.reuse, 0x1a8, R0.reuse, 0xfe, !PT ;  /* 0x000001a8030c7812 */ /* 0x144fe400078efe00 */
[----:B------:R-:W-:-:S03]  /*8f440*/  LOP3.LUT R13, R3, 0x1c0, R0, 0xfe, !PT ;  /* 0x000001c0030d7812 */ /* 0x000fc600078efe00 */
[----:B------:R0:W-:Y:S04]  /*8f450*/  STL [R1+0xfc], R12 ;  /* 0x0000fc0c01007387 */ /* 0x0001e80000100800 */
[----:B0-----:R-:W2:Y:S04]  /*8f460*/  LDL.LU R12, [R1+0x10] ;  /* 0x00001000010c7983 */ /* 0x001ea80000300800 */
[----:B------:R-:W-:Y:S04]  /*8f470*/  STL [R1+0x100], R14 ;  /* 0x0001000e01007387 */ /* 0x000fe80000100800 */
[----:B------:R0:W-:Y:S04]  /*8f480*/  STL [R1+0x104], R13 ;  /* 0x0001040d01007387 */ /* 0x0001e80000100800 */
[----:B0-----:R-:W2:Y:S04]  /*8f490*/  LDL.LU R13, [R1+0x14] ;  /* 0x00001400010d7983 */ /* 0x001ea80000300800 */
[----:B------:R-:W2:Y:S04]  /*8f4a0*/  LDL.LU R14, [R1+0x18] ;  /* 0x00001800010e7983 */ /* 0x000ea80000300800 */
[----:B------:R-:W2:Y:S04]  /*8f4b0*/  LDL.LU R15, [R1+0x1c] ;  /* 0x00001c00010f7983 */ /* 0x000ea80000300800 */
[----:B------:R-:W-:Y:S04]  /*8f4c0*/  STL [R1+0x108], R25 ;  /* 0x0001081901007387 */ /* 0x000fe80000100800 */
[----:B------:R-:W-:Y:S04]  /*8f4d0*/  STL [R1+0x110], R27 ;  /* 0x0001101b01007387 */ /* 0x000fe80000100800 */
[----:B------:R-:W-:Y:S04]  /*8f4e0*/  STL [R1+0x10c], R24 ;  /* 0x00010c1801007387 */ /* 0x000fe80000100800 */
[----:B------:R0:W3:Y:S01]  /*8f4f0*/  LDS.128 R24, [R7+UR4+0x600] ;  /* 0x0006000407187984 */ /* 0x0000e20008000c00 */
[----:B------:R-:W-:Y:S01]  /*8f500*/  BAR.SYNC.DEFER_BLOCKING 0x0 ;  /* 0x0000000000007b1d */ /* 0x000fe20000010000 */
[----:B0-----:R-:W-:-:S05]  /*8f510*/  LOP3.LUT R7, R3, 0x1e0, R0, 0xfe, !PT ;  /* 0x000001e003077812 */ /* 0x001fca00078efe00 */
[----:B------:R0:W-:Y:S02]  /*8f520*/  STL [R1+0x114], R7 ;  /* 0x0001140701007387 */ /* 0x0001e40000100800 */
[----:B0-----:R-:W-:-:S05]  /*8f530*/  LOP3.LUT R7, R3, 0x1e8, R0, 0xfe, !PT ;  /* 0x000001e803077812 */ /* 0x001fca00078efe00 */
[----:B------:R0:W-:Y:S02]  /*8f540*/  STL [R1+0x118], R7 ;  /* 0x0001180701007387 */ /* 0x0001e40000100800 */
[----:B0-----:R-:W-:-:S05]  /*8f550*/  LOP3.LUT R7, R3, 0x1f0, R0, 0xfe, !PT ;  /* 0x000001f003077812 */ /* 0x001fca00078efe00 */
[----:B------:R0:W-:Y:S02]  /*8f560*/  STL [R1+0x11c], R7 ;  /* 0x00011c0701007387 */ /* 0x0001e40000100800 */
[----:B0-----:R-:W-:-:S05]  /*8f570*/  LOP3.LUT R7, R3, 0x100, R0, 0xfe, !PT ;  /* 0x0000010003077812 */ /* 0x001fca00078efe00 */
[----:B------:R0:W-:Y:S04]  /*8f580*/  STL [R1+0x9c], R7 ;  /* 0x00009c0701007387 */ /* 0x0001e80000100800 */
[----:B0-----:R-:W4:Y:S01]  /*8f590*/  LDL.LU R7, [R1+0x2f24] ;  /* 0x002f240001077983 */ /* 0x001f220000300800 */
[----:B------:R-:W-:-:S05]  /*8f5a0*/  LOP3.LUT R0, R3, 0xf0, R0, 0xfe, !PT ;  /* 0x000000f003007812 */ /* 0x000fca00078efe00 */
[----:B------:R0:W-:Y:S02]  /*8f5b0*/  STL [R1+0x94], R0 ;  /* 0x0000940001007387 */ /* 0x0001e40000100800 */
[----:B0-----:R-:W0:Y:S02]  /*8f5c0*/  S2R R0, SR_TID.X ;  /* 0x0000000000007919 */ /* 0x001e240000002100 */
[----:B------:R5:W-:Y:S02]  /*8f5d0*/  STS.128 [R28+UR4], R8 ;  /* 0x000000081c007988 */ /* 0x000be40008000c04 */
[----:B-----5:R-:W5:Y:S01]  /*8f5e0*/  LDC R10, c[0x0][0x248] ;  /* 0x00009200ff0a7b82 */ /* 0x020f620000000800 */
[----:B0-----:R-:W-:-:S05]  /*8f5f0*/  SHF.R.U32.HI R0, RZ, 0x4, R0 ;  /* 0x00000004ff007819 */ /* 0x001fca0000011600 */
[----:B------:R-:W-:-:S05]  /*8f600*/  VIADD R0, R0, 0xf8 ;  /* 0x000000f800007836 */ /* 0x000fca0000000000 */
[----:B------:R-:W-:Y:S02]  /*8f610*/  LOP3.LUT R0, R3, R0, RZ, 0xfc, !PT ;  /* 0x0000000003007212 */ /* 0x000fe400078efcff */
[----:B------:R-:W3:Y:S04]  /*8f620*/  LDL.LU R3, [R1+0x2f20] ;  /* 0x002f200001037983 */ /* 0x000ee80000300800 */
[----:B------:R0:W-:Y:S04]  /*8f630*/  STL [R1+0x98], R0 ;  /* 0x0000980001007387 */ /* 0x0001e80000100800 */
[----:B------:R-:W5:Y:S04]  /*8f640*/  LDL.LU R9, [R1+0x20] ;  /* 0x0000200001097983 */ /* 0x000f680000300800 */
[----:B------:R-:W5:Y:S01]  /*8f650*/  LDL.LU R11, [R1+0x28] ;  /* 0x00002800010b7983 */ /* 0x000f620000300800 */
[----:B------:R-:W-:-:S02]  /*8f660*/  ISETP.LT.AND P4, PT, R29, UR9, !P0 ;  /* 0x000000091d007c0c */ /* 0x000fc4000c781270 */
[----:B0-----:R-:W-:Y:S01]  /*8f670*/  LEA R0, P1, R2, UR6, 0x1 ;  /* 0x0000000602007c11 */ /* 0x001fe2000f8208ff */
[----:B----4-:R0:W-:Y:S04]  /*8f680*/  STS.128 [R28+UR4+0x100], R4 ;  /* 0x000100041c007988 */ /* 0x0101e80008000c04 */
[----:B0-----:R-:W4:Y:S04]  /*8f690*/  LDL.LU R4, [R1] ;  /* 0x0000000001047983 */ /* 0x001f280000300800 */
[----:B------:R-:W4:Y:S04]  /*8f6a0*/  LDL.LU R5, [R1+0x4] ;  /* 0x0000040001057983 */ /* 0x000f280000300800 */
[----:B------:R-:W4:Y:S04]  /*8f6b0*/  LDL.LU R6, [R1+0x8] ;  /* 0x0000080001067983 */ /* 0x000f280000300800 */
[----:B------:R-:W4:Y:S04]  /*8f6c0*/  LDL.LU R7, [R1+0xc] ;  /* 0x00000c0001077983 */ /* 0x000f280000300800 */
[----:B--2---:R-:W-:Y:S01]  /*8f6d0*/  STS.128 [R28+UR4+0x180], R12 ;  /* 0x0001800c1c007988 */ /* 0x004fe20008000c04 */
[----:B---3--:R-:W-:-:S03]  /*8f6e0*/  ISETP.LT.AND P2, PT, R3, UR9, !P0 ;  /* 0x0000000903007c0c */ /* 0x008fc6000c741270 */
[----:B----4-:R5:W-:Y:S02]  /*8f6f0*/  STS.128 [R28+UR4+0x80], R4 ;  /* 0x000080041c007988 */ /* 0x010be40008000c04 */
[-C--:B-----5:R-:W-:Y:S02]  /*8f700*/  IMAD R5, R3, R10.reuse, RZ ;  /* 0x0000000a03057224 */ /* 0x0a0fe400078e02ff */
[----:B------:R-:W-:Y:S02]  /*8f710*/  IMAD R3, R29, R10, RZ ;  /* 0x0000000a1d037224 */ /* 0x000fe400078e02ff */
[----:B------:R-:W2:Y:S04]  /*8f720*/  LDL.LU R29, [R1+0x2c] ;  /* 0x00002c00011d7983 */ /* 0x000ea80000300800 */
[----:B------:R-:W3:Y:S04]  /*8f730*/  LDL.LU.64 R14, [R1+0x2f18] ;  /* 0x002f1800010e7983 */ /* 0x000ee80000300a00 */
[----:B------:R-:W4:Y:S01]  /*8f740*/  LDL.LU.64 R12, [R1+0x2f10] ;  /* 0x002f1000010c7983 */ /* 0x000f220000300a00 */
[----:B------:R-:W-:Y:S01]  /*8f750*/  LEA.HI.X.SX32 R2, R2, UR7, 0x1, P1 ;  /* 0x0000000702027c11 */ /* 0x000fe200088f0eff */
[----:B------:R-:W-:Y:S01]  /*8f760*/  BAR.SYNC.DEFER_BLOCKING 0x0 ;  /* 0x0000000000007b1d */ /* 0x000fe20000010000 */
[----:B------:R-:W-:Y:S01]  /*8f770*/  LEA R8, P6, R5, R0, 0x1 ;  /* 0x0000000005087211 */ /* 0x000fe200078c08ff */
[C---:B------:R-:W-:Y:S01]  /*8f780*/  IMAD R7, R9.reuse, R10, RZ ;  /* 0x0000000a09077224 */ /* 0x040fe200078e02ff */
[----:B------:R-:W-:-:S02]  /*8f790*/  ISETP.LT.AND P3, PT, R9, UR9, !P0 ;  /* 0x0000000909007c0c */ /* 0x000fc4000c761270 */
[----:B------:R-:W-:Y:S01]  /*8f7a0*/  LEA.HI.X.SX32 R9, R5, R2, 0x1, P6 ;  /* 0x0000000205097211 */ /* 0x000fe200030f0eff */
[----:B------:R-:W5:Y:S01]  /*8f7b0*/  LDL.LU R28, [R1+0x34] ;  /* 0x00003400011c7983 */ /* 0x000f620000300800 */
[C---:B------:R-:W-:Y:S01]  /*8f7c0*/  ISETP.LT.AND P1, PT, R11.reuse, UR9, !P0 ;  /* 0x000000090b007c0c */ /* 0x040fe2000c721270 */
[----:B------:R-:W-:Y:S01]  /*8f7d0*/  IMAD R11, R11, R10, RZ ;  /* 0x0000000a0b0b7224 */ /* 0x000fe200078e02ff */
[-C--:B------:R-:W-:Y:S02]  /*8f7e0*/  LEA R4, P5, R3, R0.reuse, 0x1 ;  /* 0x0000000003047211 */ /* 0x080fe400078a08ff */
[----:B------:R-:W-:Y:S02]  /*8f7f0*/  LEA R6, P6, R7, R0, 0x1 ;  /* 0x0000000007067211 */ /* 0x000fe400078c08ff */
[----:B------:R-:W-:Y:S02]  /*8f800*/  LEA.HI.X.SX32 R5, R3, R2, 0x1, P5 ;  /* 0x0000000203057211 */ /* 0x000fe400028f0eff */
[----:B------:R-:W2:Y:S01]  /*8f810*/  LDC R3, c[0x0][0x248] ;  /* 0x00009200ff037b82 */ /* 0x000ea20000000800 */
[----:B------:R-:W-:-:S02]  /*8f820*/  LEA R10, P5, R11, R0, 0x1 ;  /* 0x000000000b0a7211 */ /* 0x000fc400078a08ff */
[-C--:B------:R-:W-:Y:S02]  /*8f830*/  LEA.HI.X.SX32 R7, R7, R2.reuse, 0x1, P6 ;  /* 0x0000000207077211 */ /* 0x080fe400030f0eff */
[----:B------:R-:W-:Y:S01]  /*8f840*/  LEA.HI.X.SX32 R11, R11, R2, 0x1, P5 ;  /* 0x000000020b0b7211 */ /* 0x000fe200028f0eff */
[----:B----4-:R0:W-:Y:S04]  /*8f850*/  @P2 STG.E.U16 desc[UR10][R8.64], R12 ;  /* 0x0000000c08002986 */ /* 0x0101e8000c10150a */
[----:B0-----:R-:W4:Y:S04]  /*8f860*/  LDL.LU R9, [R1+0x30] ;  /* 0x0000300001097983 */ /* 0x001f280000300800 */
[----:B------:R-:W3:Y:S04]  /*8f870*/  LDL.LU R8, [R1+0x38] ;  /* 0x0000380001087983 */ /* 0x000ee80000300800 */
[----:B-1----:R-:W-:Y:S04]  /*8f880*/  @P4 STG.E.U16 desc[UR10][R4.64], R16 ;  /* 0x0000001004004986 */ /* 0x002fe8000c10150a */
[----:B------:R-:W-:Y:S04]  /*8f890*/  @P3 STG.E.U16 desc[UR10][R6.64], R20 ;  /* 0x0000001406003986 */ /* 0x000fe8000c10150a */
[----:B------:R0:W-:Y:S02]  /*8f8a0*/  @P1 STG.E.U16 desc[UR10][R10.64], R24 ;  /* 0x000000180a001986 */ /* 0x0001e4000c10150a */
[----:B0-----:R-:W0:Y:S01]  /*8f8b0*/  LDC R11, c[0x0][0x248] ;  /* 0x00009200ff0b7b82 */ /* 0x001e220000000800 */
[C---:B--2---:R-:W-:Y:S01]  /*8f8c0*/  IMAD R3, R29.reuse, R3, RZ ;  /* 0x000000031d037224 */ /* 0x044fe200078e02ff */
[----:B------:R-:W-:-:S02]  /*8f8d0*/  ISETP.LT.AND P2, PT, R29, UR9, !P0 ;  /* 0x000000091d007c0c */ /* 0x000fc4000c741270 */
[----:B------:R-:W-:Y:S01]  /*8f8e0*/  PRMT R12, R12, 0x7632, R12 ;  /* 0x000076320c0c7816 */ /* 0x000fe2000000000c */
[----:B------:R-:W2:Y:S01]  /*8f8f0*/  LDL.LU R29, [R1+0x44] ;  /* 0x00004400011d7983 */ /* 0x000ea20000300800 */
[C---:B------:R-:W-:Y:S02]  /*8f900*/  LEA R4, P3, R3.reuse, R0, 0x1 ;  /* 0x0000000003047211 */ /* 0x040fe400078608ff */
[----:B-----5:R-:W-:Y:S01]  /*8f910*/  ISETP.LT.AND P1, PT, R28, UR9, !P0 ;  /* 0x000000091c007c0c */ /* 0x020fe2000c721270 */
[----:B------:R-:W5:Y:S01]  /*8f920*/  LDL.LU R10, [R1+0x40] ;  /* 0x00004000010a7983 */ /* 0x000f620000300800 */
[----:B------:R-:W-:-:S05]  /*8f930*/  LEA.HI.X.SX32 R5, R3, R2, 0x1, P3 ;  /* 0x0000000203057211 */ /* 0x000fca00018f0eff */
[----:B------:R1:W-:Y:S01]  /*8f940*/  @P2 STG.E.U16 desc[UR10][R4.64], R12 ;  /* 0x0000000c04002986 */ /* 0x0003e2000c10150a */
[-C--:B0-----:R-:W-:Y:S01]  /*8f950*/  IMAD R3, R28, R11.reuse, RZ ;  /* 0x0000000b1c037224 */ /* 0x081fe200078e02ff */
[C---:B----4-:R-:W-:Y:S01]  /*8f960*/  ISETP.LT.AND P4, PT, R9.reuse, UR9, !P0 ;  /* 0x0000000909007c0c */ /* 0x050fe2000c781270 */
[-C--:B------:R-:W-:Y:S02]  /*8f970*/  IMAD R7, R9, R11.reuse, RZ ;  /* 0x0000000b09077224 */ /* 0x080fe400078e02ff */
[----:B------:R-:W4:Y:S01]  /*8f980*/  LDL.LU R9, [R1+0x48] ;  /* 0x0000480001097983 */ /* 0x000f220000300800 */
[C---:B---3--:R-:W-:Y:S01]  /*8f990*/  ISETP.LT.AND P3, PT, R8.reuse, UR9, !P0 ;  /* 0x0000000908007c0c */ /* 0x048fe2000c761270 */
[----:B------:R-:W-:Y:S02]  /*8f9a0*/  IMAD R8, R8, R11, RZ ;  /* 0x0000000b08087224 */ /* 0x000fe400078e02ff */
[----:B------:R-:W3:Y:S04]  /*8f9b0*/  LDL.LU R28, [R1+0x4c] ;  /* 0x00004c00011c7983 */ /* 0x000ee80000300800 */
[----:B------:R-:W4:Y:S04]  /*8f9c0*/  LDL.LU R11, [R1+0x50] ;  /* 0x00005000010b7983 */ /* 0x000f280000300800 */
[----:B-1----:R-:W3:Y:S01]  /*8f9d0*/  LDL.LU R12, [R1+0x3c] ;  /* 0x00003c00010c7983 */ /* 0x002ee20000300800 */
[----:B------:R-:W-:-:S02]  /*8f9e0*/  LEA R6, P5, R7, R0, 0x1 ;  /* 0x0000000007067211 */ /* 0x000fc400078a08ff */
[----:B------:R-:W-:Y:S02]  /*8f9f0*/  PRMT R16, R16, 0x7632, R16 ;  /* 0x0000763210107816 */ /* 0x000fe40000000010 */
[----:B------:R-:W-:Y:S02]  /*8fa00*/  LEA.HI.X.SX32 R7, R7, R2, 0x1, P5 ;  /* 0x0000000207077211 */ /* 0x000fe400028f0eff */
[----:B------:R-:W-:-:S03]  /*8fa10*/  LEA R4, P2, R3, R0, 0x1 ;  /* 0x0000000003047211 */ /* 0x000fc600078408ff */
[----:B------:R0:W-:Y:S01]  /*8fa20*/  @P4 STG.E.U16 desc[UR10][R6.64], R16 ;  /* 0x0000001006004986 */ /* 0x0001e2000c10150a */
[----:B------:R-:W-:Y:S02]  /*8fa30*/  PRMT R20, R20, 0x7632, R20 ;  /* 0x0000763214147816 */ /* 0x000fe40000000014 */
[----:B------:R-:W-:Y:S01]  /*8fa40*/  LEA.HI.X.SX32 R5, R3, R2, 0x1, P2 ;  /* 0x0000000203057211 */ /* 0x000fe200010f0eff */
[----:B0-----:R-:W3:Y:S04]  /*8fa50*/  LDC R16, c[0x0][0x248] ;  /* 0x00009200ff107b82 */ /* 0x001ee80000000800 */
[----:B------:R0:W-:Y:S01]  /*8fa60*/  @P1 STG.E.U16 desc[UR10][R4.64], R20 ;  /* 0x0000001404001986 */ /* 0x0001e2000c10150a */
[----:B------:R-:W-:-:S03]  /*8fa70*/  LEA R6, P4, R8, R0, 0x1 ;  /* 0x0000000008067211 */ /* 0x000fc600078808ff */
[----:B0-----:R-:W5:Y:S01]  /*8fa80*/  LDC R20, c[0x0][0x248] ;  /* 0x00009200ff147b82 */ /* 0x001f620000000800 */
[----:B------:R-:W-:Y:S02]  /*8fa90*/  PRMT R24, R24, 0x7632, R24 ;  /* 0x0000763218187816 */ /* 0x000fe40000000018 */
[----:B------:R-:W-:-:S05]  /*8faa0*/  LEA.HI.X.SX32 R7, R8, R2, 0x1, P4 ;  /* 0x0000000208077211 */ /* 0x000fca00020f0eff */
[----:B------:R5:W-:Y:S01]  /*8fab0*/  @P3 STG.E.U16 desc[UR10][R6.64], R24 ;  /* 0x0000001806003986 */ /* 0x000be2000c10150a */
[----:B--2---:R-:W-:Y:S01]  /*8fac0*/  ISETP.LT.AND P2, PT, R29, UR9, !P0 ;  /* 0x000000091d007c0c */ /* 0x004fe2000c741270 */
[----:B-----5:R-:W-:-:S05]  /*8fad0*/  IMAD R7, R10, R20, RZ ;  /* 0x000000140a077224 */ /* 0x020fca00078e02ff */
[----:B------:R-:W-:-:S04]  /*8fae0*/  LEA R6, P4, R7, R0, 0x1 ;  /* 0x0000000007067211 */ /* 0x000fc800078808ff */
[----:B------:R-:W-:Y:S01]  /*8faf0*/  LEA.HI.X.SX32 R7, R7, R2, 0x1, P4 ;  /* 0x0000000207077211 */ /* 0x000fe200020f0eff */
[C---:B---3--:R-:W-:Y:S01]  /*8fb00*/  IMAD R3, R12.reuse, R16, RZ ;  /* 0x000000100c037224 */ /* 0x048fe200078e02ff */
[----:B------:R-:W-:Y:S02]  /*8fb10*/  ISETP.LT.AND P5, PT, R12, UR9, !P0 ;  /* 0x000000090c007c0c */ /* 0x000fe4000c7a1270 */
[----:B------:R-:W2:Y:S02]  /*8fb20*/  LDL.LU R12, [R1+0x54] ;  /* 0x00005400010c7983 */ /* 0x000ea40000300800 */
[----:B------:R-:W-:-:S04]  /*8fb30*/  LEA R4, P3, R3, R0, 0x1 ;  /* 0x0000000003047211 */ /* 0x000fc800078608ff */
[----:B------:R-:W-:Y:S01]  /*8fb40*/  LEA.HI.X.SX32 R5, R3, R2, 0x1, P3 ;  /* 0x0000000203057211 */ /* 0x000fe200018f0eff */
[----:B------:R-:W-:Y:S02]  /*8fb50*/  IMAD R3, R29, R20, RZ ;  /* 0x000000141d037224 */ /* 0x000fe400078e02ff */
[----:B------:R-:W3:Y:S04]  /*8fb60*/  LDL.LU R29, [R1+0x58] ;  /* 0x00005800011d7983 */ /* 0x000ee80000300800 */
[----:B------:R0:W-:Y:S01]  /*8fb70*/  @P5 STG.E.U16 desc[UR10][R4.64], R13 ;  /* 0x0000000d04005986 */ /* 0x0001e2000c10150a */
[----:B------:R-:W-:Y:S02]  /*8fb80*/  ISETP.LT.AND P4, PT, R28, UR9, !P0 ;  /* 0x000000091c007c0c */ /* 0x000fe4000c781270 */
[----:B0-----:R-:W-:-:S04]  /*8fb90*/  LEA R4, P6, R3, R0, 0x1 ;  /* 0x0000000003047211 */ /* 0x001fc800078c08ff */
[----:B------:R-:W-:Y:S01]  /*8fba0*/  LEA.HI.X.SX32 R5, R3, R2, 0x1, P6 ;  /* 0x0000000203057211 */ /* 0x000fe200030f0eff */
[-C--:B------:R-:W-:Y:S02]  /*8fbb0*/  IMAD R3, R28, R20.reuse, RZ ;  /* 0x000000141c037224 */ /* 0x080fe400078e02ff */
[----:B------:R-:W5:Y:S01]  /*8fbc0*/  LDL.LU R28, [R1+0x60] ;  /* 0x00006000011c7983 */ /* 0x000f620000300800 */
[----:B------:R-:W-:Y:S02]  /*8fbd0*/  ISETP.LT.AND P1, PT, R10, UR9, !P0 ;  /* 0x000000090a007c0c */ /* 0x000fe4000c721270 */
[C---:B----4-:R-:W-:Y:S01]  /*8fbe0*/  ISETP.LT.AND P3, PT, R9.reuse, UR9, !P0 ;  /* 0x0000000909007c0c */ /* 0x050fe2000c761270 */
[----:B------:R-:W-:Y:S01]  /*8fbf0*/  IMAD R9, R9, R20, RZ ;  /* 0x0000001409097224 */ /* 0x000fe200078e02ff */
[----:B------:R-:W4:Y:S04]  /*8fc00*/  LDL.LU R10, [R1+0x64] ;  /* 0x00006400010a7983 */ /* 0x000f280000300800 */
[----:B------:R-:W-:-:S04]  /*8fc10*/  LEA R8, P5, R9, R0, 0x1 ;  /* 0x0000000009087211 */ /* 0x000fc800078a08ff */
[----:B------:R-:W-:Y:S01]  /*8fc20*/  LEA.HI.X.SX32 R9, R9, R2, 0x1, P5 ;  /* 0x0000000209097211 */ /* 0x000fe200028f0eff */
[----:B------:R0:W-:Y:S04]  /*8fc30*/  @P1 STG.E.U16 desc[UR10][R6.64], R17 ;  /* 0x0000001106001986 */ /* 0x0001e8000c10150a */
[----:B------:R-:W-:Y:S04]  /*8fc40*/  @P2 STG.E.U16 desc[UR10][R4.64], R21 ;  /* 0x0000001504002986 */ /* 0x000fe8000c10150a */
[----:B------:R1:W-:Y:S01]  /*8fc50*/  @P3 STG.E.U16 desc[UR10][R8.64], R25 ;  /* 0x0000001908003986 */ /* 0x0003e2000c10150a */
[C---:B------:R-:W-:Y:S01]  /*8fc60*/  ISETP.LT.AND P1, PT, R11.reuse, UR9, !P0 ;  /* 0x000000090b007c0c */ /* 0x040fe2000c721270 */
[----:B0-----:R-:W-:-:S02]  /*8fc70*/  IMAD R7, R11, R20, RZ ;  /* 0x000000140b077224 */ /* 0x001fc400078e02ff */
[----:B-1----:R-:W4:Y:S01]  /*8fc80*/  LDL.LU R9, [R1+0x5c] ;  /* 0x00005c0001097983 */ /* 0x002f220000300800 */
[----:B------:R-:W-:-:S03]  /*8fc90*/  LEA R4, P2, R3, R0, 0x1 ;  /* 0x0000000003047211 */ /* 0x000fc600078408ff */
[----:B------:R-:W4:Y:S01]  /*8fca0*/  LDL.LU R11, [R1+0x68] ;  /* 0x00006800010b7983 */ /* 0x000f220000300800 */
[----:B------:R-:W-:Y:S02]  /*8fcb0*/  LEA.HI.X.SX32 R5, R3, R2, 0x1, P2 ;  /* 0x0000000203057211 */ /* 0x000fe400010f0eff */
[----:B------:R-:W-:-:S04]  /*8fcc0*/  LEA R6, P2, R7, R0, 0x1 ;  /* 0x0000000007067211 */ /* 0x000fc800078408ff */
[----:B------:R-:W-:Y:S02]  /*8fcd0*/  LEA.HI.X.SX32 R7, R7, R2, 0x1, P2 ;  /* 0x0000000207077211 */ /* 0x000fe400010f0eff */
[----:B------:R-:W-:Y:S02]  /*8fce0*/  PRMT R13, R13, 0x7632, R13 ;  /* 0x000076320d0d7816 */ /* 0x000fe4000000000d */
[----:B------:R-:W-:-:S03]  /*8fcf0*/  PRMT R17, R17, 0x7632, R17 ;  /* 0x0000763211117816 */ /* 0x000fc60000000011 */
[----:B------:R0:W-:Y:S04]  /*8fd00*/  @P4 STG.E.U16 desc[UR10][R4.64], R13 ;  /* 0x0000000d04004986 */ /* 0x0001e8000c10150a */
[----:B------:R1:W-:Y:S01]  /*8fd10*/  @P1 STG.E.U16 desc[UR10][R6.64], R17 ;  /* 0x0000001106001986 */ /* 0x0003e2000c10150a */
[C---:B--2---:R-:W-:Y:S01]  /*8fd20*/  ISETP.LT.AND P3, PT, R12.reuse, UR9, !P0 ;  /* 0x000000090c007c0c */ /* 0x044fe2000c761270 */
[-C--:B------:R-:W-:Y:S02]  /*8fd30*/  IMAD R3, R12, R20.reuse, RZ ;  /* 0x000000140c037224 */ /* 0x080fe400078e02ff */
[----:B------:R-:W2:Y:S01]  /*8fd40*/  LDL.LU R12, [R1+0xac] ;  /* 0x0000ac00010c7983 */ /* 0x000ea20000300800 */
[C---:B---3--:R-:W-:Y:S01]  /*8fd50*/  ISETP.LT.AND P2, PT, R29.reuse, UR9, !P0 ;  /* 0x000000091d007c0c */ /* 0x048fe2000c741270 */
[----:B------:R-:W-:-:S02]  /*8fd60*/  IMAD R8, R29, R20, RZ ;  /* 0x000000141d087224 */ /* 0x000fc400078e02ff */
[----:B------:R-:W3:Y:S01]  /*8fd70*/  LDL.LU R29, [R1+0x6c] ;  /* 0x00006c00011d7983 */ /* 0x000ee20000300800 */
[CC--:B0-----:R-:W-:Y:S02]  /*8fd80*/  LEA R4, P4, R3.reuse, R0.reuse, 0x1 ;  /* 0x0000000003047211 */ /* 0x0c1fe400078808ff */
[C---:B-1----:R-:W-:Y:S01]  /*8fd90*/  LEA R6, P1, R8.reuse, R0, 0x1 ;  /* 0x0000000008067211 */ /* 0x042fe200078208ff */
[----:B------:R-:W3:Y:S01]  /*8fda0*/  LDL.LU R16, [R1+0x70] ;  /* 0x0000700001107983 */ /* 0x000ee20000300800 */
[-C--:B------:R-:W-:Y:S02]  /*8fdb0*/  LEA.HI.X.SX32 R5, R3, R2.reuse, 0x1, P4 ;  /* 0x0000000203057211 */ /* 0x080fe400020f0eff */
[----:B------:R-:W-:Y:S02]  /*8fdc0*/  LEA.HI.X.SX32 R7, R8, R2, 0x1, P1 ;  /* 0x0000000208077211 */ /* 0x000fe400008f0eff */
[C---:B-----5:R-:W-:Y:S01]  /*8fdd0*/  ISETP.LT.AND P1, PT, R28.reuse, UR9, !P0 ;  /* 0x000000091c007c0c */ /* 0x060fe2000c721270 */
[----:B------:R-:W-:-:S02]  /*8fde0*/  IMAD R3, R28, R20, RZ ;  /* 0x000000141c037224 */ /* 0x000fc400078e02ff */
[----:B------:R-:W5:Y:S01]  /*8fdf0*/  LDL.LU R28, [R1+0x74] ;  /* 0x00007400011c7983 */ /* 0x000f620000300800 */
[----:B------:R-:W-:-:S05]  /*8fe00*/  PRMT R21, R21, 0x7632, R21 ;  /* 0x0000763215157816 */ /* 0x000fca0000000015 */
[----:B------:R0:W-:Y:S01]  /*8fe10*/  @P3 STG.E.U16 desc[UR10][R4.64], R21 ;  /* 0x0000001504003986 */ /* 0x0001e2000c10150a */
[----:B------:R-:W-:-:S05]  /*8fe20*/  PRMT R25, R25, 0x7632, R25 ;  /* 0x0000763219197816 */ /* 0x000fca0000000019 */
[----:B------:R1:W-:Y:S01]  /*8fe30*/  @P2 STG.E.U16 desc[UR10][R6.64], R25 ;  /* 0x0000001906002986 */ /* 0x0003e2000c10150a */
[----:B----4-:R-:W-:Y:S01]  /*8fe40*/  ISETP.LT.AND P2, PT, R10, UR9, !P0 ;  /* 0x000000090a007c0c */ /* 0x010fe2000c741270 */
[C---:B0-----:R-:W-:Y:S01]  /*8fe50*/  IMAD R5, R9.reuse, R20, RZ ;  /* 0x0000001409057224 */ /* 0x041fe200078e02ff */
[----:B------:R-:W-:-:S04]  /*8fe60*/  ISETP.LT.AND P3, PT, R9, UR9, !P0 ;  /* 0x0000000909007c0c */ /* 0x000fc8000c761270 */
[----:B------:R-:W-:Y:S01]  /*8fe70*/  LEA R4, P4, R5, R0, 0x1 ;  /* 0x0000000005047211 */ /* 0x000fe200078808ff */
[----:B------:R-:W-:Y:S01]  /*8fe80*/  IMAD R9, R10, R20, RZ ;  /* 0x000000140a097224 */ /* 0x000fe200078e02ff */
[----:B-1----:R-:W-:Y:S01]  /*8fe90*/  LEA R6, P6, R3, R0, 0x1 ;  /* 0x0000000003067211 */ /* 0x002fe200078c08ff */
[----:B------:R-:W-:Y:S01]  /*8fea0*/  IMAD R10, R11, R20, RZ ;  /* 0x000000140b0a7224 */ /* 0x000fe200078e02ff */
[-C--:B------:R-:W-:Y:S02]  /*8feb0*/  LEA.HI.X.SX32 R5, R5, R2.reuse, 0x1, P4 ;  /* 0x0000000205057211 */ /* 0x080fe400020f0eff */
[----:B------:R-:W-:Y:S02]  /*8fec0*/  ISETP.LT.AND P4, PT, R11, UR9, !P0 ;  /* 0x000000090b007c0c */ /* 0x000fe4000c781270 */
[----:B------:R-:W4:Y:S01]  /*8fed0*/  LDL.LU R11, [R1+0x78] ;  /* 0x00007800010b7983 */ /* 0x000f220000300800 */
[----:B------:R-:W-:-:S03]  /*8fee0*/  LEA.HI.X.SX32 R7, R3, R2, 0x1, P6 ;  /* 0x0000000203077211 */ /* 0x000fc600030f0eff */
[----:B------:R0:W-:Y:S04]  /*8fef0*/  @P3 STG.E.U16 desc[UR10][R4.64], R14 ;  /* 0x0000000e04003986 */ /* 0x0001e8000c10150a */
[----:B------:R1:W-:Y:S01]  /*8ff00*/  @P1 STG.E.U16 desc[UR10][R6.64], R18 ;  /* 0x0000001206001986 */ /* 0x0003e2000c10150a */
[----:B------:R-:W-:-:S04]  /*8ff10*/  LEA R8, P5, R9, R0, 0x1 ;  /* 0x0000000009087211 */ /* 0x000fc800078a08ff */
[----:B------:R-:W-:Y:S02]  /*8ff20*/  LEA.HI.X.SX32 R9, R9, R2, 0x1, P5 ;  /* 0x0000000209097211 */ /* 0x000fe400028f0eff */
[----:B0-----:R-:W-:-:S04]  /*8ff30*/  LEA R4, P6, R10, R0, 0x1 ;  /* 0x000000000a047211 */ /* 0x001fc800078c08ff */
[----:B------:R-:W-:Y:S01]  /*8ff40*/  LEA.HI.X.SX32 R5, R10, R2, 0x1, P6 ;  /* 0x000000020a057211 */ /* 0x000fe200030f0eff */
[----:B------:R0:W-:Y:S04]  /*8ff50*/  @P2 STG.E.U16 desc[UR10][R8.64], R22 ;  /* 0x0000001608002986 */ /* 0x0001e8000c10150a */
[----:B------:R5:W-:Y:S01]  /*8ff60*/  @P4 STG.E.U16 desc[UR10][R4.64], R26 ;  /* 0x0000001a04004986 */ /* 0x000be2000c10150a */
[----:B--2---:R-:W-:-:S03]  /*8ff70*/  ISETP.LT.AND P3, PT, R12, UR9, !P0 ;  /* 0x000000090c007c0c */ /* 0x004fc6000c761270 */
[----:B------:R-:W2:Y:S01]  /*8ff80*/  LDL.LU R12, [R1+0x7c] ;  /* 0x00007c00010c7983 */ /* 0x000ea20000300800 */
[C---:B---3--:R-:W-:Y:S01]  /*8ff90*/  ISETP.LT.AND P1, PT, R29.reuse, UR9, !P0 ;  /* 0x000000091d007c0c */ /* 0x048fe2000c721270 */
[----:B------:R-:W-:Y:S02]  /*8ffa0*/  IMAD R3, R29, R20, RZ ;  /* 0x000000141d037224 */ /* 0x000fe400078e02ff */
[----:B------:R-:W3:Y:S03]  /*8ffb0*/  LDL.LU R29, [R1+0x80] ;  /* 0x00008000011d7983 */ /* 0x000ee60000300800 */
[C---:B-1----:R-:W-:Y:S01]  /*8ffc0*/  LEA R6, P5, R3.reuse, R0, 0x1 ;  /* 0x0000000003067211 */ /* 0x042fe200078a08ff */
[C---:B0-----:R-:W-:Y:S01]  /*8ffd0*/  IMAD R8, R16.reuse, R20, RZ ;  /* 0x0000001410087224 */ /* 0x041fe200078e02ff */
[----:B------:R-:W-:Y:S01]  /*8ffe0*/  ISETP.LT.AND P2, PT, R16, UR9, !P0 ;  /* 0x0000000910007c0c */ /* 0x000fe2000c741270 */
[----:B------:R-:W3:Y:S01]  /*8fff0*/  LDL.LU R13, [R1+0xb4] ;  /* 0x0000b400010d7983 */ /* 0x000ee20000300800 */
[----:B------:R-:W-:-:S03]  /*90000*/  LEA.HI.X.SX32 R7, R3, R2, 0x1, P5 ;  /* 0x0000000203077211 */ /* 0x000fc600028f0eff */
[----:B------:R-:W3:Y:S01]  /*90010*/  LDL.LU R16, [R1+0x84] ;  /* 0x0000840001107983 */ /* 0x000ee20000300800 */
[C---:B-----5:R-:W-:Y:S01]  /*90020*/  ISETP.LT.AND P4, PT, R28.reuse, UR9, !P0 ;  /* 0x000000091c007c0c */ /* 0x060fe2000c781270 */
[----:B------:R-:W-:Y:S02]  /*90030*/  IMAD R3, R28, R20, RZ ;  /* 0x000000141c037224 */ /* 0x000fe400078e02ff */
[----:B------:R-:W5:Y:S01]  /*90040*/  LDL.LU R28, [R1+0x88] ;  /* 0x00008800011c7983 */ /* 0x000f620000300800 */
[----:B------:R-:W-:Y:S02]  /*90050*/  LEA R4, P6, R8, R0, 0x1 ;  /* 0x0000000008047211 */ /* 0x000fe400078c08ff */
[----:B------:R-:W-:Y:S02]  /*90060*/  PRMT R14, R14, 0x7632, R14 ;  /* 0x000076320e0e7816 */ /* 0x000fe4000000000e */
[----:B------:R-:W-:Y:S02]  /*90070*/  LEA.HI.X.SX32 R5, R8, R2, 0x1, P6 ;  /* 0x0000000208057211 */ /* 0x000fe400030f0eff */
[----:B------:R-:W-:Y:S01]  /*90080*/  PRMT R18, R18, 0x7632, R18 ;  /* 0x0000763212127816 */ /* 0x000fe20000000012 */
[----:B------:R0:W-:Y:S04]  /*90090*/  @P1 STG.E.U16 desc[UR10][R6.64], R14 ;  /* 0x0000000e06001986 */ /* 0x0001e8000c10150a */
[----:B------:R1:W-:Y:S01]  /*900a0*/  @P2 STG.E.U16 desc[UR10][R4.64], R18 ;  /* 0x0000001204002986 */ /* 0x0003e2000c10150a */
[----:B0-----:R-:W-:-:S04]  /*900b0*/  LEA R6, P1, R3, R0, 0x1 ;  /* 0x0000000003067211 */ /* 0x001fc800078208ff */
[----:B------:R-:W-:Y:S02]  /*900c0*/  LEA.HI.X.SX32 R7, R3, R2, 0x1, P1 ;  /* 0x0000000203077211 */ /* 0x000fe400008f0eff */
[C---:B----4-:R-:W-:Y:S01]  /*900d0*/  ISETP.LT.AND P2, PT, R11.reuse, UR9, !P0 ;  /* 0x000000090b007c0c */ /* 0x050fe2000c741270 */
[----:B-1----:R-:W-:Y:S02]  /*900e0*/  IMAD R5, R11, R20, RZ ;  /* 0x000000140b057224 */ /* 0x002fe400078e02ff */
[----:B------:R-:W4:Y:S01]  /*900f0*/  LDL.LU R11, [R1+0x8c] ;  /* 0x00008c00010b7983 */ /* 0x000f220000300800 */
[----:B------:R-:W-:Y:S02]  /*90100*/  PRMT R22, R22, 0x7632, R22 ;  /* 0x0000763216167816 */ /* 0x000fe40000000016 */
[C---:B------:R-:W-:Y:S02]  /*90110*/  LEA R4, P1, R5.reuse, R0, 0x1 ;  /* 0x0000000005047211 */ /* 0x040fe400078208ff */
[----:B------:R-:W-:Y:S01]  /*90120*/  PRMT R26, R26, 0x7632, R26 ;  /* 0x000076321a1a7816 */ /* 0x000fe2000000001a */
[----:B------:R0:W-:Y:S01]  /*90130*/  @P4 STG.E.U16 desc[UR10][R6.64], R22 ;  /* 0x0000001606004986 */ /* 0x0001e2000c10150a */
[----:B------:R-:W-:-:S05]  /*90140*/  LEA.HI.X.SX32 R5, R5, R2, 0x1, P1 ;  /* 0x0000000205057211 */ /* 0x000fca00008f0eff */
[----:B------:R1:W-:Y:S01]  /*90150*/  @P2 STG.E.U16 desc[UR10][R4.64], R26 ;  /* 0x0000001a04002986 */ /* 0x0003e2000c10150a */
[C---:B--2---:R-:W-:Y:S01]  /*90160*/  ISETP.LT.AND P5, PT, R12.reuse, UR9, !P0 ;  /* 0x000000090c007c0c */ /* 0x044fe2000c7a1270 */
[-C--:B------:R-:W-:Y:S02]  /*90170*/  IMAD R3, R12, R20.reuse, RZ ;  /* 0x000000140c037224 */ /* 0x080fe400078e02ff */
[----:B------:R-:W2:Y:S01]  /*90180*/  LDL.LU R12, [R1+0x90] ;  /* 0x00009000010c7983 */ /* 0x000ea20000300800 */
[C---:B---3--:R-:W-:Y:S01]  /*90190*/  ISETP.LT.AND P6, PT, R29.reuse, UR9, !P0 ;  /* 0x000000091d007c0c */ /* 0x048fe2000c7c1270 */
[----:B------:R-:W-:Y:S02]  /*901a0*/  IMAD R8, R29, R20, RZ ;  /* 0x000000141d087224 */ /* 0x000fe400078e02ff */
[----:B------:R-:W3:Y:S01]  /*901b0*/  LDL.LU R29, [R1+0x94] ;  /* 0x00009400011d7983 */ /* 0x000ee20000300800 */
[CC--:B0-----:R-:W-:Y:S02]  /*901c0*/  LEA R6, P4, R3.reuse, R0.reuse, 0x1 ;  /* 0x0000000003067211 */ /* 0x0c1fe400078808ff */
[----:B-1----:R-:W-:Y:S01]  /*901d0*/  LEA R4, P2, R8, R0, 0x1 ;  /* 0x0000000008047211 */ /* 0x002fe200078408ff */
[----:B------:R-:W3:Y:S01]  /*901e0*/  LDL.LU R26, [R1+0x24] ;  /* 0x00002400011a7983 */ /* 0x000ee20000300800 */
[----:B------:R-:W-:-:S02]  /*901f0*/  LEA.HI.X.SX32 R7, R3, R2, 0x1, P4 ;  /* 0x0000000203077211 */ /* 0x000fc400020f0eff */
[----:B------:R-:W-:Y:S01]  /*90200*/  LEA.HI.X.SX32 R5, R8, R2, 0x1, P2 ;  /* 0x0000000208057211 */ /* 0x000fe200010f0eff */
[----:B------:R-:W3:Y:S04]  /*90210*/  LDL.LU R25, [R1+0x98] ;  /* 0x0000980001197983 */ /* 0x000ee80000300800 */
[----:B------:R0:W-:Y:S01]  /*90220*/  @P5 STG.E.U16 desc[UR10][R6.64], R15 ;  /* 0x0000000f06005986 */ /* 0x0001e2000c10150a */
[C---:B-----5:R-:W-:Y:S01]  /*90230*/  ISETP.LT.AND P2, PT, R28.reuse, UR9, !P0 ;  /* 0x000000091c007c0c */ /* 0x060fe2000c741270 */
[-C--:B0-----:R-:W-:Y:S02]  /*90240*/  IMAD R7, R28, R20.reuse, RZ ;  /* 0x000000141c077224 */ /* 0x081fe400078e02ff */
[----:B------:R-:W5:Y:S01]  /*90250*/  LDL.LU R28, [R1+0x9c] ;  /* 0x00009c00011c7983 */ /* 0x000f620000300800 */
[C---:B------:R-:W-:Y:S01]  /*90260*/  IMAD R3, R16.reuse, R20, RZ ;  /* 0x0000001410037224 */ /* 0x040fe200078e02ff */
[----:B------:R-:W-:-:S02]  /*90270*/  ISETP.LT.AND P4, PT, R16, UR9, !P0 ;  /* 0x0000000910007c0c */ /* 0x000fc4000c781270 */
[----:B------:R0:W-:Y:S02]  /*90280*/  @P6 STG.E.U16 desc[UR10][R4.64], R19 ;  /* 0x0000001304006986 */ /* 0x0001e4000c10150a */
[----:B------:R-:W-:-:S04]  /*90290*/  LEA R8, P5, R3, R0, 0x1 ;  /* 0x0000000003087211 */ /* 0x000fc800078a08ff */
[----:B------:R-:W-:Y:S02]  /*902a0*/  LEA.HI.X.SX32 R9, R3, R2, 0x1, P5 ;  /* 0x0000000203097211 */ /* 0x000fe400028f0eff */
[----:B0-----:R-:W-:-:S04]  /*902b0*/  LEA R4, P6, R7, R0, 0x1 ;  /* 0x0000000007047211 */ /* 0x001fc800078c08ff */
[----:B------:R-:W-:Y:S01]  /*902c0*/  LEA.HI.X.SX32 R5, R7, R2, 0x1, P6 ;  /* 0x0000000207057211 */ /* 0x000fe200030f0eff */
[----:B------:R-:W-:Y:S04]  /*902d0*/  @P4 STG.E.U16 desc[UR10][R8.64], R23 ;  /* 0x0000001708004986 */ /* 0x000fe8000c10150a */
[----:B------:R0:W-:Y:S01]  /*902e0*/  @P2 STG.E.U16 desc[UR10][R4.64], R27 ;  /* 0x0000001b04002986 */ /* 0x0001e2000c10150a */
[----:B------:R-:W-:Y:S01]  /*902f0*/  PRMT R24, R23, 0x7632, R24 ;  /* 0x0000763217187816 */ /* 0x000fe20000000018 */
[C---:B----4-:R-:W-:Y:S01]  /*90300*/  IMAD R16, R11.reuse, R20, RZ ;  /* 0x000000140b107224 */ /* 0x050fe200078e02ff */
[----:B------:R-:W-:-:S04]  /*90310*/  ISETP.LT.AND P5, PT, R11, UR9, !P0 ;  /* 0x000000090b007c0c */ /* 0x000fc8000c7a1270 */
[----:B0-----:R-:W-:-:S04]  /*90320*/  LEA R4, P4, R16, R0, 0x1 ;  /* 0x0000000010047211 */ /* 0x001fc800078808ff */
[----:B------:R-:W-:Y:S02]  /*90330*/  LEA.HI.X.SX32 R5, R16, R2, 0x1, P4 ;  /* 0x0000000210057211 */ /* 0x000fe400020f0eff */
[----:B------:R-:W-:Y:S02]  /*90340*/  PRMT R6, R15, 0x7632, R6 ;  /* 0x000076320f067816 */ /* 0x000fe40000000006 */
[----:B------:R-:W-:-:S03]  /*90350*/  PRMT R3, R19, 0x7632, R3 ;  /* 0x0000763213037816 */ /* 0x000fc60000000003 */
[----:B------:R0:W-:Y:S02]  /*90360*/  @P5 STG.E.U16 desc[UR10][R4.64], R6 ;  /* 0x0000000604005986 */ /* 0x0001e4000c10150a */
[----:B0-----:R-:W0:Y:S01]  /*90370*/  LDC R5, c[0x0][0x248] ;  /* 0x00009200ff057b82 */ /* 0x001e220000000800 */
[----:B------:R-:W-:Y:S01]  /*90380*/  ISETP.LT.AND P1, PT, R13, UR9, !P0 ;  /* 0x000000090d007c0c */ /* 0x000fe2000c721270 */
[CC--:B--2---:R-:W-:Y:S01]  /*90390*/  IMAD R7, R12.reuse, R20.reuse, RZ ;  /* 0x000000140c077224 */ /* 0x0c4fe200078e02ff */
[----:B------:R-:W-:Y:S01]  /*903a0*/  ISETP.LT.AND P2, PT, R12, UR9, !P0 ;  /* 0x000000090c007c0c */ /* 0x000fe2000c741270 */
[----:B---3--:R-:W-:-:S03]  /*903b0*/  IMAD R23, R29, R20, RZ ;  /* 0x000000141d177224 */ /* 0x008fc600078e02ff */
[----:B------:R-:W-:Y:S02]  /*903c0*/  LEA R20, P4, R7, R0, 0x1 ;  /* 0x0000000007147211 */ /* 0x000fe400078808ff */
[----:B------:R-:W-:Y:S01]  /*903d0*/  ISETP.LT.AND P6, PT, R29, UR9, !P0 ;  /* 0x000000091d007c0c */ /* 0x000fe2000c7c1270 */
[----:B------:R-:W1:Y:S01]  /*903e0*/  LDS.128 R8, [R26+UR4] ;  /* 0x000000041a087984 */ /* 0x000e620008000c00 */
[----:B------:R-:W-:Y:S02]  /*903f0*/  LEA.HI.X.SX32 R21, R7, R2, 0x1, P4 ;  /* 0x0000000207157211 */ /* 0x000fe400020f0eff */
[C---:B------:R-:W-:Y:S01]  /*90400*/  LEA R22, P5, R23.reuse, R0, 0x1 ;  /* 0x0000000017167211 */ /* 0x040fe200078a08ff */
[----:B------:R-:W2:Y:S04]  /*90410*/  LDS.128 R12, [R26+UR4+0x200] ;  /* 0x000200041a0c7984 */ /* 0x000ea80008000c00 */
[----:B------:R3:W-:Y:S04]  /*90420*/  @P2 STG.E.U16 desc[UR10][R20.64], R3 ;  /* 0x0000000314002986 */ /* 0x0007e8000c10150a */
[----:B------:R-:W4:Y:S04]  /*90430*/  LDL.LU R29, [R1+0xc0] ;  /* 0x0000c000011d7983 */ /* 0x000f280000300800 */
[----:B------:R-:W2:Y:S01]  /*90440*/  LDS.128 R16, [R26+UR4+0x400] ;  /* 0x000400041a107984 */ /* 0x000ea20008000c00 */
[----:B---3--:R-:W3:Y:S01]  /*90450*/  LDC R21, c[0x0][0x248] ;  /* 0x00009200ff157b82 */ /* 0x008ee20000000800 */
[----:B------:R-:W-:-:S02]  /*90460*/  LEA.HI.X.SX32 R23, R23, R2, 0x1, P5 ;  /* 0x0000000217177211 */ /* 0x000fc400028f0eff */
[C---:B------:R-:W-:Y:S01]  /*90470*/  ISETP.LT.AND P4, PT, R25.reuse, UR9, !P0 ;  /* 0x0000000919007c0c */ /* 0x040fe2000c781270 */
[----:B0-----:R-:W-:Y:S01]  /*90480*/  IMAD R25, R25, R5, RZ ;  /* 0x0000000519197224 */ /* 0x001fe200078e02ff */
[C---:B-----5:R-:W-:Y:S01]  /*90490*/  ISETP.LT.AND P5, PT, R28.reuse, UR9, !P0 ;  /* 0x000000091c007c0c */ /* 0x060fe2000c7a1270 */
[----:B------:R0:W5:Y:S04]  /*904a0*/  LDS.128 R4, [R26+UR4+0x600] ;  /* 0x000600041a047984 */ /* 0x0001680008000c00 */
[----:B------:R1:W-:Y:S04]  /*904b0*/  @P6 STG.E.U16 desc[UR10][R22.64], R24 ;  /* 0x0000001816006986 */ /* 0x0003e8000c10150a */
[----:B0-----:R-:W5:Y:S01]  /*904c0*/  LDL.LU R26, [R1+0xc8] ;  /* 0x0000c800011a7983 */ /* 0x001f620000300800 */
[----:B---3--:R-:W-:-:S03]  /*904d0*/  IMAD R3, R28, R21, RZ ;  /* 0x000000151c037224 */ /* 0x008fc600078e02ff */
[----:B------:R-:W3:Y:S04]  /*904e0*/  LDL.LU R28, [R1+0xcc] ;  /* 0x0000cc00011c7983 */ /* 0x000ee80000300800 */
[----:B-1----:R-:W2:Y:S01]  /*904f0*/  LDL.LU R24, [R1+0xb8] ;  /* 0x0000b80001187983 */ /* 0x002ea20000300800 */
[----:B------:R-:W-:-:S04]  /*90500*/  LEA R20, P2, R25, R0, 0x1 ;  /* 0x0000000019147211 */ /* 0x000fc800078408ff */
[----:B------:R-:W-:Y:S02]  /*90510*/  LEA.HI.X.SX32 R21, R25, R2, 0x1, P2 ;  /* 0x0000000219157211 */ /* 0x000fe400010f0eff */
[----:B------:R-:W0:Y:S01]  /*90520*/  LDC R25, c[0x0][0x248] ;  /* 0x00009200ff197b82 */ /* 0x000e220000000800 */
[----:B------:R-:W-:-:S04]  /*90530*/  LEA R22, P6, R3, R0, 0x1 ;  /* 0x0000000003167211 */ /* 0x000fc800078c08ff */
[----:B------:R-:W-:Y:S02]  /*90540*/  LEA.HI.X.SX32 R23, R3, R2, 0x1, P6 ;  /* 0x0000000203177211 */ /* 0x000fe400030f0eff */
[----:B--2---:R-:W-:Y:S01]  /*90550*/  ISETP.LT.AND P2, PT, R24, UR9, !P0 ;  /* 0x0000000918007c0c */ /* 0x004fe2000c741270 */
[----:B0-----:R-:W-:Y:S02]  /*90560*/  IMAD R24, R25, 0x8, R3 ;  /* 0x0000000819187824 */ /* 0x001fe400078e0203 */
[----:B------:R-:W2:Y:S01]  /*90570*/  LDL.LU R3, [R1+0xbc] ;  /* 0x0000bc0001037983 */ /* 0x000ea20000300800 */
[----:B------:R-:W-:-:S05]  /*90580*/  PRMT R27, R27, 0x7632, R27 ;  /* 0x000076321b1b7816 */ /* 0x000fca000000001b */
[----:B------:R0:W-:Y:S04]  /*90590*/  @P4 STG.E.U16 desc[UR10][R20.64], R27 ;  /* 0x0000001b14004986 */ /* 0x0001e8000c10150a */
[----:B------:R1:W-:Y:S01]  /*905a0*/  @P5 STG.E.U16 desc[UR10][R22.64], R8 ;  /* 0x0000000816005986 */ /* 0x0003e2000c10150a */
[----:B0-----:R-:W-:-:S03]  /*905b0*/  LEA R20, P6, R24, R0, 0x1 ;  /* 0x0000000018147211 */ /* 0x001fc600078c08ff */
[----:B------:R-:W3:Y:S01]  /*905c0*/  LDL.LU R27, [R1+0xa0] ;  /* 0x0000a000011b7983 */ /* 0x000ee20000300800 */
[----:B------:R-:W-:Y:S02]  /*905d0*/  LEA.HI.X.SX32 R21, R24, R2, 0x1, P6 ;  /* 0x0000000218157211 */ /* 0x000fe400030f0eff */
[----:B----4-:R-:W-:Y:S02]  /*905e0*/  ISETP.LT.AND P5, PT, R29, UR9, !P0 ;  /* 0x000000091d007c0c */ /* 0x010fe4000c7a1270 */
[----:B------:R-:W4:Y:S01]  /*905f0*/  LDL.LU R29, [R1+0xd4] ;  /* 0x0000d400011d7983 */ /* 0x000f220000300800 */
[----:B--2---:R-:W-:Y:S01]  /*90600*/  ISETP.LT.AND P4, PT, R3, UR9, !P0 ;  /* 0x0000000903007c0c */ /* 0x004fe2000c781270 */
[----:B------:R-:W-:-:S05]  /*90610*/  IMAD R3, R25, 0x8, R24 ;  /* 0x0000000819037824 */ /* 0x000fca00078e0218 */
[----:B-1----:R-:W-:Y:S01]  /*90620*/  LEA R22, P6, R3, R0, 0x1 ;  /* 0x0000000003167211 */ /* 0x002fe200078c08ff */
[----:B------:R-:W-:-:S03]  /*90630*/  IMAD R24, R25, 0x8, R3 ;  /* 0x0000000819187824 */ /* 0x000fc600078e0203 */
[----:B------:R-:W-:Y:S02]  /*90640*/  LEA.HI.X.SX32 R23, R3, R2, 0x1, P6 ;  /* 0x0000000203177211 */ /* 0x000fe400030f0eff */
[----:B------:R-:W2:Y:S04]  /*90650*/  LDL.LU R3, [R1+0xc4] ;  /* 0x0000c40001037983 */ /* 0x000ea80000300800 */
[----:B------:R0:W-:Y:S02]  /*90660*/  @P3 STG.E.U16 desc[UR10][R20.64], R12 ;  /* 0x0000000c14003986 */ /* 0x0001e4000c10150a */
[----:B0-----:R-:W-:-:S04]  /*90670*/  LEA R20, P6, R24, R0, 0x1 ;  /* 0x0000000018147211 */ /* 0x001fc800078c08ff */
[----:B------:R-:W-:Y:S01]  /*90680*/  LEA.HI.X.SX32 R21, R24, R2, 0x1, P6 ;  /* 0x0000000218157211 */ /* 0x000fe200030f0eff */
[----:B------:R0:W-:Y:S01]  /*90690*/  @P1 STG.E.U16 desc[UR10][R22.64], R16 ;  /* 0x0000001016001986 */ /* 0x0001e2000c10150a */
[----:B------:R-:W-:-:S03]  /*906a0*/  PRMT R12, R8, 0x7632, R12 ;  /* 0x00007632080c7816 */ /* 0x000fc6000000000c */
[----:B-----5:R-:W-:Y:S01]  /*906b0*/  @P2 STG.E.U16 desc[UR10][R20.64], R4 ;  /* 0x0000000414002986 */ /* 0x020fe2000c10150a */
[----:B---3--:R-:W-:Y:S02]  /*906c0*/  ISETP.LT.AND P2, PT, R28, UR9, !P0 ;  /* 0x000000091c007c0c */ /* 0x008fe4000c741270 */
[----:B------:R-:W-:Y:S02]  /*906d0*/  ISETP.LT.AND P1, PT, R26, UR9, !P0 ;  /* 0x000000091a007c0c */ /* 0x000fe4000c721270 */
[----:B--2---:R-:W-:Y:S01]  /*906e0*/  ISETP.LT.AND P3, PT, R3, UR9, !P0 ;  /* 0x0000000903007c0c */ /* 0x004fe2000c761270 */
[----:B------:R-:W-:Y:S02]  /*906f0*/  IMAD R3, R25, 0x8, R24 ;  /* 0x0000000819037824 */ /* 0x000fe400078e0218 */
[----:B------:R-:W1:Y:S01]  /*90700*/  LDC R24, c[0x0][0x248] ;  /* 0x00009200ff187b82 */ /* 0x000e620000000800 */
[----:B------:R-:W2:Y:S02]  /*90710*/  LDL.LU R25, [R1+0xdc] ;  /* 0x0000dc0001197983 */ /* 0x000ea40000300800 */
[----:B0-----:R-:W-:-:S02]  /*90720*/  LEA R22, P6, R3, R0, 0x1 ;  /* 0x0000000003167211 */ /* 0x001fc400078c08ff */
[----:B------:R-:W3:Y:S02]  /*90730*/  LDL.LU R28, [R1+0xe0] ;  /* 0x0000e000011c7983 */ /* 0x000ee40000300800 */
[----:B------:R-:W-:Y:S02]  /*90740*/  LEA.HI.X.SX32 R23, R3, R2, 0x1, P6 ;  /* 0x0000000203177211 */ /* 0x000fe400030f0eff */
[----:B------:R-:W5:Y:S04]  /*90750*/  LDL.LU R26, [R1+0xe4] ;  /* 0x0000e400011a7983 */ /* 0x000f680000300800 */
[----:B------:R0:W-:Y:S01]  /*90760*/  @P4 STG.E.U16 desc[UR10][R22.64], R12 ;  /* 0x0000000c16004986 */ /* 0x0001e2000c10150a */
[----:B-1----:R-:W-:Y:S01]  /*90770*/  IMAD R8, R24, 0x8, R3 ;  /* 0x0000000818087824 */ /* 0x002fe200078e0203 */
[----:B0-----:R-:W-:-:S04]  /*90780*/  PRMT R12, R12, 0x7632, R12 ;  /* 0x000076320c0c7816 */ /* 0x001fc8000000000c */
[----:B------:R-:W-:-:S04]  /*90790*/  LEA R20, P6, R8, R0, 0x1 ;  /* 0x0000000008147211 */ /* 0x000fc800078c08ff */
[----:B------:R-:W-:-:S05]  /*907a0*/  LEA.HI.X.SX32 R21, R8, R2, 0x1, P6 ;  /* 0x0000000208157211 */ /* 0x000fca00030f0eff */
[----:B------:R0:W-:Y:S01]  /*907b0*/  @P5 STG.E.U16 desc[UR10][R20.64], R12 ;  /* 0x0000000c14005986 */ /* 0x0001e2000c10150a */
[----:B----4-:R-:W-:-:S03]  /*907c0*/  ISETP.LT.AND P5, PT, R29, UR9, !P0 ;  /* 0x000000091d007c0c */ /* 0x010fc6000c7a1270 */
[----:B------:R-:W4:Y:S01]  /*907d0*/  LDL.LU R29, [R1+0xe8] ;  /* 0x0000e800011d7983 */ /* 0x000f220000300800 */
[----:B------:R-:W-:Y:S01]  /*907e0*/  IMAD R3, R24, 0x8, R8 ;  /* 0x0000000818037824 */ /* 0x000fe200078e0208 */
[----:B------:R-:W-:-:S04]  /*907f0*/  PRMT R16, R16, 0x7632, R16 ;  /* 0x0000763210107816 */ /* 0x000fc80000000010 */
[----:B------:R-:W-:-:S04]  /*90800*/  LEA R22, P6, R3, R0, 0x1 ;  /* 0x0000000003167211 */ /* 0x000fc800078c08ff */
[----:B------:R-:W-:Y:S01]  /*90810*/  LEA.HI.X.SX32 R23, R3, R2, 0x1, P6 ;  /* 0x0000000203177211 */ /* 0x000fe200030f0eff */
[C---:B------:R-:W-:Y:S01]  /*90820*/  IMAD R8, R27.reuse, R24, RZ ;  /* 0x000000181b087224 */ /* 0x040fe200078e02ff */
[----:B------:R-:W-:Y:S02]  /*90830*/  ISETP.LT.AND P4, PT, R27, UR9, !P0 ;  /* 0x000000091b007c0c */ /* 0x000fe4000c781270 */
[----:B------:R-:W4:Y:S04]  /*90840*/  LDL.LU R27, [R1+0xec] ;  /* 0x0000ec00011b7983 */ /* 0x000f280000300800 */
[----:B------:R1:W-:Y:S01]  /*90850*/  @P3 STG.E.U16 desc[UR10][R22.64], R16 ;  /* 0x0000001016003986 */ /* 0x0003e2000c10150a */
[----:B0-----:R-:W-:Y:S01]  /*90860*/  LEA R20, P6, R8, R0, 0x1 ;  /* 0x0000000008147211 */ /* 0x001fe200078c08ff */
[----:B------:R-:W-:-:S02]  /*90870*/  IMAD R3, R24, 0x10, R3 ;  /* 0x0000001018037824 */ /* 0x000fc400078e0203 */
[----:B-1----:R-:W4:Y:S01]  /*90880*/  LDL.LU R16, [R1+0xd8] ;  /* 0x0000d80001107983 */ /* 0x002f220000300800 */
[----:B------:R-:W-:Y:S02]  /*90890*/  LEA.HI.X.SX32 R21, R8, R2, 0x1, P6 ;  /* 0x0000000208157211 */ /* 0x000fe400030f0eff */
[----:B------:R-:W-:Y:S01]  /*908a0*/  PRMT R8, R4, 0x7632, R8 ;  /* 0x0000763204087816 */ /* 0x000fe20000000008 */
[----:B------:R-:W-:Y:S01]  /*908b0*/  IMAD R4, R24, 0x8, R3 ;  /* 0x0000000818047824 */ /* 0x000fe200078e0203 */
[----:B------:R-:W-:-:S03]  /*908c0*/  LEA R22, P6, R3, R0, 0x1 ;  /* 0x0000000003167211 */ /* 0x000fc600078c08ff */
[----:B------:R0:W-:Y:S01]  /*908d0*/  @P4 STG.E.U16 desc[UR10][R20.64], R8 ;  /* 0x0000000814004986 */ /* 0x0001e2000c10150a */
[----:B------:R-:W-:Y:S01]  /*908e0*/  LEA.HI.X.SX32 R23, R3, R2, 0x1, P6 ;  /* 0x0000000203177211 */ /* 0x000fe200030f0eff */
[----:B------:R-:W-:-:S04]  /*908f0*/  IMAD R3, R24, 0x8, R4 ;  /* 0x0000000818037824 */ /* 0x000fc800078e0204 */
[----:B------:R1:W-:Y:S01]  /*90900*/  @P1 STG.E.U16 desc[UR10][R22.64], R9 ;  /* 0x0000000916001986 */ /* 0x0003e2000c10150a */
[----:B0-----:R-:W-:-:S04]  /*90910*/  LEA R20, P6, R4, R0, 0x1 ;  /* 0x0000000004147211 */ /* 0x001fc800078c08ff */
[----:B------:R-:W-:Y:S02]  /*90920*/  LEA.HI.X.SX32 R21, R4, R2, 0x1, P6 ;  /* 0x0000000204157211 */ /* 0x000fe400030f0eff */
[----:B-1----:R-:W-:-:S04]  /*90930*/  LEA R22, P6, R3, R0, 0x1 ;  /* 0x0000000003167211 */ /* 0x002fc800078c08ff */
[----:B------:R-:W-:Y:S01]  /*90940*/  LEA.HI.X.SX32 R23, R3, R2, 0x1, P6 ;  /* 0x0000000203177211 */ /* 0x000fe200030f0eff */
[----:B------:R0:W-:Y:S04]  /*90950*/  @P2 STG.E.U16 desc[UR10][R20.64], R13 ;  /* 0x0000000d14002986 */ /* 0x0001e8000c10150a */
[----:B------:R-:W-:Y:S01]  /*90960*/  @P5 STG.E.U16 desc[UR10][R22.64], R17 ;  /* 0x0000001116005986 */ /* 0x000fe2000c10150a */
[----:B--2---:R-:W-:-:S03]  /*90970*/  ISETP.LT.AND P4, PT, R25, UR9, !P0 ;  /* 0x0000000919007c0c */ /* 0x004fc6000c781270 */
[----:B------:R-:W2:Y:S01]  /*90980*/  LDL.LU R25, [R1+0xa4] ;  /* 0x0000a40001197983 */ /* 0x000ea20000300800 */
[----:B---3--:R-:W-:-:S03]  /*90990*/  ISETP.LT.AND P1, PT, R28, UR9, !P0 ;  /* 0x000000091c007c0c */ /* 0x008fc6000c721270 */
[----:B------:R-:W3:Y:S01]  /*909a0*/  LDL.LU R28, [R1+0xf0] ;  /* 0x0000f000011c7983 */ /* 0x000ee20000300800 */
[----:B-----5:R-:W-:-:S03]  /*909b0*/  ISETP.LT.AND P2, PT, R26, UR9, !P0 ;  /* 0x000000091a007c0c */ /* 0x020fc6000c741270 */
[----:B------:R-:W5:Y:S01]  /*909c0*/  LDL.LU R26, [R1+0xf4] ;  /* 0x0000f400011a7983 */ /* 0x000f620000300800 */
[----:B----4-:R-:W-:-:S03]  /*909d0*/  ISETP.LT.AND P5, PT, R29, UR9, !P0 ;  /* 0x000000091d007c0c */ /* 0x010fc6000c7a1270 */
[----:B------:R-:W4:Y:S01]  /*909e0*/  LDL.LU R29, [R1+0xf8] ;  /* 0x0000f800011d7983 */ /* 0x000f220000300800 */
[----:B------:R-:W-:-:S04]  /*909f0*/  IMAD R4, R24, 0x8, R3 ;  /* 0x0000000818047824 */ /* 0x000fc800078e0203 */
[----:B------:R-:W-:Y:S01]  /*90a00*/  IMAD R3, R24, 0x8, R4 ;  /* 0x0000000818037824 */ /* 0x000fe200078e0204 */
[----:B0-----:R-:W-:-:S04]  /*90a10*/  LEA R20, P6, R4, R0, 0x1 ;  /* 0x0000000004147211 */ /* 0x001fc800078c08ff */
[----:B------:R-:W-:Y:S01]  /*90a20*/  LEA.HI.X.SX32 R21, R4, R2, 0x1, P6 ;  /* 0x0000000204157211 */ /* 0x000fe200030f0eff */
[----:B------:R-:W-:Y:S01]  /*90a30*/  IMAD R4, R24, 0x8, R3 ;  /* 0x0000000818047824 */ /* 0x000fe200078e0203 */
[----:B------:R-:W-:Y:S02]  /*90a40*/  LEA R8, P6, R3, R0, 0x1 ;  /* 0x0000000003087211 */ /* 0x000fe400078c08ff */
[----:B------:R-:W-:Y:S02]  /*90a50*/  PRMT R12, R9, 0x7632, R12 ;  /* 0x00007632090c7816 */ /* 0x000fe4000000000c */
[----:B------:R-:W-:Y:S02]  /*90a60*/  ISETP.LT.AND P3, PT, R16, UR9, !P0 ;  /* 0x0000000910007c0c */ /* 0x000fe4000c761270 */
[----:B------:R-:W-:Y:S01]  /*90a70*/  LEA.HI.X.SX32 R9, R3, R2, 0x1, P6 ;  /* 0x0000000203097211 */ /* 0x000fe200030f0eff */
[----:B------:R-:W-:Y:S01]  /*90a80*/  IMAD R3, R24, 0x8, R4 ;  /* 0x0000000818037824 */ /* 0x000fe200078e0204 */
[----:B------:R-:W4:Y:S09]  /*90a90*/  LDL.LU R16, [R1+0xfc] ;  /* 0x0000fc0001107983 */ /* 0x000f320000300800 */
[----:B------:R0:W-:Y:S01]  /*90aa0*/  @P3 STG.E.U16 desc[UR10][R20.64], R5 ;  /* 0x0000000514003986 */ /* 0x0001e2000c10150a */
[----:B------:R-:W-:-:S03]  /*90ab0*/  ISETP.LT.AND P3, PT, R27, UR9, !P0 ;  /* 0x000000091b007c0c */ /* 0x000fc6000c761270 */
[----:B------:R1:W-:Y:S01]  /*90ac0*/  @P4 STG.E.U16 desc[UR10][R8.64], R12 ;  /* 0x0000000c08004986 */ /* 0x0003e2000c10150a */
[----:B------:R-:W-:-:S03]  /*90ad0*/  PRMT R13, R13, 0x7632, R13 ;  /* 0x000076320d0d7816 */ /* 0x000fc6000000000d */
[----:B------:R-:W4:Y:S01]  /*90ae0*/  LDL.LU R27, [R1+0x100] ;  /* 0x00010000011b7983 */ /* 0x000f220000300800 */
[----:B0-----:R-:W-:-:S04]  /*90af0*/  LEA R20, P6, R4, R0, 0x1 ;  /* 0x0000000004147211 */ /* 0x001fc800078c08ff */
[----:B------:R-:W-:Y:S02]  /*90b00*/  LEA.HI.X.SX32 R21, R4, R2, 0x1, P6 ;  /* 0x0000000204157211 */ /* 0x000fe400030f0eff */
[----:B-1----:R-:W-:Y:S02]  /*90b10*/  LEA R8, P6, R3, R0, 0x1 ;  /* 0x0000000003087211 */ /* 0x002fe400078c08ff */
[----:B------:R-:W-:Y:S02]  /*90b20*/  PRMT R17, R17, 0x7632, R17 ;  /* 0x0000763211117816 */ /* 0x000fe40000000011 */
[----:B------:R-:W-:Y:S01]  /*90b30*/  LEA.HI.X.SX32 R9, R3, R2, 0x1, P6 ;  /* 0x0000000203097211 */ /* 0x000fe200030f0eff */
[----:B------:R-:W-:Y:S04]  /*90b40*/  @P1 STG.E.U16 desc[UR10][R20.64], R13 ;  /* 0x0000000d14001986 */ /* 0x000fe8000c10150a */
[----:B------:R0:W-:Y:S02]  /*90b50*/  @P2 STG.E.U16 desc[UR10][R8.64], R17 ;  /* 0x0000001108002986 */ /* 0x0001e4000c10150a */
[----:B0-----:R-:W-:-:S02]  /*90b60*/  PRMT R8, R5, 0x7632, R8 ;  /* 0x0000763205087816 */ /* 0x001fc40000000008 */
[C---:B--2---:R-:W-:Y:S01]  /*90b70*/  ISETP.LT.AND P4, PT, R25.reuse, UR9, !P0 ;  /* 0x0000000919007c0c */ /* 0x044fe2000c781270 */
[----:B------:R-:W-:Y:S02]  /*90b80*/  IMAD R4, R25, R24, RZ ;  /* 0x0000001819047224 */ /* 0x000fe400078e02ff */
[----:B------:R-:W2:Y:S03]  /*90b90*/  LDL.LU R25, [R1+0x104] ;  /* 0x0001040001197983 */ /* 0x000ea60000300800 */
[----:B------:R-:W-:-:S04]  /*90ba0*/  LEA R12, P6, R4, R0, 0x1 ;  /* 0x00000000040c7211 */ /* 0x000fc800078c08ff */
[----:B------:R-:W-:Y:S02]  /*90bb0*/  LEA.HI.X.SX32 R13, R4, R2, 0x1, P6 ;  /* 0x00000002040d7211 */ /* 0x000fe400030f0eff */
[----:B---3--:R-:W-:Y:S02]  /*90bc0*/  ISETP.LT.AND P1, PT, R28, UR9, !P0 ;  /* 0x000000091c007c0c */ /* 0x008fe4000c721270 */
[----:B------:R-:W3:Y:S01]  /*90bd0*/  LDL.LU R28, [R1+0x108] ;  /* 0x00010800011c7983 */ /* 0x000ee20000300800 */
[----:B-----5:R-:W-:-:S03]  /*90be0*/  ISETP.LT.AND P2, PT, R26, UR9, !P0 ;  /* 0x000000091a007c0c */ /* 0x020fc6000c741270 */
[----:B------:R0:W-:Y:S04]  /*90bf0*/  @P4 STG.E.U16 desc[UR10][R12.64], R8 ;  /* 0x000000080c004986 */ /* 0x0001e8000c10150a */
[----:B------:R-:W5:Y:S01]  /*90c00*/  LDL.LU R26, [R1+0xa8] ;  /* 0x0000a800011a7983 */ /* 0x000f620000300800 */
[----:B----4-:R-:W-:-:S03]  /*90c10*/  ISETP.LT.AND P4, PT, R29, UR9, !P0 ;  /* 0x000000091d007c0c */ /* 0x010fc6000c781270 */
[----:B------:R-:W4:Y:S01]  /*90c20*/  LDL.LU R29, [R1+0x10c] ;  /* 0x00010c00011d7983 */ /* 0x000f220000300800 */
[----:B------:R-:W-:-:S04]  /*90c30*/  IMAD R3, R24, 0x10, R3 ;  /* 0x0000001018037824 */ /* 0x000fc800078e0203 */
[----:B------:R-:W-:Y:S01]  /*90c40*/  IMAD R9, R24, 0x8, R3 ;  /* 0x0000000818097824 */ /* 0x000fe200078e0203 */
[----:B------:R-:W-:-:S04]  /*90c50*/  LEA R4, P6, R3, R0, 0x1 ;  /* 0x0000000003047211 */ /* 0x000fc800078c08ff */
[----:B------:R-:W-:Y:S01]  /*90c60*/  LEA.HI.X.SX32 R5, R3, R2, 0x1, P6 ;  /* 0x0000000203057211 */ /* 0x000fe200030f0eff */
[----:B------:R-:W-:Y:S01]  /*90c70*/  IMAD R3, R24, 0x8, R9 ;  /* 0x0000000818037824 */ /* 0x000fe200078e0209 */
[----:B0-----:R-:W-:-:S03]  /*90c80*/  LEA R8, P6, R9, R0, 0x1 ;  /* 0x0000000009087211 */ /* 0x001fc600078c08ff */
[----:B------:R0:W-:Y:S01]  /*90c90*/  @P5 STG.E.U16 desc[UR10][R4.64], R10 ;  /* 0x0000000a04005986 */ /* 0x0001e2000c10150a */
[----:B------:R-:W-:Y:S01]  /*90ca0*/  LEA.HI.X.SX32 R9, R9, R2, 0x1, P6 ;  /* 0x0000000209097211 */ /* 0x000fe200030f0eff */
[----:B------:R-:W-:-:S04]  /*90cb0*/  IMAD R17, R24, 0x8, R3 ;  /* 0x0000000818117824 */ /* 0x000fc800078e0203 */
[----:B------:R1:W-:Y:S01]  /*90cc0*/  @P3 STG.E.U16 desc[UR10][R8.64], R14 ;  /* 0x0000000e08003986 */ /* 0x0003e2000c10150a */
[----:B0-----:R-:W-:-:S04]  /*90cd0*/  LEA R4, P6, R3, R0, 0x1 ;  /* 0x0000000003047211 */ /* 0x001fc800078c08ff */
[----:B------:R-:W-:Y:S01]  /*90ce0*/  LEA.HI.X.SX32 R5, R3, R2, 0x1, P6 ;  /* 0x0000000203057211 */ /* 0x000fe200030f0eff */
[----:B------:R-:W-:Y:S01]  /*90cf0*/  IMAD R3, R24, 0x8, R17 ;  /* 0x0000000818037824 */ /* 0x000fe200078e0211 */
[----:B-1----:R-:W-:-:S03]  /*90d00*/  LEA R8, P6, R17, R0, 0x1 ;  /* 0x0000000011087211 */ /* 0x002fc600078c08ff */
[----:B------:R0:W-:Y:S01]  /*90d10*/  @P1 STG.E.U16 desc[UR10][R4.64], R18 ;  /* 0x0000001204001986 */ /* 0x0001e2000c10150a */
[----:B------:R-:W-:Y:S01]  /*90d20*/  LEA.HI.X.SX32 R9, R17, R2, 0x1, P6 ;  /* 0x0000000211097211 */ /* 0x000fe200030f0eff */
[----:B------:R-:W-:Y:S01]  /*90d30*/  IMAD R13, R24, 0x8, R3 ;  /* 0x00000008180d7824 */ /* 0x000fe200078e0203 */
[----:B------:R-:W-:Y:S02]  /*90d40*/  ISETP.LT.AND P5, PT, R16, UR9, !P0 ;  /* 0x0000000910007c0c */ /* 0x000fe4000c7a1270 */
[----:B------:R-:W-:Y:S02]  /*90d50*/  ISETP.LT.AND P3, PT, R27, UR9, !P0 ;  /* 0x000000091b007c0c */ /* 0x000fe4000c761270 */
[----:B------:R-:W4:Y:S01]  /*90d60*/  LDL.LU R27, [R1+0x110] ;  /* 0x00011000011b7983 */ /* 0x000f220000300800 */
[----:B0-----:R-:W-:-:S03]  /*90d70*/  LEA R4, P6, R3, R0, 0x1 ;  /* 0x0000000003047211 */ /* 0x001fc600078c08ff */
[----:B------:R0:W-:Y:S01]  /*90d80*/  @P2 STG.E.U16 desc[UR10][R8.64], R6 ;  /* 0x0000000608002986 */ /* 0x0001e2000c10150a */
[----:B------:R-:W-:Y:S02]  /*90d90*/  LEA.HI.X.SX32 R5, R3, R2, 0x1, P6 ;  /* 0x0000000203057211 */ /* 0x000fe400030f0eff */
[----:B------:R-:W-:Y:S02]  /*90da0*/  PRMT R10, R10, 0x7632, R10 ;  /* 0x000076320a0a7816 */ /* 0x000fe4000000000a */
[----:B------:R-:W-:Y:S02]  /*90db0*/  PRMT R14, R14, 0x7632, R14 ;  /* 0x000076320e0e7816 */ /* 0x000fe4000000000e */
[----:B0-----:R-:W-:-:S04]  /*90dc0*/  LEA R8, P6, R13, R0, 0x1 ;  /* 0x000000000d087211 */ /* 0x001fc800078c08ff */
[----:B------:R-:W-:Y:S01]  /*90dd0*/  LEA.HI.X.SX32 R9, R13, R2, 0x1, P6 ;  /* 0x000000020d097211 */ /* 0x000fe200030f0eff */
[----:B------:R0:W-:Y:S01]  /*90de0*/  @P4 STG.E.U16 desc[UR10][R4.64], R10 ;  /* 0x0000000a04004986 */ /* 0x0001e2000c10150a */
[----:B------:R-:W-:-:S03]  /*90df0*/  IMAD R3, R24, 0x8, R13 ;  /* 0x0000000818037824 */ /* 0x000fc600078e020d */
[----:B------:R1:W-:Y:S01]  /*90e00*/  @P5 STG.E.U16 desc[UR10][R8.64], R14 ;  /* 0x0000000e08005986 */ /* 0x0003e2000c10150a */
[----:B--2---:R-:W-:-:S03]  /*90e10*/  ISETP.LT.AND P1, PT, R25, UR9, !P0 ;  /* 0x0000000919007c0c */ /* 0x004fc6000c721270 */
[----:B------:R-:W2:Y:S01]  /*90e20*/  LDL.LU R25, [R1+0x114] ;  /* 0x0001140001197983 */ /* 0x000ea20000300800 */
[----:B---3--:R-:W-:-:S03]  /*90e30*/  ISETP.LT.AND P2, PT, R28, UR9, !P0 ;  /* 0x000000091c007c0c */ /* 0x008fc6000c741270 */
[----:B------:R-:W3:Y:S01]  /*90e40*/  LDL.LU R28, [R1+0xb0] ;  /* 0x0000b000011c7983 */ /* 0x000ee20000300800 */
[C---:B-----5:R-:W-:Y:S01]  /*90e50*/  ISETP.LT.AND P4, PT, R26.reuse, UR9, !P0 ;  /* 0x000000091a007c0c */ /* 0x060fe2000c781270 */
[----:B------:R-:W-:Y:S02]  /*90e60*/  IMAD R13, R26, R24, RZ ;  /* 0x000000181a0d7224 */ /* 0x000fe400078e02ff */
[----:B------:R-:W5:Y:S01]  /*90e70*/  LDL.LU R26, [R1+0x118] ;  /* 0x00011800011a7983 */ /* 0x000f620000300800 */
[----:B----4-:R-:W-:-:S03]  /*90e80*/  ISETP.LT.AND P5, PT, R29, UR9, !P0 ;  /* 0x000000091d007c0c */ /* 0x010fc6000c7a1270 */
[----:B------:R-:W4:Y:S01]  /*90e90*/  LDL.LU R29, [R1+0x11c] ;  /* 0x00011c00011d7983 */ /* 0x000f220000300800 */
[C---:B0-----:R-:W-:Y:S02]  /*90ea0*/  LEA R4, P6, R3.reuse, R0, 0x1 ;  /* 0x0000000003047211 */ /* 0x041fe400078c08ff */
[----:B------:R-:W-:Y:S02]  /*90eb0*/  PRMT R18, R18, 0x7632, R18 ;  /* 0x0000763212127816 */ /* 0x000fe40000000012 */
[----:B------:R-:W-:Y:S01]  /*90ec0*/  LEA.HI.X.SX32 R5, R3, R2, 0x1, P6 ;  /* 0x0000000203057211 */ /* 0x000fe200030f0eff */
[----:B------:R-:W-:-:S04]  /*90ed0*/  IMAD R3, R24, 0x10, R3 ;  /* 0x0000001018037824 */ /* 0x000fc800078e0203 */
[----:B------:R0:W-:Y:S01]  /*90ee0*/  @P3 STG.E.U16 desc[UR10][R4.64], R18 ;  /* 0x0000001204003986 */ /* 0x0001e2000c10150a */
[-C--:B------:R-:W-:Y:S01]  /*90ef0*/  LEA R16, P3, R3, R0.reuse, 0x1 ;  /* 0x0000000003107211 */ /* 0x080fe200078608ff */
[C---:B------:R-:W-:Y:S01]  /*90f00*/  IMAD R21, R24.reuse, 0x8, R3 ;  /* 0x0000000818157824 */ /* 0x040fe200078e0203 */
[----:B------:R-:W-:Y:S02]  /*90f10*/  LEA R12, P6, R13, R0, 0x1 ;  /* 0x000000000d0c7211 */ /* 0x000fe400078c08ff */
[-C--:B------:R-:W-:Y:S01]  /*90f20*/  LEA.HI.X.SX32 R17, R3, R2.reuse, 0x1, P3 ;  /* 0x0000000203117211 */ /* 0x080fe200018f0eff */
[----:B------:R-:W-:Y:S01]  /*90f30*/  IMAD R3, R24, 0x8, R21 ;  /* 0x0000000818037824 */ /* 0x000fe200078e0215 */
[----:B------:R-:W-:Y:S02]  /*90f40*/  PRMT R6, R6, 0x7632, R6 ;  /* 0x0000763206067816 */ /* 0x000fe40000000006 */
[----:B------:R-:W-:Y:S01]  /*90f50*/  LEA.HI.X.SX32 R13, R13, R2, 0x1, P6 ;  /* 0x000000020d0d7211 */ /* 0x000fe200030f0eff */
[----:B-1----:R-:W-:Y:S01]  /*90f60*/  IMAD R9, R24, 0x8, R3 ;  /* 0x0000000818097824 */ /* 0x002fe200078e0203 */
[----:B------:R-:W-:-:S03]  /*90f70*/  LEA R20, P6, R21, R0, 0x1 ;  /* 0x0000000015147211 */ /* 0x000fc600078c08ff */
[----:B------:R-:W-:Y:S01]  /*90f80*/  IMAD R23, R24, 0x8, R9 ;  /* 0x0000000818177824 */ /* 0x000fe200078e0209 */
[----:B------:R1:W-:Y:S01]  /*90f90*/  @P4 STG.E.U16 desc[UR10][R12.64], R6 ;  /* 0x000000060c004986 */ /* 0x0003e2000c10150a */
[----:B------:R-:W-:-:S03]  /*90fa0*/  LEA.HI.X.SX32 R21, R21, R2, 0x1, P6 ;  /* 0x0000000215157211 */ /* 0x000fc600030f0eff */
[----:B------:R1:W-:Y:S01]  /*90fb0*/  @P1 STG.E.U16 desc[UR10][R16.64], R11 ;  /* 0x0000000b10001986 */ /* 0x0003e2000c10150a */
[----:B0-----:R-:W-:-:S03]  /*90fc0*/  LEA R4, P1, R3, R0, 0x1 ;  /* 0x0000000003047211 */ /* 0x001fc600078208ff */
[----:B------:R0:W-:Y:S01]  /*90fd0*/  @P2 STG.E.U16 desc[UR10][R20.64], R15 ;  /* 0x0000000f14002986 */ /* 0x0001e2000c10150a */
[----:B------:R-:W-:Y:S02]  /*90fe0*/  LEA.HI.X.SX32 R5, R3, R2, 0x1, P1 ;  /* 0x0000000203057211 */ /* 0x000fe400008f0eff */
[-C--:B------:R-:W-:Y:S02]  /*90ff0*/  LEA R8, P1, R23, R0.reuse, 0x1 ;  /* 0x0000000017087211 */ /* 0x080fe400078208ff */
[----:B-1----:R-:W-:-:S04]  /*91000*/  LEA R12, P2, R9, R0, 0x1 ;  /* 0x00000000090c7211 */ /* 0x002fc800078408ff */
[-C--:B------:R-:W-:Y:S02]  /*91010*/  LEA.HI.X.SX32 R13, R9, R2.reuse, 0x1, P2 ;  /* 0x00000002090d7211 */ /* 0x080fe400010f0eff */
[----:B------:R-:W-:Y:S02]  /*91020*/  LEA.HI.X.SX32 R9, R23, R2, 0x1, P1 ;  /* 0x0000000217097211 */ /* 0x000fe400008f0eff */
[----:B------:R-:W-:Y:S02]  /*91030*/  ISETP.LT.AND P4, PT, R27, UR9, !P0 ;  /* 0x000000091b007c0c */ /* 0x000fe4000c781270 */
[----:B------:R-:W-:Y:S02]  /*91040*/  PRMT R11, R11, 0x7632, R11 ;  /* 0x000076320b0b7816 */ /* 0x000fe4000000000b */
[----:B0-----:R-:W-:Y:S01]  /*91050*/  PRMT R15, R15, 0x7632, R15 ;  /* 0x000076320f0f7816 */ /* 0x001fe2000000000f */
[----:B------:R0:W-:Y:S01]  /*91060*/  @P5 STG.E.U16 desc[UR10][R4.64], R19 ;  /* 0x0000001304005986 */ /* 0x0001e2000c10150a */
[----:B------:R-:W-:-:S07]  /*91070*/  PRMT R10, R19, 0x7632, R10 ;  /* 0x00007632130a7816 */ /* 0x000fce000000000a */
[----:B------:R0:W-:Y:S01]  /*91080*/  @P4 STG.E.U16 desc[UR10][R12.64], R7 ;  /* 0x000000070c004986 */ /* 0x0001e2000c10150a */
[----:B--2---:R-:W-:Y:S01]  /*91090*/  ISETP.LT.AND P3, PT, R25, UR9, !P0 ;  /* 0x0000000919007c0c */ /* 0x004fe2000c761270 */
[----:B------:R-:W-:-:S04]  /*910a0*/  IMAD R25, R24, 0x8, R23 ;  /* 0x0000000818197824 */ /* 0x000fc800078e0217 */
[----:B------:R-:W-:-:S05]  /*910b0*/  IMAD R3, R24, 0x8, R25 ;  /* 0x0000000818037824 */ /* 0x000fca00078e0219 */
[----:B------:R-:W-:-:S04]  /*910c0*/  LEA R20, P1, R3, R0, 0x1 ;  /* 0x0000000003147211 */ /* 0x000fc800078208ff */
[----:B------:R-:W-:Y:S02]  /*910d0*/  LEA.HI.X.SX32 R21, R3, R2, 0x1, P1 ;  /* 0x0000000203157211 */ /* 0x000fe400008f0eff */
[----:B---3--:R-:W-:Y:S02]  /*910e0*/  ISETP.LT.AND P1, PT, R28, UR9, !P0 ;  /* 0x000000091c007c0c */ /* 0x008fe4000c721270 */
[----:B-----5:R-:W-:Y:S02]  /*910f0*/  ISETP.LT.AND P2, PT, R26, UR9, !P0 ;  /* 0x000000091a007c0c */ /* 0x020fe4000c741270 */
[----:B------:R-:W-:Y:S01]  /*91100*/  LEA R16, P6, R25, R0, 0x1 ;  /* 0x0000000019107211 */ /* 0x000fe200078c08ff */
[----:B------:R-:W-:-:S03]  /*91110*/  IMAD R27, R28, R24, RZ ;  /* 0x000000181c1b7224 */ /* 0x000fc600078e02ff */
[----:B------:R-:W-:Y:S01]  /*91120*/  LEA.HI.X.SX32 R17, R25, R2, 0x1, P6 ;  /* 0x0000000219117211 */ /* 0x000fe200030f0eff */
[----:B------:R0:W-:Y:S01]  /*91130*/  @P3 STG.E.U16 desc[UR10][R8.64], R11 ;  /* 0x0000000b08003986 */ /* 0x0001e2000c10150a */
[----:B------:R-:W-:Y:S02]  /*91140*/  LEA R22, P6, R27, R0, 0x1 ;  /* 0x000000001b167211 */ /* 0x000fe400078c08ff */
[----:B----4-:R-:W-:-:S03]  /*91150*/  ISETP.LT.AND P0, PT, R29, UR9, !P0 ;  /* 0x000000091d007c0c */ /* 0x010fc6000c701270 */
[----:B------:R0:W-:Y:S01]  /*91160*/  @P2 STG.E.U16 desc[UR10][R16.64], R15 ;  /* 0x0000000f10002986 */ /* 0x0001e2000c10150a */
[----:B------:R-:W-:-:S09]  /*91170*/  LEA.HI.X.SX32 R23, R27, R2, 0x1, P6 ;  /* 0x000000021b177211 */ /* 0x000fd200030f0eff */
[----:B------:R0:W-:Y:S01]  /*91180*/  @P0 STG.E.U16 desc[UR10][R20.64], R10 ;  /* 0x0000000a14000986 */ /* 0x0001e2000c10150a */
[----:B------:R-:W-:Y:S05]  /*91190*/  @!P1 EXIT ;  /* 0x000000000000994d */ /* 0x000fea0003800000 */
[----:B0-----:R-:W-:-:S05]  /*911a0*/  PRMT R11, R7, 0x7632, R11 ;  /* 0x00007632070b7816 */ /* 0x001fca000000000b */
[----:B------:R-:W-:Y:S01]  /*911b0*/  STG.E.U16 desc[UR10][R22.64], R11 ;  /* 0x0000000b16007986 */ /* 0x000fe2000c10150a */
[----:B------:R-:W-:Y:S05]  /*911c0*/  EXIT ;  /* 0x000000000000794d */ /* 0x000fea0003800000 */
.L_x_3:
[----:B------:R-:W-:-:S00]  /*911d0*/  BRA `(.L_x_3) ;  /* 0xfffffffc00fc7947 */ /* 0x000fc0000383ffff */
[----:B------:R-:W-:-:S00]  /*911e0*/  NOP ;  /* 0x0000000000007918 */ /* 0x000fc00000000000 */
        /* <DEDUP_REMOVED lines=9> */
.L_x_4:


//--------------------- .nv.shared.matmul_kernel  --------------------------
	.section	.nv.shared.matmul_kernel,"aw",@nobits
	.sectionflags	@""
	.align	16
	.zero		1024


//--------------------- .nv.shared.reserved.0     --------------------------
	.section	.nv.shared.reserved.0,"aw",@nobits
	.weak		__nv_reservedSMEM_offset_0_alias
	.size		__nv_reservedSMEM_offset_0_alias, 0, 0
	.other		__nv_reservedSMEM_offset_0_alias,@"STO_CUDA_RESERVED_SHARED STV_DEFAULT"
__nv_reservedSMEM_offset_0_alias:
	.zero		0


//--------------------- .nv.constant0.matmul_kernel --------------------------
	.section	.nv.constant0.matmul_kernel,"a",@progbits
	.sectionflags	@""
	.align	4
.nv.constant0.matmul_kernel:
	.zero		608


//--------------------- SYMBOLS --------------------------

	.type		.nv.reservedSmem.offset0,@object
	.size		.nv.reservedSmem.offset0,0x4
